	.target	sm_90a

	.elftype	@"ET_EXEC"


//--------------------- .note.nv.tkinfo           --------------------------
	.section	.note.nv.tkinfo,"",@"SHT_NOTE"
	.sectionflags	@"SHF_NOTE_NV_TKINFO"
	.tkinfo
        /*0018*/ 	.word	0x00000002
        /*0030*/ 	.string	""
        /*0030*/ 	.string	"ptxas"
        /*0030*/ 	.string	"Cuda compilation tools, release 13.0, V13.0.88"
        /*0030*/ 	.string	"Build cuda_13.0.r13.0/compiler.36424714_0"
        /*0030*/ 	.string	"-arch sm_90a -m 64 "



//--------------------- .note.nv.cuinfo           --------------------------
	.section	.note.nv.cuinfo,"",@"SHT_NOTE"
	.sectionflags	@"SHF_NOTE_NV_CUINFO"
        /*0018*/ 	.short	0x0002
        /*001a*/ 	.short	0x005a
        /*001c*/ 	.short	0x0082
	.zero		2


//--------------------- .nv.info                  --------------------------
	.section	.nv.info,"",@"SHT_CUDA_INFO"
	.align	4


	//----- nvinfo : EIATTR_REGCOUNT
	.align		4
        /*0000*/ 	.byte	0x04, 0x2f
        /*0002*/ 	.short	(.L_29 - .L_28)
	.align		4
.L_28:
        /*0004*/ 	.word	index@(_Z31router_gemm_kernel_float_outputI13__nv_bfloat16Li128ELi8ELi1ELi256ELi7168EEvPfPKT_S4_)
        /*0008*/ 	.word	0x00000040


	//----- nvinfo : EIATTR_FRAME_SIZE
	.align		4
.L_29:
        /*000c*/ 	.byte	0x04, 0x11
        /*000e*/ 	.short	(.L_31 - .L_30)
	.align		4
.L_30:
        /*0010*/ 	.word	index@(_Z31router_gemm_kernel_float_outputI13__nv_bfloat16Li128ELi8ELi1ELi256ELi7168EEvPfPKT_S4_)
        /*0014*/ 	.word	0x00000000


	//----- nvinfo : EIATTR_REGCOUNT
	.align		4
.L_31:
        /*0018*/ 	.byte	0x04, 0x2f
        /*001a*/ 	.short	(.L_33 - .L_32)
	.align		4
.L_32:
        /*001c*/ 	.word	index@(_Z31router_gemm_kernel_float_outputI13__nv_bfloat16Li128ELi8ELi2ELi256ELi7168EEvPfPKT_S4_)
        /*0020*/ 	.word	0x0000005c


	//----- nvinfo : EIATTR_FRAME_SIZE
	.align		4
.L_33:
        /*0024*/ 	.byte	0x04, 0x11
        /*0026*/ 	.short	(.L_35 - .L_34)
	.align		4
.L_34:
        /*0028*/ 	.word	index@(_Z31router_gemm_kernel_float_outputI13__nv_bfloat16Li128ELi8ELi2ELi256ELi7168EEvPfPKT_S4_)
        /*002c*/ 	.word	0x00000000


	//----- nvinfo : EIATTR_REGCOUNT
	.align		4
.L_35:
        /*0030*/ 	.byte	0x04, 0x2f
        /*0032*/ 	.short	(.L_37 - .L_36)
	.align		4
.L_36:
        /*0034*/ 	.word	index@(_Z31router_gemm_kernel_float_outputI13__nv_bfloat16Li128ELi8ELi3ELi256ELi7168EEvPfPKT_S4_)
        /*0038*/ 	.word	0x00000060


	//----- nvinfo : EIATTR_FRAME_SIZE
	.align		4
.L_37:
        /*003c*/ 	.byte	0x04, 0x11
        /*003e*/ 	.short	(.L_39 - .L_38)
	.align		4
.L_38:
        /*0040*/ 	.word	index@(_Z31router_gemm_kernel_float_outputI13__nv_bfloat16Li128ELi8ELi3ELi256ELi7168EEvPfPKT_S4_)
        /*0044*/ 	.word	0x00000000


	//----- nvinfo : EIATTR_REGCOUNT
	.align		4
.L_39:
        /*0048*/ 	.byte	0x04, 0x2f
        /*004a*/ 	.short	(.L_41 - .L_40)
	.align		4
.L_40:
        /*004c*/ 	.word	index@(_Z31router_gemm_kernel_float_outputI13__nv_bfloat16Li128ELi8ELi4ELi256ELi7168EEvPfPKT_S4_)
        /*0050*/ 	.word	0x00000060


	//----- nvinfo : EIATTR_FRAME_SIZE
	.align		4
.L_41:
        /*0054*/ 	.byte	0x04, 0x11
        /*0056*/ 	.short	(.L_43 - .L_42)
	.align		4
.L_42:
        /*0058*/ 	.word	index@(_Z31router_gemm_kernel_float_outputI13__nv_bfloat16Li128ELi8ELi4ELi256ELi7168EEvPfPKT_S4_)
        /*005c*/ 	.word	0x00000000


	//----- nvinfo : EIATTR_REGCOUNT
	.align		4
.L_43:
        /*0060*/ 	.byte	0x04, 0x2f
        /*0062*/ 	.short	(.L_45 - .L_44)
	.align		4
.L_44:
        /*0064*/ 	.word	index@(_Z31router_gemm_kernel_float_outputI13__nv_bfloat16Li128ELi8ELi5ELi256ELi7168EEvPfPKT_S4_)
        /*0068*/ 	.word	0x00000066


	//----- nvinfo : EIATTR_FRAME_SIZE
	.align		4
.L_45:
        /*006c*/ 	.byte	0x04, 0x11
        /*006e*/ 	.short	(.L_47 - .L_46)
	.align		4
.L_46:
        /*0070*/ 	.word	index@(_Z31router_gemm_kernel_float_outputI13__nv_bfloat16Li128ELi8ELi5ELi256ELi7168EEvPfPKT_S4_)
        /*0074*/ 	.word	0x00000000


	//----- nvinfo : EIATTR_REGCOUNT
	.align		4
.L_47:
        /*0078*/ 	.byte	0x04, 0x2f
        /*007a*/ 	.short	(.L_49 - .L_48)
	.align		4
.L_48:
        /*007c*/ 	.word	index@(_Z31router_gemm_kernel_float_outputI13__nv_bfloat16Li128ELi8ELi6ELi256ELi7168EEvPfPKT_S4_)
        /*0080*/ 	.word	0x00000066


	//----- nvinfo : EIATTR_FRAME_SIZE
	.align		4
.L_49:
        /*0084*/ 	.byte	0x04, 0x11
        /*0086*/ 	.short	(.L_51 - .L_50)
	.align		4
.L_50:
        /*0088*/ 	.word	index@(_Z31router_gemm_kernel_float_outputI13__nv_bfloat16Li128ELi8ELi6ELi256ELi7168EEvPfPKT_S4_)
        /*008c*/ 	.word	0x00000000


	//----- nvinfo : EIATTR_REGCOUNT
	.align		4
.L_51:
        /*0090*/ 	.byte	0x04, 0x2f
        /*0092*/ 	.short	(.L_53 - .L_52)
	.align		4
.L_52:
        /*0094*/ 	.word	index@(_Z31router_gemm_kernel_float_outputI13__nv_bfloat16Li128ELi8ELi7ELi256ELi7168EEvPfPKT_S4_)
        /*0098*/ 	.word	0x00000066


	//----- nvinfo : EIATTR_FRAME_SIZE
	.align		4
.L_53:
        /*009c*/ 	.byte	0x04, 0x11
        /*009e*/ 	.short	(.L_55 - .L_54)
	.align		4
.L_54:
        /*00a0*/ 	.word	index@(_Z31router_gemm_kernel_float_outputI13__nv_bfloat16Li128ELi8ELi7ELi256ELi7168EEvPfPKT_S4_)
        /*00a4*/ 	.word	0x00000000


	//----- nvinfo : EIATTR_REGCOUNT
	.align		4
.L_55:
        /*00a8*/ 	.byte	0x04, 0x2f
        /*00aa*/ 	.short	(.L_57 - .L_56)
	.align		4
.L_56:
        /*00ac*/ 	.word	index@(_Z31router_gemm_kernel_float_outputI13__nv_bfloat16Li128ELi8ELi8ELi256ELi7168EEvPfPKT_S4_)
        /*00b0*/ 	.word	0x00000069


	//----- nvinfo : EIATTR_FRAME_SIZE
	.align		4
.L_57:
        /*00b4*/ 	.byte	0x04, 0x11
        /*00b6*/ 	.short	(.L_59 - .L_58)
	.align		4
.L_58:
        /*00b8*/ 	.word	index@(_Z31router_gemm_kernel_float_outputI13__nv_bfloat16Li128ELi8ELi8ELi256ELi7168EEvPfPKT_S4_)
        /*00bc*/ 	.word	0x00000000


	//----- nvinfo : EIATTR_REGCOUNT
	.align		4
.L_59:
        /*00c0*/ 	.byte	0x04, 0x2f
        /*00c2*/ 	.short	(.L_61 - .L_60)
	.align		4
.L_60:
        /*00c4*/ 	.word	index@(_Z31router_gemm_kernel_float_outputI13__nv_bfloat16Li128ELi8ELi9ELi256ELi7168EEvPfPKT_S4_)
        /*00c8*/ 	.word	0x0000006b


	//----- nvinfo : EIATTR_FRAME_SIZE
	.align		4
.L_61:
        /*00cc*/ 	.byte	0x04, 0x11
        /*00ce*/ 	.short	(.L_63 - .L_62)
	.align		4
.L_62:
        /*00d0*/ 	.word	index@(_Z31router_gemm_kernel_float_outputI13__nv_bfloat16Li128ELi8ELi9ELi256ELi7168EEvPfPKT_S4_)
        /*00d4*/ 	.word	0x00000000


	//----- nvinfo : EIATTR_REGCOUNT
	.align		4
.L_63:
        /*00d8*/ 	.byte	0x04, 0x2f
        /*00da*/ 	.short	(.L_65 - .L_64)
	.align		4
.L_64:
        /*00dc*/ 	.word	index@(_Z31router_gemm_kernel_float_outputI13__nv_bfloat16Li128ELi8ELi10ELi256ELi7168EEvPfPKT_S4_)
        /*00e0*/ 	.word	0x0000006e


	//----- nvinfo : EIATTR_FRAME_SIZE
	.align		4
.L_65:
        /*00e4*/ 	.byte	0x04, 0x11
        /*00e6*/ 	.short	(.L_67 - .L_66)
	.align		4
.L_66:
        /*00e8*/ 	.word	index@(_Z31router_gemm_kernel_float_outputI13__nv_bfloat16Li128ELi8ELi10ELi256ELi7168EEvPfPKT_S4_)
        /*00ec*/ 	.word	0x00000000


	//----- nvinfo : EIATTR_REGCOUNT
	.align		4
.L_67:
        /*00f0*/ 	.byte	0x04, 0x2f
        /*00f2*/ 	.short	(.L_69 - .L_68)
	.align		4
.L_68:
        /*00f4*/ 	.word	index@(_Z31router_gemm_kernel_float_outputI13__nv_bfloat16Li128ELi8ELi11ELi256ELi7168EEvPfPKT_S4_)
        /*00f8*/ 	.word	0x0000006e


	//----- nvinfo : EIATTR_FRAME_SIZE
	.align		4
.L_69:
        /*00fc*/ 	.byte	0x04, 0x11
        /*00fe*/ 	.short	(.L_71 - .L_70)
	.align		4
.L_70:
        /*0100*/ 	.word	index@(_Z31router_gemm_kernel_float_outputI13__nv_bfloat16Li128ELi8ELi11ELi256ELi7168EEvPfPKT_S4_)
        /*0104*/ 	.word	0x00000000


	//----- nvinfo : EIATTR_REGCOUNT
	.align		4
.L_71:
        /*0108*/ 	.byte	0x04, 0x2f
        /*010a*/ 	.short	(.L_73 - .L_72)
	.align		4
.L_72:
        /*010c*/ 	.word	index@(_Z31router_gemm_kernel_float_outputI13__nv_bfloat16Li128ELi8ELi12ELi256ELi7168EEvPfPKT_S4_)
        /*0110*/ 	.word	0x0000006c


	//----- nvinfo : EIATTR_FRAME_SIZE
	.align		4
.L_73:
        /*0114*/ 	.byte	0x04, 0x11
        /*0116*/ 	.short	(.L_75 - .L_74)
	.align		4
.L_74:
        /*0118*/ 	.word	index@(_Z31router_gemm_kernel_float_outputI13__nv_bfloat16Li128ELi8ELi12ELi256ELi7168EEvPfPKT_S4_)
        /*011c*/ 	.word	0x00000000


	//----- nvinfo : EIATTR_REGCOUNT
	.align		4
.L_75:
        /*0120*/ 	.byte	0x04, 0x2f
        /*0122*/ 	.short	(.L_77 - .L_76)
	.align		4
.L_76:
        /*0124*/ 	.word	index@(_Z31router_gemm_kernel_float_outputI13__nv_bfloat16Li128ELi8ELi13ELi256ELi7168EEvPfPKT_S4_)
        /*0128*/ 	.word	0x00000075


	//----- nvinfo : EIATTR_FRAME_SIZE
	.align		4
.L_77:
        /*012c*/ 	.byte	0x04, 0x11
        /*012e*/ 	.short	(.L_79 - .L_78)
	.align		4
.L_78:
        /*0130*/ 	.word	index@(_Z31router_gemm_kernel_float_outputI13__nv_bfloat16Li128ELi8ELi13ELi256ELi7168EEvPfPKT_S4_)
        /*0134*/ 	.word	0x00000000


	//----- nvinfo : EIATTR_REGCOUNT
	.align		4
.L_79:
        /*0138*/ 	.byte	0x04, 0x2f
        /*013a*/ 	.short	(.L_81 - .L_80)
	.align		4
.L_80:
        /*013c*/ 	.word	index@(_Z31router_gemm_kernel_float_outputI13__nv_bfloat16Li128ELi8ELi14ELi256ELi7168EEvPfPKT_S4_)
        /*0140*/ 	.word	0x00000076


	//----- nvinfo : EIATTR_FRAME_SIZE
	.align		4
.L_81:
        /*0144*/ 	.byte	0x04, 0x11
        /*0146*/ 	.short	(.L_83 - .L_82)
	.align		4
.L_82:
        /*0148*/ 	.word	index@(_Z31router_gemm_kernel_float_outputI13__nv_bfloat16Li128ELi8ELi14ELi256ELi7168EEvPfPKT_S4_)
        /*014c*/ 	.word	0x00000000


	//----- nvinfo : EIATTR_REGCOUNT
	.align		4
.L_83:
        /*0150*/ 	.byte	0x04, 0x2f
        /*0152*/ 	.short	(.L_85 - .L_84)
	.align		4
.L_84:
        /*0154*/ 	.word	index@(_Z31router_gemm_kernel_float_outputI13__nv_bfloat16Li128ELi8ELi15ELi256ELi7168EEvPfPKT_S4_)
        /*0158*/ 	.word	0x00000078


	//----- nvinfo : EIATTR_FRAME_SIZE
	.align		4
.L_85:
        /*015c*/ 	.byte	0x04, 0x11
        /*015e*/ 	.short	(.L_87 - .L_86)
	.align		4
.L_86:
        /*0160*/ 	.word	index@(_Z31router_gemm_kernel_float_outputI13__nv_bfloat16Li128ELi8ELi15ELi256ELi7168EEvPfPKT_S4_)
        /*0164*/ 	.word	0x00000000


	//----- nvinfo : EIATTR_REGCOUNT
	.align		4
.L_87:
        /*0168*/ 	.byte	0x04, 0x2f
        /*016a*/ 	.short	(.L_89 - .L_88)
	.align		4
.L_88:
        /*016c*/ 	.word	index@(_Z31router_gemm_kernel_float_outputI13__nv_bfloat16Li128ELi8ELi16ELi256ELi7168EEvPfPKT_S4_)
        /*0170*/ 	.word	0x00000076


	//----- nvinfo : EIATTR_FRAME_SIZE
	.align		4
.L_89:
        /*0174*/ 	.byte	0x04, 0x11
        /*0176*/ 	.short	(.L_91 - .L_90)
	.align		4
.L_90:
        /*0178*/ 	.word	index@(_Z31router_gemm_kernel_float_outputI13__nv_bfloat16Li128ELi8ELi16ELi256ELi7168EEvPfPKT_S4_)
        /*017c*/ 	.word	0x00000000


	//----- nvinfo : EIATTR_REGCOUNT
	.align		4
.L_91:
        /*0180*/ 	.byte	0x04, 0x2f
        /*0182*/ 	.short	(.L_93 - .L_92)
	.align		4
.L_92:
        /*0184*/ 	.word	index@(_Z31router_gemm_kernel_float_outputI13__nv_bfloat16Li128ELi8ELi1ELi384ELi7168EEvPfPKT_S4_)
        /*0188*/ 	.word	0x00000040


	//----- nvinfo : EIATTR_FRAME_SIZE
	.align		4
.L_93:
        /*018c*/ 	.byte	0x04, 0x11
        /*018e*/ 	.short	(.L_95 - .L_94)
	.align		4
.L_94:
        /*0190*/ 	.word	index@(_Z31router_gemm_kernel_float_outputI13__nv_bfloat16Li128ELi8ELi1ELi384ELi7168EEvPfPKT_S4_)
        /*0194*/ 	.word	0x00000000


	//----- nvinfo : EIATTR_REGCOUNT
	.align		4
.L_95:
        /*0198*/ 	.byte	0x04, 0x2f
        /*019a*/ 	.short	(.L_97 - .L_96)
	.align		4
.L_96:
        /*019c*/ 	.word	index@(_Z31router_gemm_kernel_float_outputI13__nv_bfloat16Li128ELi8ELi2ELi384ELi7168EEvPfPKT_S4_)
        /*01a0*/ 	.word	0x0000005c


	//----- nvinfo : EIATTR_FRAME_SIZE
	.align		4
.L_97:
        /*01a4*/ 	.byte	0x04, 0x11
        /*01a6*/ 	.short	(.L_99 - .L_98)
	.align		4
.L_98:
        /*01a8*/ 	.word	index@(_Z31router_gemm_kernel_float_outputI13__nv_bfloat16Li128ELi8ELi2ELi384ELi7168EEvPfPKT_S4_)
        /*01ac*/ 	.word	0x00000000


	//----- nvinfo : EIATTR_REGCOUNT
	.align		4
.L_99:
        /*01b0*/ 	.byte	0x04, 0x2f
        /*01b2*/ 	.short	(.L_101 - .L_100)
	.align		4
.L_100:
        /*01b4*/ 	.word	index@(_Z31router_gemm_kernel_float_outputI13__nv_bfloat16Li128ELi8ELi3ELi384ELi7168EEvPfPKT_S4_)
        /*01b8*/ 	.word	0x00000060


	//----- nvinfo : EIATTR_FRAME_SIZE
	.align		4
.L_101:
        /*01bc*/ 	.byte	0x04, 0x11
        /*01be*/ 	.short	(.L_103 - .L_102)
	.align		4
.L_102:
        /*01c0*/ 	.word	index@(_Z31router_gemm_kernel_float_outputI13__nv_bfloat16Li128ELi8ELi3ELi384ELi7168EEvPfPKT_S4_)
        /*01c4*/ 	.word	0x00000000


	//----- nvinfo : EIATTR_REGCOUNT
	.align		4
.L_103:
        /*01c8*/ 	.byte	0x04, 0x2f
        /*01ca*/ 	.short	(.L_105 - .L_104)
	.align		4
.L_104:
        /*01cc*/ 	.word	index@(_Z31router_gemm_kernel_float_outputI13__nv_bfloat16Li128ELi8ELi4ELi384ELi7168EEvPfPKT_S4_)
        /*01d0*/ 	.word	0x00000060


	//----- nvinfo : EIATTR_FRAME_SIZE
	.align		4
.L_105:
        /*01d4*/ 	.byte	0x04, 0x11
        /*01d6*/ 	.short	(.L_107 - .L_106)
	.align		4
.L_106:
        /*01d8*/ 	.word	index@(_Z31router_gemm_kernel_float_outputI13__nv_bfloat16Li128ELi8ELi4ELi384ELi7168EEvPfPKT_S4_)
        /*01dc*/ 	.word	0x00000000


	//----- nvinfo : EIATTR_REGCOUNT
	.align		4
.L_107:
        /*01e0*/ 	.byte	0x04, 0x2f
        /*01e2*/ 	.short	(.L_109 - .L_108)
	.align		4
.L_108:
        /*01e4*/ 	.word	index@(_Z31router_gemm_kernel_float_outputI13__nv_bfloat16Li128ELi8ELi5ELi384ELi7168EEvPfPKT_S4_)
        /*01e8*/ 	.word	0x00000066


	//----- nvinfo : EIATTR_FRAME_SIZE
	.align		4
.L_109:
        /*01ec*/ 	.byte	0x04, 0x11
        /*01ee*/ 	.short	(.L_111 - .L_110)
	.align		4
.L_110:
        /*01f0*/ 	.word	index@(_Z31router_gemm_kernel_float_outputI13__nv_bfloat16Li128ELi8ELi5ELi384ELi7168EEvPfPKT_S4_)
        /*01f4*/ 	.word	0x00000000


	//----- nvinfo : EIATTR_REGCOUNT
	.align		4
.L_111:
        /*01f8*/ 	.byte	0x04, 0x2f
        /*01fa*/ 	.short	(.L_113 - .L_112)
	.align		4
.L_112:
        /*01fc*/ 	.word	index@(_Z31router_gemm_kernel_float_outputI13__nv_bfloat16Li128ELi8ELi6ELi384ELi7168EEvPfPKT_S4_)
        /*0200*/ 	.word	0x00000066


	//----- nvinfo : EIATTR_FRAME_SIZE
	.align		4
.L_113:
        /*0204*/ 	.byte	0x04, 0x11
        /*0206*/ 	.short	(.L_115 - .L_114)
	.align		4
.L_114:
        /*0208*/ 	.word	index@(_Z31router_gemm_kernel_float_outputI13__nv_bfloat16Li128ELi8ELi6ELi384ELi7168EEvPfPKT_S4_)
        /*020c*/ 	.word	0x00000000


	//----- nvinfo : EIATTR_REGCOUNT
	.align		4
.L_115:
        /*0210*/ 	.byte	0x04, 0x2f
        /*0212*/ 	.short	(.L_117 - .L_116)
	.align		4
.L_116:
        /*0214*/ 	.word	index@(_Z31router_gemm_kernel_float_outputI13__nv_bfloat16Li128ELi8ELi7ELi384ELi7168EEvPfPKT_S4_)
        /*0218*/ 	.word	0x00000066


	//----- nvinfo : EIATTR_FRAME_SIZE
	.align		4
.L_117:
        /*021c*/ 	.byte	0x04, 0x11
        /*021e*/ 	.short	(.L_119 - .L_118)
	.align		4
.L_118:
        /*0220*/ 	.word	index@(_Z31router_gemm_kernel_float_outputI13__nv_bfloat16Li128ELi8ELi7ELi384ELi7168EEvPfPKT_S4_)
        /*0224*/ 	.word	0x00000000


	//----- nvinfo : EIATTR_REGCOUNT
	.align		4
.L_119:
        /*0228*/ 	.byte	0x04, 0x2f
        /*022a*/ 	.short	(.L_121 - .L_120)
	.align		4
.L_120:
        /*022c*/ 	.word	index@(_Z31router_gemm_kernel_float_outputI13__nv_bfloat16Li128ELi8ELi8ELi384ELi7168EEvPfPKT_S4_)
        /*0230*/ 	.word	0x00000069


	//----- nvinfo : EIATTR_FRAME_SIZE
	.align		4
.L_121:
        /*0234*/ 	.byte	0x04, 0x11
        /*0236*/ 	.short	(.L_123 - .L_122)
	.align		4
.L_122:
        /*0238*/ 	.word	index@(_Z31router_gemm_kernel_float_outputI13__nv_bfloat16Li128ELi8ELi8ELi384ELi7168EEvPfPKT_S4_)
        /*023c*/ 	.word	0x00000000


	//----- nvinfo : EIATTR_REGCOUNT
	.align		4
.L_123:
        /*0240*/ 	.byte	0x04, 0x2f
        /*0242*/ 	.short	(.L_125 - .L_124)
	.align		4
.L_124:
        /*0244*/ 	.word	index@(_Z31router_gemm_kernel_float_outputI13__nv_bfloat16Li128ELi8ELi9ELi384ELi7168EEvPfPKT_S4_)
        /*0248*/ 	.word	0x0000006b


	//----- nvinfo : EIATTR_FRAME_SIZE
	.align		4
.L_125:
        /*024c*/ 	.byte	0x04, 0x11
        /*024e*/ 	.short	(.L_127 - .L_126)
	.align		4
.L_126:
        /*0250*/ 	.word	index@(_Z31router_gemm_kernel_float_outputI13__nv_bfloat16Li128ELi8ELi9ELi384ELi7168EEvPfPKT_S4_)
        /*0254*/ 	.word	0x00000000


	//----- nvinfo : EIATTR_REGCOUNT
	.align		4
.L_127:
        /*0258*/ 	.byte	0x04, 0x2f
        /*025a*/ 	.short	(.L_129 - .L_128)
	.align		4
.L_128:
        /*025c*/ 	.word	index@(_Z31router_gemm_kernel_float_outputI13__nv_bfloat16Li128ELi8ELi10ELi384ELi7168EEvPfPKT_S4_)
        /*0260*/ 	.word	0x0000006e


	//----- nvinfo : EIATTR_FRAME_SIZE
	.align		4
.L_129:
        /*0264*/ 	.byte	0x04, 0x11
        /*0266*/ 	.short	(.L_131 - .L_130)
	.align		4
.L_130:
        /*0268*/ 	.word	index@(_Z31router_gemm_kernel_float_outputI13__nv_bfloat16Li128ELi8ELi10ELi384ELi7168EEvPfPKT_S4_)
        /*026c*/ 	.word	0x00000000


	//----- nvinfo : EIATTR_REGCOUNT
	.align		4
.L_131:
        /*0270*/ 	.byte	0x04, 0x2f
        /*0272*/ 	.short	(.L_133 - .L_132)
	.align		4
.L_132:
        /*0274*/ 	.word	index@(_Z31router_gemm_kernel_float_outputI13__nv_bfloat16Li128ELi8ELi11ELi384ELi7168EEvPfPKT_S4_)
        /*0278*/ 	.word	0x0000006e


	//----- nvinfo : EIATTR_FRAME_SIZE
	.align		4
.L_133:
        /*027c*/ 	.byte	0x04, 0x11
        /*027e*/ 	.short	(.L_135 - .L_134)
	.align		4
.L_134:
        /*0280*/ 	.word	index@(_Z31router_gemm_kernel_float_outputI13__nv_bfloat16Li128ELi8ELi11ELi384ELi7168EEvPfPKT_S4_)
        /*0284*/ 	.word	0x00000000


	//----- nvinfo : EIATTR_REGCOUNT
	.align		4
.L_135:
        /*0288*/ 	.byte	0x04, 0x2f
        /*028a*/ 	.short	(.L_137 - .L_136)
	.align		4
.L_136:
        /*028c*/ 	.word	index@(_Z31router_gemm_kernel_float_outputI13__nv_bfloat16Li128ELi8ELi12ELi384ELi7168EEvPfPKT_S4_)
        /*0290*/ 	.word	0x0000006c


	//----- nvinfo : EIATTR_FRAME_SIZE
	.align		4
.L_137:
        /*0294*/ 	.byte	0x04, 0x11
        /*0296*/ 	.short	(.L_139 - .L_138)
	.align		4
.L_138:
        /*0298*/ 	.word	index@(_Z31router_gemm_kernel_float_outputI13__nv_bfloat16Li128ELi8ELi12ELi384ELi7168EEvPfPKT_S4_)
        /*029c*/ 	.word	0x00000000


	//----- nvinfo : EIATTR_REGCOUNT
	.align		4
.L_139:
        /*02a0*/ 	.byte	0x04, 0x2f
        /*02a2*/ 	.short	(.L_141 - .L_140)
	.align		4
.L_140:
        /*02a4*/ 	.word	index@(_Z31router_gemm_kernel_float_outputI13__nv_bfloat16Li128ELi8ELi13ELi384ELi7168EEvPfPKT_S4_)
        /*02a8*/ 	.word	0x00000075


	//----- nvinfo : EIATTR_FRAME_SIZE
	.align		4
.L_141:
        /*02ac*/ 	.byte	0x04, 0x11
        /*02ae*/ 	.short	(.L_143 - .L_142)
	.align		4
.L_142:
        /*02b0*/ 	.word	index@(_Z31router_gemm_kernel_float_outputI13__nv_bfloat16Li128ELi8ELi13ELi384ELi7168EEvPfPKT_S4_)
        /*02b4*/ 	.word	0x00000000


	//----- nvinfo : EIATTR_REGCOUNT
	.align		4
.L_143:
        /*02b8*/ 	.byte	0x04, 0x2f
        /*02ba*/ 	.short	(.L_145 - .L_144)
	.align		4
.L_144:
        /*02bc*/ 	.word	index@(_Z31router_gemm_kernel_float_outputI13__nv_bfloat16Li128ELi8ELi14ELi384ELi7168EEvPfPKT_S4_)
        /*02c0*/ 	.word	0x00000076


	//----- nvinfo : EIATTR_FRAME_SIZE
	.align		4
.L_145:
        /*02c4*/ 	.byte	0x04, 0x11
        /*02c6*/ 	.short	(.L_147 - .L_146)
	.align		4
.L_146:
        /*02c8*/ 	.word	index@(_Z31router_gemm_kernel_float_outputI13__nv_bfloat16Li128ELi8ELi14ELi384ELi7168EEvPfPKT_S4_)
        /*02cc*/ 	.word	0x00000000


	//----- nvinfo : EIATTR_REGCOUNT
	.align		4
.L_147:
        /*02d0*/ 	.byte	0x04, 0x2f
        /*02d2*/ 	.short	(.L_149 - .L_148)
	.align		4
.L_148:
        /*02d4*/ 	.word	index@(_Z31router_gemm_kernel_float_outputI13__nv_bfloat16Li128ELi8ELi15ELi384ELi7168EEvPfPKT_S4_)
        /*02d8*/ 	.word	0x00000078


	//----- nvinfo : EIATTR_FRAME_SIZE
	.align		4
.L_149:
        /*02dc*/ 	.byte	0x04, 0x11
        /*02de*/ 	.short	(.L_151 - .L_150)
	.align		4
.L_150:
        /*02e0*/ 	.word	index@(_Z31router_gemm_kernel_float_outputI13__nv_bfloat16Li128ELi8ELi15ELi384ELi7168EEvPfPKT_S4_)
        /*02e4*/ 	.word	0x00000000


	//----- nvinfo : EIATTR_REGCOUNT
	.align		4
.L_151:
        /*02e8*/ 	.byte	0x04, 0x2f
        /*02ea*/ 	.short	(.L_153 - .L_152)
	.align		4
.L_152:
        /*02ec*/ 	.word	index@(_Z31router_gemm_kernel_float_outputI13__nv_bfloat16Li128ELi8ELi16ELi384ELi7168EEvPfPKT_S4_)
        /*02f0*/ 	.word	0x00000076


	//----- nvinfo : EIATTR_FRAME_SIZE
	.align		4
.L_153:
        /*02f4*/ 	.byte	0x04, 0x11
        /*02f6*/ 	.short	(.L_155 - .L_154)
	.align		4
.L_154:
        /*02f8*/ 	.word	index@(_Z31router_gemm_kernel_float_outputI13__nv_bfloat16Li128ELi8ELi16ELi384ELi7168EEvPfPKT_S4_)
        /*02fc*/ 	.word	0x00000000


	//----- nvinfo : EIATTR_MIN_STACK_SIZE
	.align		4
.L_155:
        /*0300*/ 	.byte	0x04, 0x12
        /*0302*/ 	.short	(.L_157 - .L_156)
	.align		4
.L_156:
        /*0304*/ 	.word	index@(_Z31router_gemm_kernel_float_outputI13__nv_bfloat16Li128ELi8ELi16ELi384ELi7168EEvPfPKT_S4_)
        /*0308*/ 	.word	0x00000000


	//----- nvinfo : EIATTR_MIN_STACK_SIZE
	.align		4
.L_157:
        /*030c*/ 	.byte	0x04, 0x12
        /*030e*/ 	.short	(.L_159 - .L_158)
	.align		4
.L_158:
        /*0310*/ 	.word	index@(_Z31router_gemm_kernel_float_outputI13__nv_bfloat16Li128ELi8ELi15ELi384ELi7168EEvPfPKT_S4_)
        /*0314*/ 	.word	0x00000000


	//----- nvinfo : EIATTR_MIN_STACK_SIZE
	.align		4
.L_159:
        /*0318*/ 	.byte	0x04, 0x12
        /*031a*/ 	.short	(.L_161 - .L_160)
	.align		4
.L_160:
        /*031c*/ 	.word	index@(_Z31router_gemm_kernel_float_outputI13__nv_bfloat16Li128ELi8ELi14ELi384ELi7168EEvPfPKT_S4_)
        /*0320*/ 	.word	0x00000000


	//----- nvinfo : EIATTR_MIN_STACK_SIZE
	.align		4
.L_161:
        /*0324*/ 	.byte	0x04, 0x12
        /*0326*/ 	.short	(.L_163 - .L_162)
	.align		4
.L_162:
        /*0328*/ 	.word	index@(_Z31router_gemm_kernel_float_outputI13__nv_bfloat16Li128ELi8ELi13ELi384ELi7168EEvPfPKT_S4_)
        /*032c*/ 	.word	0x00000000


	//----- nvinfo : EIATTR_MIN_STACK_SIZE
	.align		4
.L_163:
        /*0330*/ 	.byte	0x04, 0x12
        /*0332*/ 	.short	(.L_165 - .L_164)
	.align		4
.L_164:
        /*0334*/ 	.word	index@(_Z31router_gemm_kernel_float_outputI13__nv_bfloat16Li128ELi8ELi12ELi384ELi7168EEvPfPKT_S4_)
        /*0338*/ 	.word	0x00000000


	//----- nvinfo : EIATTR_MIN_STACK_SIZE
	.align		4
.L_165:
        /*033c*/ 	.byte	0x04, 0x12
        /*033e*/ 	.short	(.L_167 - .L_166)
	.align		4
.L_166:
        /*0340*/ 	.word	index@(_Z31router_gemm_kernel_float_outputI13__nv_bfloat16Li128ELi8ELi11ELi384ELi7168EEvPfPKT_S4_)
        /*0344*/ 	.word	0x00000000


	//----- nvinfo : EIATTR_MIN_STACK_SIZE
	.align		4
.L_167:
        /*0348*/ 	.byte	0x04, 0x12
        /*034a*/ 	.short	(.L_169 - .L_168)
	.align		4
.L_168:
        /*034c*/ 	.word	index@(_Z31router_gemm_kernel_float_outputI13__nv_bfloat16Li128ELi8ELi10ELi384ELi7168EEvPfPKT_S4_)
        /*0350*/ 	.word	0x00000000


	//----- nvinfo : EIATTR_MIN_STACK_SIZE
	.align		4
.L_169:
        /*0354*/ 	.byte	0x04, 0x12
        /*0356*/ 	.short	(.L_171 - .L_170)
	.align		4
.L_170:
        /*0358*/ 	.word	index@(_Z31router_gemm_kernel_float_outputI13__nv_bfloat16Li128ELi8ELi9ELi384ELi7168EEvPfPKT_S4_)
        /*035c*/ 	.word	0x00000000


	//----- nvinfo : EIATTR_MIN_STACK_SIZE
	.align		4
.L_171:
        /*0360*/ 	.byte	0x04, 0x12
        /*0362*/ 	.short	(.L_173 - .L_172)
	.align		4
.L_172:
        /*0364*/ 	.word	index@(_Z31router_gemm_kernel_float_outputI13__nv_bfloat16Li128ELi8ELi8ELi384ELi7168EEvPfPKT_S4_)
        /*0368*/ 	.word	0x00000000


	//----- nvinfo : EIATTR_MIN_STACK_SIZE
	.align		4
.L_173:
        /*036c*/ 	.byte	0x04, 0x12
        /*036e*/ 	.short	(.L_175 - .L_174)
	.align		4
.L_174:
        /*0370*/ 	.word	index@(_Z31router_gemm_kernel_float_outputI13__nv_bfloat16Li128ELi8ELi7ELi384ELi7168EEvPfPKT_S4_)
        /*0374*/ 	.word	0x00000000


	//----- nvinfo : EIATTR_MIN_STACK_SIZE
	.align		4
.L_175:
        /*0378*/ 	.byte	0x04, 0x12
        /*037a*/ 	.short	(.L_177 - .L_176)
	.align		4
.L_176:
        /*037c*/ 	.word	index@(_Z31router_gemm_kernel_float_outputI13__nv_bfloat16Li128ELi8ELi6ELi384ELi7168EEvPfPKT_S4_)
        /*0380*/ 	.word	0x00000000


	//----- nvinfo : EIATTR_MIN_STACK_SIZE
	.align		4
.L_177:
        /*0384*/ 	.byte	0x04, 0x12
        /*0386*/ 	.short	(.L_179 - .L_178)
	.align		4
.L_178:
        /*0388*/ 	.word	index@(_Z31router_gemm_kernel_float_outputI13__nv_bfloat16Li128ELi8ELi5ELi384ELi7168EEvPfPKT_S4_)
        /*038c*/ 	.word	0x00000000


	//----- nvinfo : EIATTR_MIN_STACK_SIZE
	.align		4
.L_179:
        /*0390*/ 	.byte	0x04, 0x12
        /*0392*/ 	.short	(.L_181 - .L_180)
	.align		4
.L_180:
        /*0394*/ 	.word	index@(_Z31router_gemm_kernel_float_outputI13__nv_bfloat16Li128ELi8ELi4ELi384ELi7168EEvPfPKT_S4_)
        /*0398*/ 	.word	0x00000000


	//----- nvinfo : EIATTR_MIN_STACK_SIZE
	.align		4
.L_181:
        /*039c*/ 	.byte	0x04, 0x12
        /*039e*/ 	.short	(.L_183 - .L_182)
	.align		4
.L_182:
        /*03a0*/ 	.word	index@(_Z31router_gemm_kernel_float_outputI13__nv_bfloat16Li128ELi8ELi3ELi384ELi7168EEvPfPKT_S4_)
        /*03a4*/ 	.word	0x00000000


	//----- nvinfo : EIATTR_MIN_STACK_SIZE
	.align		4
.L_183:
        /*03a8*/ 	.byte	0x04, 0x12
        /*03aa*/ 	.short	(.L_185 - .L_184)
	.align		4
.L_184:
        /*03ac*/ 	.word	index@(_Z31router_gemm_kernel_float_outputI13__nv_bfloat16Li128ELi8ELi2ELi384ELi7168EEvPfPKT_S4_)
        /*03b0*/ 	.word	0x00000000


	//----- nvinfo : EIATTR_MIN_STACK_SIZE
	.align		4
.L_185:
        /*03b4*/ 	.byte	0x04, 0x12
        /*03b6*/ 	.short	(.L_187 - .L_186)
	.align		4
.L_186:
        /*03b8*/ 	.word	index@(_Z31router_gemm_kernel_float_outputI13__nv_bfloat16Li128ELi8ELi1ELi384ELi7168EEvPfPKT_S4_)
        /*03bc*/ 	.word	0x00000000


	//----- nvinfo : EIATTR_MIN_STACK_SIZE
	.align		4
.L_187:
        /*03c0*/ 	.byte	0x04, 0x12
        /*03c2*/ 	.short	(.L_189 - .L_188)
	.align		4
.L_188:
        /*03c4*/ 	.word	index@(_Z31router_gemm_kernel_float_outputI13__nv_bfloat16Li128ELi8ELi16ELi256ELi7168EEvPfPKT_S4_)
        /*03c8*/ 	.word	0x00000000


	//----- nvinfo : EIATTR_MIN_STACK_SIZE
	.align		4
.L_189:
        /*03cc*/ 	.byte	0x04, 0x12
        /*03ce*/ 	.short	(.L_191 - .L_190)
	.align		4
.L_190:
        /*03d0*/ 	.word	index@(_Z31router_gemm_kernel_float_outputI13__nv_bfloat16Li128ELi8ELi15ELi256ELi7168EEvPfPKT_S4_)
        /*03d4*/ 	.word	0x00000000


	//----- nvinfo : EIATTR_MIN_STACK_SIZE
	.align		4
.L_191:
        /*03d8*/ 	.byte	0x04, 0x12
        /*03da*/ 	.short	(.L_193 - .L_192)
	.align		4
.L_192:
        /*03dc*/ 	.word	index@(_Z31router_gemm_kernel_float_outputI13__nv_bfloat16Li128ELi8ELi14ELi256ELi7168EEvPfPKT_S4_)
        /*03e0*/ 	.word	0x00000000


	//----- nvinfo : EIATTR_MIN_STACK_SIZE
	.align		4
.L_193:
        /*03e4*/ 	.byte	0x04, 0x12
        /*03e6*/ 	.short	(.L_195 - .L_194)
	.align		4
.L_194:
        /*03e8*/ 	.word	index@(_Z31router_gemm_kernel_float_outputI13__nv_bfloat16Li128ELi8ELi13ELi256ELi7168EEvPfPKT_S4_)
        /*03ec*/ 	.word	0x00000000


	//----- nvinfo : EIATTR_MIN_STACK_SIZE
	.align		4
.L_195:
        /*03f0*/ 	.byte	0x04, 0x12
        /*03f2*/ 	.short	(.L_197 - .L_196)
	.align		4
.L_196:
        /*03f4*/ 	.word	index@(_Z31router_gemm_kernel_float_outputI13__nv_bfloat16Li128ELi8ELi12ELi256ELi7168EEvPfPKT_S4_)
        /*03f8*/ 	.word	0x00000000


	//----- nvinfo : EIATTR_MIN_STACK_SIZE
	.align		4
.L_197:
        /*03fc*/ 	.byte	0x04, 0x12
        /*03fe*/ 	.short	(.L_199 - .L_198)
	.align		4
.L_198:
        /*0400*/ 	.word	index@(_Z31router_gemm_kernel_float_outputI13__nv_bfloat16Li128ELi8ELi11ELi256ELi7168EEvPfPKT_S4_)
        /*0404*/ 	.word	0x00000000


	//----- nvinfo : EIATTR_MIN_STACK_SIZE
	.align		4
.L_199:
        /*0408*/ 	.byte	0x04, 0x12
        /*040a*/ 	.short	(.L_201 - .L_200)
	.align		4
.L_200:
        /*040c*/ 	.word	index@(_Z31router_gemm_kernel_float_outputI13__nv_bfloat16Li128ELi8ELi10ELi256ELi7168EEvPfPKT_S4_)
        /*0410*/ 	.word	0x00000000


	//----- nvinfo : EIATTR_MIN_STACK_SIZE
	.align		4
.L_201:
        /*0414*/ 	.byte	0x04, 0x12
        /*0416*/ 	.short	(.L_203 - .L_202)
	.align		4
.L_202:
        /*0418*/ 	.word	index@(_Z31router_gemm_kernel_float_outputI13__nv_bfloat16Li128ELi8ELi9ELi256ELi7168EEvPfPKT_S4_)
        /*041c*/ 	.word	0x00000000


	//----- nvinfo : EIATTR_MIN_STACK_SIZE
	.align		4
.L_203:
        /*0420*/ 	.byte	0x04, 0x12
        /*0422*/ 	.short	(.L_205 - .L_204)
	.align		4
.L_204:
        /*0424*/ 	.word	index@(_Z31router_gemm_kernel_float_outputI13__nv_bfloat16Li128ELi8ELi8ELi256ELi7168EEvPfPKT_S4_)
        /*0428*/ 	.word	0x00000000


	//----- nvinfo : EIATTR_MIN_STACK_SIZE
	.align		4
.L_205:
        /*042c*/ 	.byte	0x04, 0x12
        /*042e*/ 	.short	(.L_207 - .L_206)
	.align		4
.L_206:
        /*0430*/ 	.word	index@(_Z31router_gemm_kernel_float_outputI13__nv_bfloat16Li128ELi8ELi7ELi256ELi7168EEvPfPKT_S4_)
        /*0434*/ 	.word	0x00000000


	//----- nvinfo : EIATTR_MIN_STACK_SIZE
	.align		4
.L_207:
        /*0438*/ 	.byte	0x04, 0x12
        /*043a*/ 	.short	(.L_209 - .L_208)
	.align		4
.L_208:
        /*043c*/ 	.word	index@(_Z31router_gemm_kernel_float_outputI13__nv_bfloat16Li128ELi8ELi6ELi256ELi7168EEvPfPKT_S4_)
        /*0440*/ 	.word	0x00000000


	//----- nvinfo : EIATTR_MIN_STACK_SIZE
	.align		4
.L_209:
        /*0444*/ 	.byte	0x04, 0x12
        /*0446*/ 	.short	(.L_211 - .L_210)
	.align		4
.L_210:
        /*0448*/ 	.word	index@(_Z31router_gemm_kernel_float_outputI13__nv_bfloat16Li128ELi8ELi5ELi256ELi7168EEvPfPKT_S4_)
        /*044c*/ 	.word	0x00000000


	//----- nvinfo : EIATTR_MIN_STACK_SIZE
	.align		4
.L_211:
        /*0450*/ 	.byte	0x04, 0x12
        /*0452*/ 	.short	(.L_213 - .L_212)
	.align		4
.L_212:
        /*0454*/ 	.word	index@(_Z31router_gemm_kernel_float_outputI13__nv_bfloat16Li128ELi8ELi4ELi256ELi7168EEvPfPKT_S4_)
        /*0458*/ 	.word	0x00000000


	//----- nvinfo : EIATTR_MIN_STACK_SIZE
	.align		4
.L_213:
        /*045c*/ 	.byte	0x04, 0x12
        /*045e*/ 	.short	(.L_215 - .L_214)
	.align		4
.L_214:
        /*0460*/ 	.word	index@(_Z31router_gemm_kernel_float_outputI13__nv_bfloat16Li128ELi8ELi3ELi256ELi7168EEvPfPKT_S4_)
        /*0464*/ 	.word	0x00000000


	//----- nvinfo : EIATTR_MIN_STACK_SIZE
	.align		4
.L_215:
        /*0468*/ 	.byte	0x04, 0x12
        /*046a*/ 	.short	(.L_217 - .L_216)
	.align		4
.L_216:
        /*046c*/ 	.word	index@(_Z31router_gemm_kernel_float_outputI13__nv_bfloat16Li128ELi8ELi2ELi256ELi7168EEvPfPKT_S4_)
        /*0470*/ 	.word	0x00000000


	//----- nvinfo : EIATTR_MIN_STACK_SIZE
	.align		4
.L_217:
        /*0474*/ 	.byte	0x04, 0x12
        /*0476*/ 	.short	(.L_219 - .L_218)
	.align		4
.L_218:
        /*0478*/ 	.word	index@(_Z31router_gemm_kernel_float_outputI13__nv_bfloat16Li128ELi8ELi1ELi256ELi7168EEvPfPKT_S4_)
        /*047c*/ 	.word	0x00000000
.L_219:


//--------------------- .nv.compat                --------------------------
	.section	.nv.compat,"",@"SHT_CUDA_COMPAT_INFO"
	.align	4
        /*0000*/ 	.byte	0x02, 0x09, 0x01, 0x00, 0x02, 0x02, 0x01, 0x00, 0x02, 0x05, 0x05, 0x00, 0x03, 0x07, 0x01, 0x01
        /*0010*/ 	.byte	0x02, 0x03, 0x00, 0x00, 0x02, 0x06, 0x01, 0x00, 0x04, 0x0b, 0x08, 0x00, 0x00, 0x00, 0x00, 0x00
        /*0020*/ 	.byte	0x00, 0x00, 0x00, 0x00


//--------------------- .nv.info._Z31router_gemm_kernel_float_outputI13__nv_bfloat16Li128ELi8ELi16ELi384ELi7168EEvPfPKT_S4_ --------------------------
	.section	.nv.info._Z31router_gemm_kernel_float_outputI13__nv_bfloat16Li128ELi8ELi16ELi384ELi7168EEvPfPKT_S4_,"",@"SHT_CUDA_INFO"
	.sectionflags	@""
	.align	4


	//----- nvinfo : EIATTR_CUDA_API_VERSION
	.align		4
        /*0000*/ 	.byte	0x04, 0x37
        /*0002*/ 	.short	(.L_221 - .L_220)
.L_220:
        /*0004*/ 	.word	0x00000082


	//----- nvinfo : EIATTR_KPARAM_INFO
	.align		4
.L_221:
        /*0008*/ 	.byte	0x04, 0x17
        /*000a*/ 	.short	(.L_223 - .L_222)
.L_222:
        /*000c*/ 	.word	0x00000000
        /*0010*/ 	.short	0x0002
        /*0012*/ 	.short	0x0010
        /*0014*/ 	.byte	0x00, 0xf0, 0x21, 0x00


	//----- nvinfo : EIATTR_KPARAM_INFO
	.align		4
.L_223:
        /*0018*/ 	.byte	0x04, 0x17
        /*001a*/ 	.short	(.L_225 - .L_224)
.L_224:
        /*001c*/ 	.word	0x00000000
        /*0020*/ 	.short	0x0001
        /*0022*/ 	.short	0x0008
        /*0024*/ 	.byte	0x00, 0xf0, 0x21, 0x00


	//----- nvinfo : EIATTR_KPARAM_INFO
	.align		4
.L_225:
        /*0028*/ 	.byte	0x04, 0x17
        /*002a*/ 	.short	(.L_227 - .L_226)
.L_226:
        /*002c*/ 	.word	0x00000000
        /*0030*/ 	.short	0x0000
        /*0032*/ 	.short	0x0000
        /*0034*/ 	.byte	0x00, 0xf0, 0x21, 0x00


	//----- nvinfo : EIATTR_SPARSE_MMA_MASK
	.align		4
.L_227:
        /*0038*/ 	.byte	0x03, 0x50
        /*003a*/ 	.short	0x0000


	//----- nvinfo : EIATTR_MAXREG_COUNT
	.align		4
        /*003c*/ 	.byte	0x03, 0x1b
        /*003e*/ 	.short	0x00ff


	//----- nvinfo : EIATTR_NUM_BARRIERS
	.align		4
        /*0040*/ 	.byte	0x02, 0x4c
        /*0042*/ 	.byte	0x01
	.zero		1


	//----- nvinfo : EIATTR_MERCURY_ISA_VERSION
	.align		4
        /*0044*/ 	.byte	0x03, 0x5f
        /*0046*/ 	.short	0x0101


	//----- nvinfo : EIATTR_COOP_GROUP_MASK_REGIDS
	.align		4
        /*0048*/ 	.byte	0x04, 0x29
        /*004a*/ 	.short	(.L_229 - .L_228)


	//   ....[0]....
.L_228:
        /*004c*/ 	.word	0xffffffff


	//   ....[1]....
        /*0050*/ 	.word	0xffffffff


	//   ....[2]....
        /*0054*/ 	.word	0xffffffff


	//   ....[3]....
        /*0058*/ 	.word	0xffffffff


	//   ....[4]....
        /*005c*/ 	.word	0xffffffff


	//   ....[5]....
        /*0060*/ 	.word	0xffffffff


	//   ....[6]....
        /*0064*/ 	.word	0xffffffff


	//   ....[7]....
        /*0068*/ 	.word	0xffffffff


	//   ....[8]....
        /*006c*/ 	.word	0xffffffff


	//   ....[9]....
        /*0070*/ 	.word	0xffffffff


	//   ....[10]....
        /*0074*/ 	.word	0xffffffff


	//   ....[11]....
        /*0078*/ 	.word	0xffffffff


	//   ....[12]....
        /*007c*/ 	.word	0xffffffff


	//   ....[13]....
        /*0080*/ 	.word	0xffffffff


	//   ....[14]....
        /*0084*/ 	.word	0xffffffff


	//   ....[15]....
        /*0088*/ 	.word	0xffffffff


	//   ....[16]....
        /*008c*/ 	.word	0xffffffff


	//   ....[17]....
        /*0090*/ 	.word	0xffffffff


	//   ....[18]....
        /*0094*/ 	.word	0xffffffff


	//   ....[19]....
        /*0098*/ 	.word	0xffffffff


	//   ....[20]....
        /*009c*/ 	.word	0xffffffff


	//   ....[21]....
        /*00a0*/ 	.word	0xffffffff


	//   ....[22]....
        /*00a4*/ 	.word	0xffffffff


	//   ....[23]....
        /*00a8*/ 	.word	0xffffffff


	//   ....[24]....
        /*00ac*/ 	.word	0xffffffff


	//   ....[25]....
        /*00b0*/ 	.word	0xffffffff


	//   ....[26]....
        /*00b4*/ 	.word	0xffffffff


	//   ....[27]....
        /*00b8*/ 	.word	0xffffffff


	//   ....[28]....
        /*00bc*/ 	.word	0xffffffff


	//   ....[29]....
        /*00c0*/ 	.word	0xffffffff


	//   ....[30]....
        /*00c4*/ 	.word	0xffffffff


	//   ....[31]....
        /*00c8*/ 	.word	0xffffffff


	//   ....[32]....
        /*00cc*/ 	.word	0xffffffff


	//   ....[33]....
        /*00d0*/ 	.word	0xffffffff


	//   ....[34]....
        /*00d4*/ 	.word	0xffffffff


	//   ....[35]....
        /*00d8*/ 	.word	0xffffffff


	//   ....[36]....
        /*00dc*/ 	.word	0xffffffff


	//   ....[37]....
        /*00e0*/ 	.word	0xffffffff


	//   ....[38]....
        /*00e4*/ 	.word	0xffffffff


	//   ....[39]....
        /*00e8*/ 	.word	0xffffffff


	//   ....[40]....
        /*00ec*/ 	.word	0xffffffff


	//   ....[41]....
        /*00f0*/ 	.word	0xffffffff


	//   ....[42]....
        /*00f4*/ 	.word	0xffffffff


	//   ....[43]....
        /*00f8*/ 	.word	0xffffffff


	//   ....[44]....
        /*00fc*/ 	.word	0xffffffff


	//   ....[45]....
        /*0100*/ 	.word	0xffffffff


	//   ....[46]....
        /*0104*/ 	.word	0xffffffff


	//   ....[47]....
        /*0108*/ 	.word	0xffffffff


	//   ....[48]....
        /*010c*/ 	.word	0xffffffff


	//   ....[49]....
        /*0110*/ 	.word	0xffffffff


	//   ....[50]....
        /*0114*/ 	.word	0xffffffff


	//   ....[51]....
        /*0118*/ 	.word	0xffffffff


	//   ....[52]....
        /*011c*/ 	.word	0xffffffff


	//   ....[53]....
        /*0120*/ 	.word	0xffffffff


	//   ....[54]....
        /*0124*/ 	.word	0xffffffff


	//   ....[55]....
        /*0128*/ 	.word	0xffffffff


	//   ....[56]....
        /*012c*/ 	.word	0xffffffff


	//   ....[57]....
        /*0130*/ 	.word	0xffffffff


	//   ....[58]....
        /*0134*/ 	.word	0xffffffff


	//   ....[59]....
        /*0138*/ 	.word	0xffffffff


	//   ....[60]....
        /*013c*/ 	.word	0xffffffff


	//   ....[61]....
        /*0140*/ 	.word	0xffffffff


	//   ....[62]....
        /*0144*/ 	.word	0xffffffff


	//   ....[63]....
        /*0148*/ 	.word	0xffffffff


	//   ....[64]....
        /*014c*/ 	.word	0xffffffff


	//   ....[65]....
        /*0150*/ 	.word	0xffffffff


	//   ....[66]....
        /*0154*/ 	.word	0xffffffff


	//   ....[67]....
        /*0158*/ 	.word	0xffffffff


	//   ....[68]....
        /*015c*/ 	.word	0xffffffff


	//   ....[69]....
        /*0160*/ 	.word	0xffffffff


	//   ....[70]....
        /*0164*/ 	.word	0xffffffff


	//   ....[71]....
        /*0168*/ 	.word	0xffffffff


	//   ....[72]....
        /*016c*/ 	.word	0xffffffff


	//   ....[73]....
        /*0170*/ 	.word	0xffffffff


	//   ....[74]....
        /*0174*/ 	.word	0xffffffff


	//   ....[75]....
        /*0178*/ 	.word	0xffffffff


	//   ....[76]....
        /*017c*/ 	.word	0xffffffff


	//   ....[77]....
        /*0180*/ 	.word	0xffffffff


	//   ....[78]....
        /*0184*/ 	.word	0xffffffff


	//   ....[79]....
        /*0188*/ 	.word	0xffffffff


	//----- nvinfo : EIATTR_COOP_GROUP_INSTR_OFFSETS
	.align		4
.L_229:
        /*018c*/ 	.byte	0x04, 0x28
        /*018e*/ 	.short	(.L_231 - .L_230)


	//   ....[0]....
.L_230:
        /*0190*/ 	.word	0x00007fb0


	//   ....[1]....
        /*0194*/ 	.word	0x000080f0


	//   ....[2]....
        /*0198*/ 	.word	0x00008380


	//   ....[3]....
        /*019c*/ 	.word	0x000085b0


	//   ....[4]....
        /*01a0*/ 	.word	0x00008670


	//   ....[5]....
        /*01a4*/ 	.word	0x00008770


	//   ....[6]....
        /*01a8*/ 	.word	0x00008890


	//   ....[7]....
        /*01ac*/ 	.word	0x00009ab0


	//   ....[8]....
        /*01b0*/ 	.word	0x00009ac0


	//   ....[9]....
        /*01b4*/ 	.word	0x00009ad0


	//   ....[10]....
        /*01b8*/ 	.word	0x00009ae0


	//   ....[11]....
        /*01bc*/ 	.word	0x00009af0


	//   ....[12]....
        /*01c0*/ 	.word	0x00009b00


	//   ....[13]....
        /*01c4*/ 	.word	0x00009b10


	//   ....[14]....
        /*01c8*/ 	.word	0x00009b20


	//   ....[15]....
        /*01cc*/ 	.word	0x00009b30


	//   ....[16]....
        /*01d0*/ 	.word	0x00009b40


	//   ....[17]....
        /*01d4*/ 	.word	0x00009b50


	//   ....[18]....
        /*01d8*/ 	.word	0x00009b60


	//   ....[19]....
        /*01dc*/ 	.word	0x00009b70


	//   ....[20]....
        /*01e0*/ 	.word	0x00009b80


	//   ....[21]....
        /*01e4*/ 	.word	0x00009c70


	//   ....[22]....
        /*01e8*/ 	.word	0x00009c80


	//   ....[23]....
        /*01ec*/ 	.word	0x00009c90


	//   ....[24]....
        /*01f0*/ 	.word	0x00009ca0


	//   ....[25]....
        /*01f4*/ 	.word	0x00009cb0


	//   ....[26]....
        /*01f8*/ 	.word	0x00009cc0


	//   ....[27]....
        /*01fc*/ 	.word	0x00009cd0


	//   ....[28]....
        /*0200*/ 	.word	0x00009ce0


	//   ....[29]....
        /*0204*/ 	.word	0x00009cf0


	//   ....[30]....
        /*0208*/ 	.word	0x00009d00


	//   ....[31]....
        /*020c*/ 	.word	0x00009d10


	//   ....[32]....
        /*0210*/ 	.word	0x00009d20


	//   ....[33]....
        /*0214*/ 	.word	0x00009d30


	//   ....[34]....
        /*0218*/ 	.word	0x00009d40


	//   ....[35]....
        /*021c*/ 	.word	0x00009d50


	//   ....[36]....
        /*0220*/ 	.word	0x00009e40


	//   ....[37]....
        /*0224*/ 	.word	0x00009e60


	//   ....[38]....
        /*0228*/ 	.word	0x00009e70


	//   ....[39]....
        /*022c*/ 	.word	0x00009e80


	//   ....[40]....
        /*0230*/ 	.word	0x00009e90


	//   ....[41]....
        /*0234*/ 	.word	0x00009ea0


	//   ....[42]....
        /*0238*/ 	.word	0x00009eb0


	//   ....[43]....
        /*023c*/ 	.word	0x00009ec0


	//   ....[44]....
        /*0240*/ 	.word	0x00009ed0


	//   ....[45]....
        /*0244*/ 	.word	0x00009ee0


	//   ....[46]....
        /*0248*/ 	.word	0x00009ef0


	//   ....[47]....
        /*024c*/ 	.word	0x00009f00


	//   ....[48]....
        /*0250*/ 	.word	0x00009f10


	//   ....[49]....
        /*0254*/ 	.word	0x00009f20


	//   ....[50]....
        /*0258*/ 	.word	0x00009f30


	//   ....[51]....
        /*025c*/ 	.word	0x0000a020


	//   ....[52]....
        /*0260*/ 	.word	0x0000a040


	//   ....[53]....
        /*0264*/ 	.word	0x0000a050


	//   ....[54]....
        /*0268*/ 	.word	0x0000a060


	//   ....[55]....
        /*026c*/ 	.word	0x0000a070


	//   ....[56]....
        /*0270*/ 	.word	0x0000a080


	//   ....[57]....
        /*0274*/ 	.word	0x0000a090


	//   ....[58]....
        /*0278*/ 	.word	0x0000a0a0


	//   ....[59]....
        /*027c*/ 	.word	0x0000a0b0


	//   ....[60]....
        /*0280*/ 	.word	0x0000a0c0


	//   ....[61]....
        /*0284*/ 	.word	0x0000a0d0


	//   ....[62]....
        /*0288*/ 	.word	0x0000a0e0


	//   ....[63]....
        /*028c*/ 	.word	0x0000a0f0


	//   ....[64]....
        /*0290*/ 	.word	0x0000a100


	//   ....[65]....
        /*0294*/ 	.word	0x0000a110


	//   ....[66]....
        /*0298*/ 	.word	0x0000a210


	//   ....[67]....
        /*029c*/ 	.word	0x0000a230


	//   ....[68]....
        /*02a0*/ 	.word	0x0000a240


	//   ....[69]....
        /*02a4*/ 	.word	0x0000a250


	//   ....[70]....
        /*02a8*/ 	.word	0x0000a260


	//   ....[71]....
        /*02ac*/ 	.word	0x0000a270


	//   ....[72]....
        /*02b0*/ 	.word	0x0000a280


	//   ....[73]....
        /*02b4*/ 	.word	0x0000a290


	//   ....[74]....
        /*02b8*/ 	.word	0x0000a2a0


	//   ....[75]....
        /*02bc*/ 	.word	0x0000a2b0


	//   ....[76]....
        /*02c0*/ 	.word	0x0000a2c0


	//   ....[77]....
        /*02c4*/ 	.word	0x0000a2d0


	//   ....[78]....
        /*02c8*/ 	.word	0x0000a2e0


	//   ....[79]....
        /*02cc*/ 	.word	0x0000a2f0


	//----- nvinfo : EIATTR_EXIT_INSTR_OFFSETS
	.align		4
.L_231:
        /*02d0*/ 	.byte	0x04, 0x1c
        /*02d2*/ 	.short	(.L_233 - .L_232)


	//   ....[0]....
.L_232:
        /*02d4*/ 	.word	0x0000aba0


	//----- nvinfo : EIATTR_MAX_THREADS
	.align		4
.L_233:
        /*02d8*/ 	.byte	0x04, 0x05
        /*02da*/ 	.short	(.L_235 - .L_234)
.L_234:
        /*02dc*/ 	.word	0x00000080
        /*02e0*/ 	.word	0x00000001
        /*02e4*/ 	.word	0x00000001


	//----- nvinfo : EIATTR_CRS_STACK_SIZE
	.align		4
.L_235:
        /*02e8*/ 	.byte	0x04, 0x1e
        /*02ea*/ 	.short	(.L_237 - .L_236)
.L_236:
        /*02ec*/ 	.word	0x00000000


	//----- nvinfo : EIATTR_CBANK_PARAM_SIZE
	.align		4
.L_237:
        /*02f0*/ 	.byte	0x03, 0x19
        /*02f2*/ 	.short	0x0018


	//----- nvinfo : EIATTR_PARAM_CBANK
	.align		4
        /*02f4*/ 	.byte	0x04, 0x0a
        /*02f6*/ 	.short	(.L_239 - .L_238)
	.align		4
.L_238:
        /*02f8*/ 	.word	index@(.nv.constant0._Z31router_gemm_kernel_float_outputI13__nv_bfloat16Li128ELi8ELi16ELi384ELi7168EEvPfPKT_S4_)
        /*02fc*/ 	.short	0x0210
        /*02fe*/ 	.short	0x0018


	//----- nvinfo : EIATTR_SW_WAR
	.align		4
.L_239:
        /*0300*/ 	.byte	0x04, 0x36
        /*0302*/ 	.short	(.L_241 - .L_240)
.L_240:
        /*0304*/ 	.word	0x00000008
.L_241:


//--------------------- .nv.info._Z31router_gemm_kernel_float_outputI13__nv_bfloat16Li128ELi8ELi15ELi384ELi7168EEvPfPKT_S4_ --------------------------
	.section	.nv.info._Z31router_gemm_kernel_float_outputI13__nv_bfloat16Li128ELi8ELi15ELi384ELi7168EEvPfPKT_S4_,"",@"SHT_CUDA_INFO"
	.sectionflags	@""
	.align	4


	//----- nvinfo : EIATTR_CUDA_API_VERSION
	.align		4
        /*0000*/ 	.byte	0x04, 0x37
        /*0002*/ 	.short	(.L_243 - .L_242)
.L_242:
        /*0004*/ 	.word	0x00000082


	//----- nvinfo : EIATTR_KPARAM_INFO
	.align		4
.L_243:
        /*0008*/ 	.byte	0x04, 0x17
        /*000a*/ 	.short	(.L_245 - .L_244)
.L_244:
        /*000c*/ 	.word	0x00000000
        /*0010*/ 	.short	0x0002
        /*0012*/ 	.short	0x0010
        /*0014*/ 	.byte	0x00, 0xf0, 0x21, 0x00


	//----- nvinfo : EIATTR_KPARAM_INFO
	.align		4
.L_245:
        /*0018*/ 	.byte	0x04, 0x17
        /*001a*/ 	.short	(.L_247 - .L_246)
.L_246:
        /*001c*/ 	.word	0x00000000
        /*0020*/ 	.short	0x0001
        /*0022*/ 	.short	0x0008
        /*0024*/ 	.byte	0x00, 0xf0, 0x21, 0x00


	//----- nvinfo : EIATTR_KPARAM_INFO
	.align		4
.L_247:
        /*0028*/ 	.byte	0x04, 0x17
        /*002a*/ 	.short	(.L_249 - .L_248)
.L_248:
        /*002c*/ 	.word	0x00000000
        /*0030*/ 	.short	0x0000
        /*0032*/ 	.short	0x0000
        /*0034*/ 	.byte	0x00, 0xf0, 0x21, 0x00


	//----- nvinfo : EIATTR_SPARSE_MMA_MASK
	.align		4
.L_249:
        /*0038*/ 	.byte	0x03, 0x50
        /*003a*/ 	.short	0x0000


	//----- nvinfo : EIATTR_MAXREG_COUNT
	.align		4
        /*003c*/ 	.byte	0x03, 0x1b
        /*003e*/ 	.short	0x00ff


	//----- nvinfo : EIATTR_NUM_BARRIERS
	.align		4
        /*0040*/ 	.byte	0x02, 0x4c
        /*0042*/ 	.byte	0x01
	.zero		1


	//----- nvinfo : EIATTR_MERCURY_ISA_VERSION
	.align		4
        /*0044*/ 	.byte	0x03, 0x5f
        /*0046*/ 	.short	0x0101


	//----- nvinfo : EIATTR_COOP_GROUP_MASK_REGIDS
	.align		4
        /*0048*/ 	.byte	0x04, 0x29
        /*004a*/ 	.short	(.L_251 - .L_250)


	//   ....[0]....
.L_250:
        /*004c*/ 	.word	0xffffffff


	//   ....[1]....
        /*0050*/ 	.word	0xffffffff


	//   ....[2]....
        /*0054*/ 	.word	0xffffffff


	//   ....[3]....
        /*0058*/ 	.word	0xffffffff


	//   ....[4]....
        /*005c*/ 	.word	0xffffffff


	//   ....[5]....
        /*0060*/ 	.word	0xffffffff


	//   ....[6]....
        /*0064*/ 	.word	0xffffffff


	//   ....[7]....
        /*0068*/ 	.word	0xffffffff


	//   ....[8]....
        /*006c*/ 	.word	0xffffffff


	//   ....[9]....
        /*0070*/ 	.word	0xffffffff


	//   ....[10]....
        /*0074*/ 	.word	0xffffffff


	//   ....[11]....
        /*0078*/ 	.word	0xffffffff


	//   ....[12]....
        /*007c*/ 	.word	0xffffffff


	//   ....[13]....
        /*0080*/ 	.word	0xffffffff


	//   ....[14]....
        /*0084*/ 	.word	0xffffffff


	//   ....[15]....
        /*0088*/ 	.word	0xffffffff


	//   ....[16]....
        /*008c*/ 	.word	0xffffffff


	//   ....[17]....
        /*0090*/ 	.word	0xffffffff


	//   ....[18]....
        /*0094*/ 	.word	0xffffffff


	//   ....[19]....
        /*0098*/ 	.word	0xffffffff


	//   ....[20]....
        /*009c*/ 	.word	0xffffffff


	//   ....[21]....
        /*00a0*/ 	.word	0xffffffff


	//   ....[22]....
        /*00a4*/ 	.word	0xffffffff


	//   ....[23]....
        /*00a8*/ 	.word	0xffffffff


	//   ....[24]....
        /*00ac*/ 	.word	0xffffffff


	//   ....[25]....
        /*00b0*/ 	.word	0xffffffff


	//   ....[26]....
        /*00b4*/ 	.word	0xffffffff


	//   ....[27]....
        /*00b8*/ 	.word	0xffffffff


	//   ....[28]....
        /*00bc*/ 	.word	0xffffffff


	//   ....[29]....
        /*00c0*/ 	.word	0xffffffff


	//   ....[30]....
        /*00c4*/ 	.word	0xffffffff


	//   ....[31]....
        /*00c8*/ 	.word	0xffffffff


	//   ....[32]....
        /*00cc*/ 	.word	0xffffffff


	//   ....[33]....
        /*00d0*/ 	.word	0xffffffff


	//   ....[34]....
        /*00d4*/ 	.word	0xffffffff


	//   ....[35]....
        /*00d8*/ 	.word	0xffffffff


	//   ....[36]....
        /*00dc*/ 	.word	0xffffffff


	//   ....[37]....
        /*00e0*/ 	.word	0xffffffff


	//   ....[38]....
        /*00e4*/ 	.word	0xffffffff


	//   ....[39]....
        /*00e8*/ 	.word	0xffffffff


	//   ....[40]....
        /*00ec*/ 	.word	0xffffffff


	//   ....[41]....
        /*00f0*/ 	.word	0xffffffff


	//   ....[42]....
        /*00f4*/ 	.word	0xffffffff


	//   ....[43]....
        /*00f8*/ 	.word	0xffffffff


	//   ....[44]....
        /*00fc*/ 	.word	0xffffffff


	//   ....[45]....
        /*0100*/ 	.word	0xffffffff


	//   ....[46]....
        /*0104*/ 	.word	0xffffffff


	//   ....[47]....
        /*0108*/ 	.word	0xffffffff


	//   ....[48]....
        /*010c*/ 	.word	0xffffffff


	//   ....[49]....
        /*0110*/ 	.word	0xffffffff


	//   ....[50]....
        /*0114*/ 	.word	0xffffffff


	//   ....[51]....
        /*0118*/ 	.word	0xffffffff


	//   ....[52]....
        /*011c*/ 	.word	0xffffffff


	//   ....[53]....
        /*0120*/ 	.word	0xffffffff


	//   ....[54]....
        /*0124*/ 	.word	0xffffffff


	//   ....[55]....
        /*0128*/ 	.word	0xffffffff


	//   ....[56]....
        /*012c*/ 	.word	0xffffffff


	//   ....[57]....
        /*0130*/ 	.word	0xffffffff


	//   ....[58]....
        /*0134*/ 	.word	0xffffffff


	//   ....[59]....
        /*0138*/ 	.word	0xffffffff


	//   ....[60]....
        /*013c*/ 	.word	0xffffffff


	//   ....[61]....
        /*0140*/ 	.word	0xffffffff


	//   ....[62]....
        /*0144*/ 	.word	0xffffffff


	//   ....[63]....
        /*0148*/ 	.word	0xffffffff


	//   ....[64]....
        /*014c*/ 	.word	0xffffffff


	//   ....[65]....
        /*0150*/ 	.word	0xffffffff


	//   ....[66]....
        /*0154*/ 	.word	0xffffffff


	//   ....[67]....
        /*0158*/ 	.word	0xffffffff


	//   ....[68]....
        /*015c*/ 	.word	0xffffffff


	//   ....[69]....
        /*0160*/ 	.word	0xffffffff


	//   ....[70]....
        /*0164*/ 	.word	0xffffffff


	//   ....[71]....
        /*0168*/ 	.word	0xffffffff


	//   ....[72]....
        /*016c*/ 	.word	0xffffffff


	//   ....[73]....
        /*0170*/ 	.word	0xffffffff


	//   ....[74]....
        /*0174*/ 	.word	0xffffffff


	//----- nvinfo : EIATTR_COOP_GROUP_INSTR_OFFSETS
	.align		4
.L_251:
        /*0178*/ 	.byte	0x04, 0x28
        /*017a*/ 	.short	(.L_253 - .L_252)


	//   ....[0]....
.L_252:
        /*017c*/ 	.word	0x000080e0


	//   ....[1]....
        /*0180*/ 	.word	0x00008600


	//   ....[2]....
        /*0184*/ 	.word	0x00008840


	//   ....[3]....
        /*0188*/ 	.word	0x000088a0


	//   ....[4]....
        /*018c*/ 	.word	0x000088d0


	//   ....[5]....
        /*0190*/ 	.word	0x00008910


	//   ....[6]....
        /*0194*/ 	.word	0x00008a30


	//   ....[7]....
        /*0198*/ 	.word	0x00008d50


	//   ....[8]....
        /*019c*/ 	.word	0x00009000


	//   ....[9]....
        /*01a0*/ 	.word	0x00009040


	//   ....[10]....
        /*01a4*/ 	.word	0x000091b0


	//   ....[11]....
        /*01a8*/ 	.word	0x000091c0


	//   ....[12]....
        /*01ac*/ 	.word	0x000091d0


	//   ....[13]....
        /*01b0*/ 	.word	0x000091e0


	//   ....[14]....
        /*01b4*/ 	.word	0x000091f0


	//   ....[15]....
        /*01b8*/ 	.word	0x00009200


	//   ....[16]....
        /*01bc*/ 	.word	0x00009210


	//   ....[17]....
        /*01c0*/ 	.word	0x00009220


	//   ....[18]....
        /*01c4*/ 	.word	0x00009230


	//   ....[19]....
        /*01c8*/ 	.word	0x000092a0


	//   ....[20]....
        /*01cc*/ 	.word	0x000092c0


	//   ....[21]....
        /*01d0*/ 	.word	0x000092e0


	//   ....[22]....
        /*01d4*/ 	.word	0x00009300


	//   ....[23]....
        /*01d8*/ 	.word	0x00009310


	//   ....[24]....
        /*01dc*/ 	.word	0x00009320


	//   ....[25]....
        /*01e0*/ 	.word	0x00009330


	//   ....[26]....
        /*01e4*/ 	.word	0x00009340


	//   ....[27]....
        /*01e8*/ 	.word	0x00009350


	//   ....[28]....
        /*01ec*/ 	.word	0x00009360


	//   ....[29]....
        /*01f0*/ 	.word	0x00009370


	//   ....[30]....
        /*01f4*/ 	.word	0x00009380


	//   ....[31]....
        /*01f8*/ 	.word	0x00009390


	//   ....[32]....
        /*01fc*/ 	.word	0x000093a0


	//   ....[33]....
        /*0200*/ 	.word	0x00009460


	//   ....[34]....
        /*0204*/ 	.word	0x00009480


	//   ....[35]....
        /*0208*/ 	.word	0x000094a0


	//   ....[36]....
        /*020c*/ 	.word	0x000094b0


	//   ....[37]....
        /*0210*/ 	.word	0x000094c0


	//   ....[38]....
        /*0214*/ 	.word	0x000094d0


	//   ....[39]....
        /*0218*/ 	.word	0x000094e0


	//   ....[40]....
        /*021c*/ 	.word	0x000094f0


	//   ....[41]....
        /*0220*/ 	.word	0x00009500


	//   ....[42]....
        /*0224*/ 	.word	0x00009510


	//   ....[43]....
        /*0228*/ 	.word	0x00009520


	//   ....[44]....
        /*022c*/ 	.word	0x00009530


	//   ....[45]....
        /*0230*/ 	.word	0x00009550


	//   ....[46]....
        /*0234*/ 	.word	0x00009620


	//   ....[47]....
        /*0238*/ 	.word	0x00009630


	//   ....[48]....
        /*023c*/ 	.word	0x00009640


	//   ....[49]....
        /*0240*/ 	.word	0x00009650


	//   ....[50]....
        /*0244*/ 	.word	0x00009660


	//   ....[51]....
        /*0248*/ 	.word	0x00009670


	//   ....[52]....
        /*024c*/ 	.word	0x00009680


	//   ....[53]....
        /*0250*/ 	.word	0x00009690


	//   ....[54]....
        /*0254*/ 	.word	0x000096a0


	//   ....[55]....
        /*0258*/ 	.word	0x000096b0


	//   ....[56]....
        /*025c*/ 	.word	0x000096c0


	//   ....[57]....
        /*0260*/ 	.word	0x000096d0


	//   ....[58]....
        /*0264*/ 	.word	0x000096e0


	//   ....[59]....
        /*0268*/ 	.word	0x000096f0


	//   ....[60]....
        /*026c*/ 	.word	0x00009710


	//   ....[61]....
        /*0270*/ 	.word	0x00009820


	//   ....[62]....
        /*0274*/ 	.word	0x00009830


	//   ....[63]....
        /*0278*/ 	.word	0x00009840


	//   ....[64]....
        /*027c*/ 	.word	0x00009850


	//   ....[65]....
        /*0280*/ 	.word	0x00009860


	//   ....[66]....
        /*0284*/ 	.word	0x00009870


	//   ....[67]....
        /*0288*/ 	.word	0x00009880


	//   ....[68]....
        /*028c*/ 	.word	0x00009890


	//   ....[69]....
        /*0290*/ 	.word	0x000098a0


	//   ....[70]....
        /*0294*/ 	.word	0x000098b0


	//   ....[71]....
        /*0298*/ 	.word	0x000098c0


	//   ....[72]....
        /*029c*/ 	.word	0x000098d0


	//   ....[73]....
        /*02a0*/ 	.word	0x000098e0


	//   ....[74]....
        /*02a4*/ 	.word	0x000098f0


	//----- nvinfo : EIATTR_EXIT_INSTR_OFFSETS
	.align		4
.L_253:
        /*02a8*/ 	.byte	0x04, 0x1c
        /*02aa*/ 	.short	(.L_255 - .L_254)


	//   ....[0]....
.L_254:
        /*02ac*/ 	.word	0x0000a160


	//----- nvinfo : EIATTR_MAX_THREADS
	.align		4
.L_255:
        /*02b0*/ 	.byte	0x04, 0x05
        /*02b2*/ 	.short	(.L_257 - .L_256)
.L_256:
        /*02b4*/ 	.word	0x00000080
        /*02b8*/ 	.word	0x00000001
        /*02bc*/ 	.word	0x00000001


	//----- nvinfo : EIATTR_CRS_STACK_SIZE
	.align		4
.L_257:
        /*02c0*/ 	.byte	0x04, 0x1e
        /*02c2*/ 	.short	(.L_259 - .L_258)
.L_258:
        /*02c4*/ 	.word	0x00000000


	//----- nvinfo : EIATTR_CBANK_PARAM_SIZE
	.align		4
.L_259:
        /*02c8*/ 	.byte	0x03, 0x19
        /*02ca*/ 	.short	0x0018


	//----- nvinfo : EIATTR_PARAM_CBANK
	.align		4
        /*02cc*/ 	.byte	0x04, 0x0a
        /*02ce*/ 	.short	(.L_261 - .L_260)
	.align		4
.L_260:
        /*02d0*/ 	.word	index@(.nv.constant0._Z31router_gemm_kernel_float_outputI13__nv_bfloat16Li128ELi8ELi15ELi384ELi7168EEvPfPKT_S4_)
        /*02d4*/ 	.short	0x0210
        /*02d6*/ 	.short	0x0018


	//----- nvinfo : EIATTR_SW_WAR
	.align		4
.L_261:
        /*02d8*/ 	.byte	0x04, 0x36
        /*02da*/ 	.short	(.L_263 - .L_262)
.L_262:
        /*02dc*/ 	.word	0x00000008
.L_263:


//--------------------- .nv.info._Z31router_gemm_kernel_float_outputI13__nv_bfloat16Li128ELi8ELi14ELi384ELi7168EEvPfPKT_S4_ --------------------------
	.section	.nv.info._Z31router_gemm_kernel_float_outputI13__nv_bfloat16Li128ELi8ELi14ELi384ELi7168EEvPfPKT_S4_,"",@"SHT_CUDA_INFO"
	.sectionflags	@""
	.align	4


	//----- nvinfo : EIATTR_CUDA_API_VERSION
	.align		4
        /*0000*/ 	.byte	0x04, 0x37
        /*0002*/ 	.short	(.L_265 - .L_264)
.L_264:
        /*0004*/ 	.word	0x00000082


	//----- nvinfo : EIATTR_KPARAM_INFO
	.align		4
.L_265:
        /*0008*/ 	.byte	0x04, 0x17
        /*000a*/ 	.short	(.L_267 - .L_266)
.L_266:
        /*000c*/ 	.word	0x00000000
        /*0010*/ 	.short	0x0002
        /*0012*/ 	.short	0x0010
        /*0014*/ 	.byte	0x00, 0xf0, 0x21, 0x00


	//----- nvinfo : EIATTR_KPARAM_INFO
	.align		4
.L_267:
        /*0018*/ 	.byte	0x04, 0x17
        /*001a*/ 	.short	(.L_269 - .L_268)
.L_268:
        /*001c*/ 	.word	0x00000000
        /*0020*/ 	.short	0x0001
        /*0022*/ 	.short	0x0008
        /*0024*/ 	.byte	0x00, 0xf0, 0x21, 0x00


	//----- nvinfo : EIATTR_KPARAM_INFO
	.align		4
.L_269:
        /*0028*/ 	.byte	0x04, 0x17
        /*002a*/ 	.short	(.L_271 - .L_270)
.L_270:
        /*002c*/ 	.word	0x00000000
        /*0030*/ 	.short	0x0000
        /*0032*/ 	.short	0x0000
        /*0034*/ 	.byte	0x00, 0xf0, 0x21, 0x00


	//----- nvinfo : EIATTR_SPARSE_MMA_MASK
	.align		4
.L_271:
        /*0038*/ 	.byte	0x03, 0x50
        /*003a*/ 	.short	0x0000


	//----- nvinfo : EIATTR_MAXREG_COUNT
	.align		4
        /*003c*/ 	.byte	0x03, 0x1b
        /*003e*/ 	.short	0x00ff


	//----- nvinfo : EIATTR_NUM_BARRIERS
	.align		4
        /*0040*/ 	.byte	0x02, 0x4c
        /*0042*/ 	.byte	0x01
	.zero		1


	//----- nvinfo : EIATTR_MERCURY_ISA_VERSION
	.align		4
        /*0044*/ 	.byte	0x03, 0x5f
        /*0046*/ 	.short	0x0101


	//----- nvinfo : EIATTR_COOP_GROUP_MASK_REGIDS
	.align		4
        /*0048*/ 	.byte	0x04, 0x29
        /*004a*/ 	.short	(.L_273 - .L_272)


	//   ....[0]....
.L_272:
        /*004c*/ 	.word	0xffffffff


	//   ....[1]....
        /*0050*/ 	.word	0xffffffff


	//   ....[2]....
        /*0054*/ 	.word	0xffffffff


	//   ....[3]....
        /*0058*/ 	.word	0xffffffff


	//   ....[4]....
        /*005c*/ 	.word	0xffffffff


	//   ....[5]....
        /*0060*/ 	.word	0xffffffff


	//   ....[6]....
        /*0064*/ 	.word	0xffffffff


	//   ....[7]....
        /*0068*/ 	.word	0xffffffff


	//   ....[8]....
        /*006c*/ 	.word	0xffffffff


	//   ....[9]....
        /*0070*/ 	.word	0xffffffff


	//   ....[10]....
        /*0074*/ 	.word	0xffffffff


	//   ....[11]....
        /*0078*/ 	.word	0xffffffff


	//   ....[12]....
        /*007c*/ 	.word	0xffffffff


	//   ....[13]....
        /*0080*/ 	.word	0xffffffff


	//   ....[14]....
        /*0084*/ 	.word	0xffffffff


	//   ....[15]....
        /*0088*/ 	.word	0xffffffff


	//   ....[16]....
        /*008c*/ 	.word	0xffffffff


	//   ....[17]....
        /*0090*/ 	.word	0xffffffff


	//   ....[18]....
        /*0094*/ 	.word	0xffffffff


	//   ....[19]....
        /*0098*/ 	.word	0xffffffff


	//   ....[20]....
        /*009c*/ 	.word	0xffffffff


	//   ....[21]....
        /*00a0*/ 	.word	0xffffffff


	//   ....[22]....
        /*00a4*/ 	.word	0xffffffff


	//   ....[23]....
        /*00a8*/ 	.word	0xffffffff


	//   ....[24]....
        /*00ac*/ 	.word	0xffffffff


	//   ....[25]....
        /*00b0*/ 	.word	0xffffffff


	//   ....[26]....
        /*00b4*/ 	.word	0xffffffff


	//   ....[27]....
        /*00b8*/ 	.word	0xffffffff


	//   ....[28]....
        /*00bc*/ 	.word	0xffffffff


	//   ....[29]....
        /*00c0*/ 	.word	0xffffffff


	//   ....[30]....
        /*00c4*/ 	.word	0xffffffff


	//   ....[31]....
        /*00c8*/ 	.word	0xffffffff


	//   ....[32]....
        /*00cc*/ 	.word	0xffffffff


	//   ....[33]....
        /*00d0*/ 	.word	0xffffffff


	//   ....[34]....
        /*00d4*/ 	.word	0xffffffff


	//   ....[35]....
        /*00d8*/ 	.word	0xffffffff


	//   ....[36]....
        /*00dc*/ 	.word	0xffffffff


	//   ....[37]....
        /*00e0*/ 	.word	0xffffffff


	//   ....[38]....
        /*00e4*/ 	.word	0xffffffff


	//   ....[39]....
        /*00e8*/ 	.word	0xffffffff


	//   ....[40]....
        /*00ec*/ 	.word	0xffffffff


	//   ....[41]....
        /*00f0*/ 	.word	0xffffffff


	//   ....[42]....
        /*00f4*/ 	.word	0xffffffff


	//   ....[43]....
        /*00f8*/ 	.word	0xffffffff


	//   ....[44]....
        /*00fc*/ 	.word	0xffffffff


	//   ....[45]....
        /*0100*/ 	.word	0xffffffff


	//   ....[46]....
        /*0104*/ 	.word	0xffffffff


	//   ....[47]....
        /*0108*/ 	.word	0xffffffff


	//   ....[48]....
        /*010c*/ 	.word	0xffffffff


	//   ....[49]....
        /*0110*/ 	.word	0xffffffff


	//   ....[50]....
        /*0114*/ 	.word	0xffffffff


	//   ....[51]....
        /*0118*/ 	.word	0xffffffff


	//   ....[52]....
        /*011c*/ 	.word	0xffffffff


	//   ....[53]....
        /*0120*/ 	.word	0xffffffff


	//   ....[54]....
        /*0124*/ 	.word	0xffffffff


	//   ....[55]....
        /*0128*/ 	.word	0xffffffff


	//   ....[56]....
        /*012c*/ 	.word	0xffffffff


	//   ....[57]....
        /*0130*/ 	.word	0xffffffff


	//   ....[58]....
        /*0134*/ 	.word	0xffffffff


	//   ....[59]....
        /*0138*/ 	.word	0xffffffff


	//   ....[60]....
        /*013c*/ 	.word	0xffffffff


	//   ....[61]....
        /*0140*/ 	.word	0xffffffff


	//   ....[62]....
        /*0144*/ 	.word	0xffffffff


	//   ....[63]....
        /*0148*/ 	.word	0xffffffff


	//   ....[64]....
        /*014c*/ 	.word	0xffffffff


	//   ....[65]....
        /*0150*/ 	.word	0xffffffff


	//   ....[66]....
        /*0154*/ 	.word	0xffffffff


	//   ....[67]....
        /*0158*/ 	.word	0xffffffff


	//   ....[68]....
        /*015c*/ 	.word	0xffffffff


	//   ....[69]....
        /*0160*/ 	.word	0xffffffff


	//----- nvinfo : EIATTR_COOP_GROUP_INSTR_OFFSETS
	.align		4
.L_273:
        /*0164*/ 	.byte	0x04, 0x28
        /*0166*/ 	.short	(.L_275 - .L_274)


	//   ....[0]....
.L_274:
        /*0168*/ 	.word	0x00007620


	//   ....[1]....
        /*016c*/ 	.word	0x00007ee0


	//   ....[2]....
        /*0170*/ 	.word	0x00007f30


	//   ....[3]....
        /*0174*/ 	.word	0x00007f40


	//   ....[4]....
        /*0178*/ 	.word	0x00007f70


	//   ....[5]....
        /*017c*/ 	.word	0x00007f80


	//   ....[6]....
        /*0180*/ 	.word	0x00007fb0


	//   ....[7]....
        /*0184*/ 	.word	0x00008820


	//   ....[8]....
        /*0188*/ 	.word	0x00008830


	//   ....[9]....
        /*018c*/ 	.word	0x00008840


	//   ....[10]....
        /*0190*/ 	.word	0x00008850


	//   ....[11]....
        /*0194*/ 	.word	0x00008860


	//   ....[12]....
        /*0198*/ 	.word	0x00008870


	//   ....[13]....
        /*019c*/ 	.word	0x00008880


	//   ....[14]....
        /*01a0*/ 	.word	0x00008890


	//   ....[15]....
        /*01a4*/ 	.word	0x000088a0


	//   ....[16]....
        /*01a8*/ 	.word	0x00008930


	//   ....[17]....
        /*01ac*/ 	.word	0x00008950


	//   ....[18]....
        /*01b0*/ 	.word	0x00008960


	//   ....[19]....
        /*01b4*/ 	.word	0x00008970


	//   ....[20]....
        /*01b8*/ 	.word	0x00008980


	//   ....[21]....
        /*01bc*/ 	.word	0x00008990


	//   ....[22]....
        /*01c0*/ 	.word	0x000089a0


	//   ....[23]....
        /*01c4*/ 	.word	0x000089b0


	//   ....[24]....
        /*01c8*/ 	.word	0x000089c0


	//   ....[25]....
        /*01cc*/ 	.word	0x000089d0


	//   ....[26]....
        /*01d0*/ 	.word	0x000089e0


	//   ....[27]....
        /*01d4*/ 	.word	0x000089f0


	//   ....[28]....
        /*01d8*/ 	.word	0x00008a00


	//   ....[29]....
        /*01dc*/ 	.word	0x00008ad0


	//   ....[30]....
        /*01e0*/ 	.word	0x00008af0


	//   ....[31]....
        /*01e4*/ 	.word	0x00008b00


	//   ....[32]....
        /*01e8*/ 	.word	0x00008b10


	//   ....[33]....
        /*01ec*/ 	.word	0x00008b20


	//   ....[34]....
        /*01f0*/ 	.word	0x00008b30


	//   ....[35]....
        /*01f4*/ 	.word	0x00008b40


	//   ....[36]....
        /*01f8*/ 	.word	0x00008b50


	//   ....[37]....
        /*01fc*/ 	.word	0x00008b60


	//   ....[38]....
        /*0200*/ 	.word	0x00008b70


	//   ....[39]....
        /*0204*/ 	.word	0x00008b80


	//   ....[40]....
        /*0208*/ 	.word	0x00008b90


	//   ....[41]....
        /*020c*/ 	.word	0x00008ba0


	//   ....[42]....
        /*0210*/ 	.word	0x00008bb0


	//   ....[43]....
        /*0214*/ 	.word	0x00008c90


	//   ....[44]....
        /*0218*/ 	.word	0x00008cb0


	//   ....[45]....
        /*021c*/ 	.word	0x00008cc0


	//   ....[46]....
        /*0220*/ 	.word	0x00008cd0


	//   ....[47]....
        /*0224*/ 	.word	0x00008ce0


	//   ....[48]....
        /*0228*/ 	.word	0x00008cf0


	//   ....[49]....
        /*022c*/ 	.word	0x00008d00


	//   ....[50]....
        /*0230*/ 	.word	0x00008d10


	//   ....[51]....
        /*0234*/ 	.word	0x00008d20


	//   ....[52]....
        /*0238*/ 	.word	0x00008d30


	//   ....[53]....
        /*023c*/ 	.word	0x00008d40


	//   ....[54]....
        /*0240*/ 	.word	0x00008d50


	//   ....[55]....
        /*0244*/ 	.word	0x00008d60


	//   ....[56]....
        /*0248*/ 	.word	0x00008d70


	//   ....[57]....
        /*024c*/ 	.word	0x00008e70


	//   ....[58]....
        /*0250*/ 	.word	0x00008e80


	//   ....[59]....
        /*0254*/ 	.word	0x00008e90


	//   ....[60]....
        /*0258*/ 	.word	0x00008ea0


	//   ....[61]....
        /*025c*/ 	.word	0x00008eb0


	//   ....[62]....
        /*0260*/ 	.word	0x00008ec0


	//   ....[63]....
        /*0264*/ 	.word	0x00008ed0


	//   ....[64]....
        /*0268*/ 	.word	0x00008ee0


	//   ....[65]....
        /*026c*/ 	.word	0x00008ef0


	//   ....[66]....
        /*0270*/ 	.word	0x00008f00


	//   ....[67]....
        /*0274*/ 	.word	0x00008f10


	//   ....[68]....
        /*0278*/ 	.word	0x00008f20


	//   ....[69]....
        /*027c*/ 	.word	0x00008f30


	//----- nvinfo : EIATTR_EXIT_INSTR_OFFSETS
	.align		4
.L_275:
        /*0280*/ 	.byte	0x04, 0x1c
        /*0282*/ 	.short	(.L_277 - .L_276)


	//   ....[0]....
.L_276:
        /*0284*/ 	.word	0x00009720


	//----- nvinfo : EIATTR_MAX_THREADS
	.align		4
.L_277:
        /*0288*/ 	.byte	0x04, 0x05
        /*028a*/ 	.short	(.L_279 - .L_278)
.L_278:
        /*028c*/ 	.word	0x00000080
        /*0290*/ 	.word	0x00000001
        /*0294*/ 	.word	0x00000001


	//----- nvinfo : EIATTR_CRS_STACK_SIZE
	.align		4
.L_279:
        /*0298*/ 	.byte	0x04, 0x1e
        /*029a*/ 	.short	(.L_281 - .L_280)
.L_280:
        /*029c*/ 	.word	0x00000000


	//----- nvinfo : EIATTR_CBANK_PARAM_SIZE
	.align		4
.L_281:
        /*02a0*/ 	.byte	0x03, 0x19
        /*02a2*/ 	.short	0x0018


	//----- nvinfo : EIATTR_PARAM_CBANK
	.align		4
        /*02a4*/ 	.byte	0x04, 0x0a
        /*02a6*/ 	.short	(.L_283 - .L_282)
	.align		4
.L_282:
        /*02a8*/ 	.word	index@(.nv.constant0._Z31router_gemm_kernel_float_outputI13__nv_bfloat16Li128ELi8ELi14ELi384ELi7168EEvPfPKT_S4_)
        /*02ac*/ 	.short	0x0210
        /*02ae*/ 	.short	0x0018


	//----- nvinfo : EIATTR_SW_WAR
	.align		4
.L_283:
        /*02b0*/ 	.byte	0x04, 0x36
        /*02b2*/ 	.short	(.L_285 - .L_284)
.L_284:
        /*02b4*/ 	.word	0x00000008
.L_285:


//--------------------- .nv.info._Z31router_gemm_kernel_float_outputI13__nv_bfloat16Li128ELi8ELi13ELi384ELi7168EEvPfPKT_S4_ --------------------------
	.section	.nv.info._Z31router_gemm_kernel_float_outputI13__nv_bfloat16Li128ELi8ELi13ELi384ELi7168EEvPfPKT_S4_,"",@"SHT_CUDA_INFO"
	.sectionflags	@""
	.align	4


	//----- nvinfo : EIATTR_CUDA_API_VERSION
	.align		4
        /*0000*/ 	.byte	0x04, 0x37
        /*0002*/ 	.short	(.L_287 - .L_286)
.L_286:
        /*0004*/ 	.word	0x00000082


	//----- nvinfo : EIATTR_KPARAM_INFO
	.align		4
.L_287:
        /*0008*/ 	.byte	0x04, 0x17
        /*000a*/ 	.short	(.L_289 - .L_288)
.L_288:
        /*000c*/ 	.word	0x00000000
        /*0010*/ 	.short	0x0002
        /*0012*/ 	.short	0x0010
        /*0014*/ 	.byte	0x00, 0xf0, 0x21, 0x00


	//----- nvinfo : EIATTR_KPARAM_INFO
	.align		4
.L_289:
        /*0018*/ 	.byte	0x04, 0x17
        /*001a*/ 	.short	(.L_291 - .L_290)
.L_290:
        /*001c*/ 	.word	0x00000000
        /*0020*/ 	.short	0x0001
        /*0022*/ 	.short	0x0008
        /*0024*/ 	.byte	0x00, 0xf0, 0x21, 0x00


	//----- nvinfo : EIATTR_KPARAM_INFO
	.align		4
.L_291:
        /*0028*/ 	.byte	0x04, 0x17
        /*002a*/ 	.short	(.L_293 - .L_292)
.L_292:
        /*002c*/ 	.word	0x00000000
        /*0030*/ 	.short	0x0000
        /*0032*/ 	.short	0x0000
        /*0034*/ 	.byte	0x00, 0xf0, 0x21, 0x00


	//----- nvinfo : EIATTR_SPARSE_MMA_MASK
	.align		4
.L_293:
        /*0038*/ 	.byte	0x03, 0x50
        /*003a*/ 	.short	0x0000


	//----- nvinfo : EIATTR_MAXREG_COUNT
	.align		4
        /*003c*/ 	.byte	0x03, 0x1b
        /*003e*/ 	.short	0x00ff


	//----- nvinfo : EIATTR_NUM_BARRIERS
	.align		4
        /*0040*/ 	.byte	0x02, 0x4c
        /*0042*/ 	.byte	0x01
	.zero		1


	//----- nvinfo : EIATTR_MERCURY_ISA_VERSION
	.align		4
        /*0044*/ 	.byte	0x03, 0x5f
        /*0046*/ 	.short	0x0101


	//----- nvinfo : EIATTR_COOP_GROUP_MASK_REGIDS
	.align		4
        /*0048*/ 	.byte	0x04, 0x29
        /*004a*/ 	.short	(.L_295 - .L_294)


	//   ....[0]....
.L_294:
        /*004c*/ 	.word	0xffffffff


	//   ....[1]....
        /*0050*/ 	.word	0xffffffff


	//   ....[2]....
        /*0054*/ 	.word	0xffffffff


	//   ....[3]....
        /*0058*/ 	.word	0xffffffff


	//   ....[4]....
        /*005c*/ 	.word	0xffffffff


	//   ....[5]....
        /*0060*/ 	.word	0xffffffff


	//   ....[6]....
        /*0064*/ 	.word	0xffffffff


	//   ....[7]....
        /*0068*/ 	.word	0xffffffff


	//   ....[8]....
        /*006c*/ 	.word	0xffffffff


	//   ....[9]....
        /*0070*/ 	.word	0xffffffff


	//   ....[10]....
        /*0074*/ 	.word	0xffffffff


	//   ....[11]....
        /*0078*/ 	.word	0xffffffff


	//   ....[12]....
        /*007c*/ 	.word	0xffffffff


	//   ....[13]....
        /*0080*/ 	.word	0xffffffff


	//   ....[14]....
        /*0084*/ 	.word	0xffffffff


	//   ....[15]....
        /*0088*/ 	.word	0xffffffff


	//   ....[16]....
        /*008c*/ 	.word	0xffffffff


	//   ....[17]....
        /*0090*/ 	.word	0xffffffff


	//   ....[18]....
        /*0094*/ 	.word	0xffffffff


	//   ....[19]....
        /*0098*/ 	.word	0xffffffff


	//   ....[20]....
        /*009c*/ 	.word	0xffffffff


	//   ....[21]....
        /*00a0*/ 	.word	0xffffffff


	//   ....[22]....
        /*00a4*/ 	.word	0xffffffff


	//   ....[23]....
        /*00a8*/ 	.word	0xffffffff


	//   ....[24]....
        /*00ac*/ 	.word	0xffffffff


	//   ....[25]....
        /*00b0*/ 	.word	0xffffffff


	//   ....[26]....
        /*00b4*/ 	.word	0xffffffff


	//   ....[27]....
        /*00b8*/ 	.word	0xffffffff


	//   ....[28]....
        /*00bc*/ 	.word	0xffffffff


	//   ....[29]....
        /*00c0*/ 	.word	0xffffffff


	//   ....[30]....
        /*00c4*/ 	.word	0xffffffff


	//   ....[31]....
        /*00c8*/ 	.word	0xffffffff


	//   ....[32]....
        /*00cc*/ 	.word	0xffffffff


	//   ....[33]....
        /*00d0*/ 	.word	0xffffffff


	//   ....[34]....
        /*00d4*/ 	.word	0xffffffff


	//   ....[35]....
        /*00d8*/ 	.word	0xffffffff


	//   ....[36]....
        /*00dc*/ 	.word	0xffffffff


	//   ....[37]....
        /*00e0*/ 	.word	0xffffffff


	//   ....[38]....
        /*00e4*/ 	.word	0xffffffff


	//   ....[39]....
        /*00e8*/ 	.word	0xffffffff


	//   ....[40]....
        /*00ec*/ 	.word	0xffffffff


	//   ....[41]....
        /*00f0*/ 	.word	0xffffffff


	//   ....[42]....
        /*00f4*/ 	.word	0xffffffff


	//   ....[43]....
        /*00f8*/ 	.word	0xffffffff


	//   ....[44]....
        /*00fc*/ 	.word	0xffffffff


	//   ....[45]....
        /*0100*/ 	.word	0xffffffff


	//   ....[46]....
        /*0104*/ 	.word	0xffffffff


	//   ....[47]....
        /*0108*/ 	.word	0xffffffff


	//   ....[48]....
        /*010c*/ 	.word	0xffffffff


	//   ....[49]....
        /*0110*/ 	.word	0xffffffff


	//   ....[50]....
        /*0114*/ 	.word	0xffffffff


	//   ....[51]....
        /*0118*/ 	.word	0xffffffff


	//   ....[52]....
        /*011c*/ 	.word	0xffffffff


	//   ....[53]....
        /*0120*/ 	.word	0xffffffff


	//   ....[54]....
        /*0124*/ 	.word	0xffffffff


	//   ....[55]....
        /*0128*/ 	.word	0xffffffff


	//   ....[56]....
        /*012c*/ 	.word	0xffffffff


	//   ....[57]....
        /*0130*/ 	.word	0xffffffff


	//   ....[58]....
        /*0134*/ 	.word	0xffffffff


	//   ....[59]....
        /*0138*/ 	.word	0xffffffff


	//   ....[60]....
        /*013c*/ 	.word	0xffffffff


	//   ....[61]....
        /*0140*/ 	.word	0xffffffff


	//   ....[62]....
        /*0144*/ 	.word	0xffffffff


	//   ....[63]....
        /*0148*/ 	.word	0xffffffff


	//   ....[64]....
        /*014c*/ 	.word	0xffffffff


	//----- nvinfo : EIATTR_COOP_GROUP_INSTR_OFFSETS
	.align		4
.L_295:
        /*0150*/ 	.byte	0x04, 0x28
        /*0152*/ 	.short	(.L_297 - .L_296)


	//   ....[0]....
.L_296:
        /*0154*/ 	.word	0x000075e0


	//   ....[1]....
        /*0158*/ 	.word	0x00007630


	//   ....[2]....
        /*015c*/ 	.word	0x00007670


	//   ....[3]....
        /*0160*/ 	.word	0x00007730


	//   ....[4]....
        /*0164*/ 	.word	0x00007770


	//   ....[5]....
        /*0168*/ 	.word	0x00007cd0


	//   ....[6]....
        /*016c*/ 	.word	0x00007db0


	//   ....[7]....
        /*0170*/ 	.word	0x00007ed0


	//   ....[8]....
        /*0174*/ 	.word	0x00007f00


	//   ....[9]....
        /*0178*/ 	.word	0x00007f10


	//   ....[10]....
        /*017c*/ 	.word	0x00007f20


	//   ....[11]....
        /*0180*/ 	.word	0x00007f30


	//   ....[12]....
        /*0184*/ 	.word	0x00007f40


	//   ....[13]....
        /*0188*/ 	.word	0x00007f50


	//   ....[14]....
        /*018c*/ 	.word	0x00007fc0


	//   ....[15]....
        /*0190*/ 	.word	0x00007fe0


	//   ....[16]....
        /*0194*/ 	.word	0x00007ff0


	//   ....[17]....
        /*0198*/ 	.word	0x00008000


	//   ....[18]....
        /*019c*/ 	.word	0x00008010


	//   ....[19]....
        /*01a0*/ 	.word	0x00008020


	//   ....[20]....
        /*01a4*/ 	.word	0x00008030


	//   ....[21]....
        /*01a8*/ 	.word	0x00008040


	//   ....[22]....
        /*01ac*/ 	.word	0x00008050


	//   ....[23]....
        /*01b0*/ 	.word	0x00008060


	//   ....[24]....
        /*01b4*/ 	.word	0x00008070


	//   ....[25]....
        /*01b8*/ 	.word	0x00008080


	//   ....[26]....
        /*01bc*/ 	.word	0x00008150


	//   ....[27]....
        /*01c0*/ 	.word	0x00008160


	//   ....[28]....
        /*01c4*/ 	.word	0x00008170


	//   ....[29]....
        /*01c8*/ 	.word	0x00008180


	//   ....[30]....
        /*01cc*/ 	.word	0x00008190


	//   ....[31]....
        /*01d0*/ 	.word	0x000081a0


	//   ....[32]....
        /*01d4*/ 	.word	0x000081b0


	//   ....[33]....
        /*01d8*/ 	.word	0x000081c0


	//   ....[34]....
        /*01dc*/ 	.word	0x000081d0


	//   ....[35]....
        /*01e0*/ 	.word	0x000081e0


	//   ....[36]....
        /*01e4*/ 	.word	0x000081f0


	//   ....[37]....
        /*01e8*/ 	.word	0x00008200


	//   ....[38]....
        /*01ec*/ 	.word	0x00008210


	//   ....[39]....
        /*01f0*/ 	.word	0x000082f0


	//   ....[40]....
        /*01f4*/ 	.word	0x00008300


	//   ....[41]....
        /*01f8*/ 	.word	0x00008310


	//   ....[42]....
        /*01fc*/ 	.word	0x00008320


	//   ....[43]....
        /*0200*/ 	.word	0x00008330


	//   ....[44]....
        /*0204*/ 	.word	0x00008340


	//   ....[45]....
        /*0208*/ 	.word	0x00008350


	//   ....[46]....
        /*020c*/ 	.word	0x00008360


	//   ....[47]....
        /*0210*/ 	.word	0x00008370


	//   ....[48]....
        /*0214*/ 	.word	0x00008380


	//   ....[49]....
        /*0218*/ 	.word	0x00008390


	//   ....[50]....
        /*021c*/ 	.word	0x000083a0


	//   ....[51]....
        /*0220*/ 	.word	0x000083b0


	//   ....[52]....
        /*0224*/ 	.word	0x000084a0


	//   ....[53]....
        /*0228*/ 	.word	0x000084b0


	//   ....[54]....
        /*022c*/ 	.word	0x000084c0


	//   ....[55]....
        /*0230*/ 	.word	0x000084d0


	//   ....[56]....
        /*0234*/ 	.word	0x000084e0


	//   ....[57]....
        /*0238*/ 	.word	0x000084f0


	//   ....[58]....
        /*023c*/ 	.word	0x00008500


	//   ....[59]....
        /*0240*/ 	.word	0x00008510


	//   ....[60]....
        /*0244*/ 	.word	0x00008520


	//   ....[61]....
        /*0248*/ 	.word	0x00008530


	//   ....[62]....
        /*024c*/ 	.word	0x00008540


	//   ....[63]....
        /*0250*/ 	.word	0x00008550


	//   ....[64]....
        /*0254*/ 	.word	0x00008560


	//----- nvinfo : EIATTR_EXIT_INSTR_OFFSETS
	.align		4
.L_297:
        /*0258*/ 	.byte	0x04, 0x1c
        /*025a*/ 	.short	(.L_299 - .L_298)


	//   ....[0]....
.L_298:
        /*025c*/ 	.word	0x00008ce0


	//----- nvinfo : EIATTR_MAX_THREADS
	.align		4
.L_299:
        /*0260*/ 	.byte	0x04, 0x05
        /*0262*/ 	.short	(.L_301 - .L_300)
.L_300:
        /*0264*/ 	.word	0x00000080
        /*0268*/ 	.word	0x00000001
        /*026c*/ 	.word	0x00000001


	//----- nvinfo : EIATTR_CRS_STACK_SIZE
	.align		4
.L_301:
        /*0270*/ 	.byte	0x04, 0x1e
        /*0272*/ 	.short	(.L_303 - .L_302)
.L_302:
        /*0274*/ 	.word	0x00000000


	//----- nvinfo : EIATTR_CBANK_PARAM_SIZE
	.align		4
.L_303:
        /*0278*/ 	.byte	0x03, 0x19
        /*027a*/ 	.short	0x0018


	//----- nvinfo : EIATTR_PARAM_CBANK
	.align		4
        /*027c*/ 	.byte	0x04, 0x0a
        /*027e*/ 	.short	(.L_305 - .L_304)
	.align		4
.L_304:
        /*0280*/ 	.word	index@(.nv.constant0._Z31router_gemm_kernel_float_outputI13__nv_bfloat16Li128ELi8ELi13ELi384ELi7168EEvPfPKT_S4_)
        /*0284*/ 	.short	0x0210
        /*0286*/ 	.short	0x0018


	//----- nvinfo : EIATTR_SW_WAR
	.align		4
.L_305:
        /*0288*/ 	.byte	0x04, 0x36
        /*028a*/ 	.short	(.L_307 - .L_306)
.L_306:
        /*028c*/ 	.word	0x00000008
.L_307:


//--------------------- .nv.info._Z31router_gemm_kernel_float_outputI13__nv_bfloat16Li128ELi8ELi12ELi384ELi7168EEvPfPKT_S4_ --------------------------
	.section	.nv.info._Z31router_gemm_kernel_float_outputI13__nv_bfloat16Li128ELi8ELi12ELi384ELi7168EEvPfPKT_S4_,"",@"SHT_CUDA_INFO"
	.sectionflags	@""
	.align	4


	//----- nvinfo : EIATTR_CUDA_API_VERSION
	.align		4
        /*0000*/ 	.byte	0x04, 0x37
        /*0002*/ 	.short	(.L_309 - .L_308)
.L_308:
        /*0004*/ 	.word	0x00000082


	//----- nvinfo : EIATTR_KPARAM_INFO
	.align		4
.L_309:
        /*0008*/ 	.byte	0x04, 0x17
        /*000a*/ 	.short	(.L_311 - .L_310)
.L_310:
        /*000c*/ 	.word	0x00000000
        /*0010*/ 	.short	0x0002
        /*0012*/ 	.short	0x0010
        /*0014*/ 	.byte	0x00, 0xf0, 0x21, 0x00


	//----- nvinfo : EIATTR_KPARAM_INFO
	.align		4
.L_311:
        /*0018*/ 	.byte	0x04, 0x17
        /*001a*/ 	.short	(.L_313 - .L_312)
.L_312:
        /*001c*/ 	.word	0x00000000
        /*0020*/ 	.short	0x0001
        /*0022*/ 	.short	0x0008
        /*0024*/ 	.byte	0x00, 0xf0, 0x21, 0x00


	//----- nvinfo : EIATTR_KPARAM_INFO
	.align		4
.L_313:
        /*0028*/ 	.byte	0x04, 0x17
        /*002a*/ 	.short	(.L_315 - .L_314)
.L_314:
        /*002c*/ 	.word	0x00000000
        /*0030*/ 	.short	0x0000
        /*0032*/ 	.short	0x0000
        /*0034*/ 	.byte	0x00, 0xf0, 0x21, 0x00


	//----- nvinfo : EIATTR_SPARSE_MMA_MASK
	.align		4
.L_315:
        /*0038*/ 	.byte	0x03, 0x50
        /*003a*/ 	.short	0x0000


	//----- nvinfo : EIATTR_MAXREG_COUNT
	.align		4
        /*003c*/ 	.byte	0x03, 0x1b
        /*003e*/ 	.short	0x00ff


	//----- nvinfo : EIATTR_NUM_BARRIERS
	.align		4
        /*0040*/ 	.byte	0x02, 0x4c
        /*0042*/ 	.byte	0x01
	.zero		1


	//----- nvinfo : EIATTR_MERCURY_ISA_VERSION
	.align		4
        /*0044*/ 	.byte	0x03, 0x5f
        /*0046*/ 	.short	0x0101


	//----- nvinfo : EIATTR_COOP_GROUP_MASK_REGIDS
	.align		4
        /*0048*/ 	.byte	0x04, 0x29
        /*004a*/ 	.short	(.L_317 - .L_316)


	//   ....[0]....
.L_316:
        /*004c*/ 	.word	0xffffffff


	//   ....[1]....
        /*0050*/ 	.word	0xffffffff


	//   ....[2]....
        /*0054*/ 	.word	0xffffffff


	//   ....[3]....
        /*0058*/ 	.word	0xffffffff


	//   ....[4]....
        /*005c*/ 	.word	0xffffffff


	//   ....[5]....
        /*0060*/ 	.word	0xffffffff


	//   ....[6]....
        /*0064*/ 	.word	0xffffffff


	//   ....[7]....
        /*0068*/ 	.word	0xffffffff


	//   ....[8]....
        /*006c*/ 	.word	0xffffffff


	//   ....[9]....
        /*0070*/ 	.word	0xffffffff


	//   ....[10]....
        /*0074*/ 	.word	0xffffffff


	//   ....[11]....
        /*0078*/ 	.word	0xffffffff


	//   ....[12]....
        /*007c*/ 	.word	0xffffffff


	//   ....[13]....
        /*0080*/ 	.word	0xffffffff


	//   ....[14]....
        /*0084*/ 	.word	0xffffffff


	//   ....[15]....
        /*0088*/ 	.word	0xffffffff


	//   ....[16]....
        /*008c*/ 	.word	0xffffffff


	//   ....[17]....
        /*0090*/ 	.word	0xffffffff


	//   ....[18]....
        /*0094*/ 	.word	0xffffffff


	//   ....[19]....
        /*0098*/ 	.word	0xffffffff


	//   ....[20]....
        /*009c*/ 	.word	0xffffffff


	//   ....[21]....
        /*00a0*/ 	.word	0xffffffff


	//   ....[22]....
        /*00a4*/ 	.word	0xffffffff


	//   ....[23]....
        /*00a8*/ 	.word	0xffffffff


	//   ....[24]....
        /*00ac*/ 	.word	0xffffffff


	//   ....[25]....
        /*00b0*/ 	.word	0xffffffff


	//   ....[26]....
        /*00b4*/ 	.word	0xffffffff


	//   ....[27]....
        /*00b8*/ 	.word	0xffffffff


	//   ....[28]....
        /*00bc*/ 	.word	0xffffffff


	//   ....[29]....
        /*00c0*/ 	.word	0xffffffff


	//   ....[30]....
        /*00c4*/ 	.word	0xffffffff


	//   ....[31]....
        /*00c8*/ 	.word	0xffffffff


	//   ....[32]....
        /*00cc*/ 	.word	0xffffffff


	//   ....[33]....
        /*00d0*/ 	.word	0xffffffff


	//   ....[34]....
        /*00d4*/ 	.word	0xffffffff


	//   ....[35]....
        /*00d8*/ 	.word	0xffffffff


	//   ....[36]....
        /*00dc*/ 	.word	0xffffffff


	//   ....[37]....
        /*00e0*/ 	.word	0xffffffff


	//   ....[38]....
        /*00e4*/ 	.word	0xffffffff


	//   ....[39]....
        /*00e8*/ 	.word	0xffffffff


	//   ....[40]....
        /*00ec*/ 	.word	0xffffffff


	//   ....[41]....
        /*00f0*/ 	.word	0xffffffff


	//   ....[42]....
        /*00f4*/ 	.word	0xffffffff


	//   ....[43]....
        /*00f8*/ 	.word	0xffffffff


	//   ....[44]....
        /*00fc*/ 	.word	0xffffffff


	//   ....[45]....
        /*0100*/ 	.word	0xffffffff


	//   ....[46]....
        /*0104*/ 	.word	0xffffffff


	//   ....[47]....
        /*0108*/ 	.word	0xffffffff


	//   ....[48]....
        /*010c*/ 	.word	0xffffffff


	//   ....[49]....
        /*0110*/ 	.word	0xffffffff


	//   ....[50]....
        /*0114*/ 	.word	0xffffffff


	//   ....[51]....
        /*0118*/ 	.word	0xffffffff


	//   ....[52]....
        /*011c*/ 	.word	0xffffffff


	//   ....[53]....
        /*0120*/ 	.word	0xffffffff


	//   ....[54]....
        /*0124*/ 	.word	0xffffffff


	//   ....[55]....
        /*0128*/ 	.word	0xffffffff


	//   ....[56]....
        /*012c*/ 	.word	0xffffffff


	//   ....[57]....
        /*0130*/ 	.word	0xffffffff


	//   ....[58]....
        /*0134*/ 	.word	0xffffffff


	//   ....[59]....
        /*0138*/ 	.word	0xffffffff


	//----- nvinfo : EIATTR_COOP_GROUP_INSTR_OFFSETS
	.align		4
.L_317:
        /*013c*/ 	.byte	0x04, 0x28
        /*013e*/ 	.short	(.L_319 - .L_318)


	//   ....[0]....
.L_318:
        /*0140*/ 	.word	0x00006c90


	//   ....[1]....
        /*0144*/ 	.word	0x00006cc0


	//   ....[2]....
        /*0148*/ 	.word	0x00006d00


	//   ....[3]....
        /*014c*/ 	.word	0x00006da0


	//   ....[4]....
        /*0150*/ 	.word	0x00007420


	//   ....[5]....
        /*0154*/ 	.word	0x00007580


	//   ....[6]....
        /*0158*/ 	.word	0x00007590


	//   ....[7]....
        /*015c*/ 	.word	0x000075a0


	//   ....[8]....
        /*0160*/ 	.word	0x000075b0


	//   ....[9]....
        /*0164*/ 	.word	0x000075c0


	//   ....[10]....
        /*0168*/ 	.word	0x000075d0


	//   ....[11]....
        /*016c*/ 	.word	0x000075e0


	//   ....[12]....
        /*0170*/ 	.word	0x000075f0


	//   ....[13]....
        /*0174*/ 	.word	0x00007670


	//   ....[14]....
        /*0178*/ 	.word	0x00007690


	//   ....[15]....
        /*017c*/ 	.word	0x000076a0


	//   ....[16]....
        /*0180*/ 	.word	0x000076b0


	//   ....[17]....
        /*0184*/ 	.word	0x000076c0


	//   ....[18]....
        /*0188*/ 	.word	0x000076d0


	//   ....[19]....
        /*018c*/ 	.word	0x000076e0


	//   ....[20]....
        /*0190*/ 	.word	0x000076f0


	//   ....[21]....
        /*0194*/ 	.word	0x00007700


	//   ....[22]....
        /*0198*/ 	.word	0x00007710


	//   ....[23]....
        /*019c*/ 	.word	0x00007720


	//   ....[24]....
        /*01a0*/ 	.word	0x000077e0


	//   ....[25]....
        /*01a4*/ 	.word	0x000077f0


	//   ....[26]....
        /*01a8*/ 	.word	0x00007800


	//   ....[27]....
        /*01ac*/ 	.word	0x00007810


	//   ....[28]....
        /*01b0*/ 	.word	0x00007820


	//   ....[29]....
        /*01b4*/ 	.word	0x00007830


	//   ....[30]....
        /*01b8*/ 	.word	0x00007840


	//   ....[31]....
        /*01bc*/ 	.word	0x00007850


	//   ....[32]....
        /*01c0*/ 	.word	0x00007860


	//   ....[33]....
        /*01c4*/ 	.word	0x00007870


	//   ....[34]....
        /*01c8*/ 	.word	0x00007880


	//   ....[35]....
        /*01cc*/ 	.word	0x00007890


	//   ....[36]....
        /*01d0*/ 	.word	0x00007960


	//   ....[37]....
        /*01d4*/ 	.word	0x00007970


	//   ....[38]....
        /*01d8*/ 	.word	0x00007980


	//   ....[39]....
        /*01dc*/ 	.word	0x00007990


	//   ....[40]....
        /*01e0*/ 	.word	0x000079a0


	//   ....[41]....
        /*01e4*/ 	.word	0x000079b0


	//   ....[42]....
        /*01e8*/ 	.word	0x000079c0


	//   ....[43]....
        /*01ec*/ 	.word	0x000079d0


	//   ....[44]....
        /*01f0*/ 	.word	0x000079e0


	//   ....[45]....
        /*01f4*/ 	.word	0x000079f0


	//   ....[46]....
        /*01f8*/ 	.word	0x00007a00


	//   ....[47]....
        /*01fc*/ 	.word	0x00007a10


	//   ....[48]....
        /*0200*/ 	.word	0x00007af0


	//   ....[49]....
        /*0204*/ 	.word	0x00007b00


	//   ....[50]....
        /*0208*/ 	.word	0x00007b10


	//   ....[51]....
        /*020c*/ 	.word	0x00007b20


	//   ....[52]....
        /*0210*/ 	.word	0x00007b30


	//   ....[53]....
        /*0214*/ 	.word	0x00007b40


	//   ....[54]....
        /*0218*/ 	.word	0x00007b50


	//   ....[55]....
        /*021c*/ 	.word	0x00007b60


	//   ....[56]....
        /*0220*/ 	.word	0x00007b70


	//   ....[57]....
        /*0224*/ 	.word	0x00007b80


	//   ....[58]....
        /*0228*/ 	.word	0x00007b90


	//   ....[59]....
        /*022c*/ 	.word	0x00007ba0


	//----- nvinfo : EIATTR_EXIT_INSTR_OFFSETS
	.align		4
.L_319:
        /*0230*/ 	.byte	0x04, 0x1c
        /*0232*/ 	.short	(.L_321 - .L_320)


	//   ....[0]....
.L_320:
        /*0234*/ 	.word	0x000082a0


	//----- nvinfo : EIATTR_MAX_THREADS
	.align		4
.L_321:
        /*0238*/ 	.byte	0x04, 0x05
        /*023a*/ 	.short	(.L_323 - .L_322)
.L_322:
        /*023c*/ 	.word	0x00000080
        /*0240*/ 	.word	0x00000001
        /*0244*/ 	.word	0x00000001


	//----- nvinfo : EIATTR_CRS_STACK_SIZE
	.align		4
.L_323:
        /*0248*/ 	.byte	0x04, 0x1e
        /*024a*/ 	.short	(.L_325 - .L_324)
.L_324:
        /*024c*/ 	.word	0x00000000


	//----- nvinfo : EIATTR_CBANK_PARAM_SIZE
	.align		4
.L_325:
        /*0250*/ 	.byte	0x03, 0x19
        /*0252*/ 	.short	0x0018


	//----- nvinfo : EIATTR_PARAM_CBANK
	.align		4
        /*0254*/ 	.byte	0x04, 0x0a
        /*0256*/ 	.short	(.L_327 - .L_326)
	.align		4
.L_326:
        /*0258*/ 	.word	index@(.nv.constant0._Z31router_gemm_kernel_float_outputI13__nv_bfloat16Li128ELi8ELi12ELi384ELi7168EEvPfPKT_S4_)
        /*025c*/ 	.short	0x0210
        /*025e*/ 	.short	0x0018


	//----- nvinfo : EIATTR_SW_WAR
	.align		4
.L_327:
        /*0260*/ 	.byte	0x04, 0x36
        /*0262*/ 	.short	(.L_329 - .L_328)
.L_328:
        /*0264*/ 	.word	0x00000008
.L_329:


//--------------------- .nv.info._Z31router_gemm_kernel_float_outputI13__nv_bfloat16Li128ELi8ELi11ELi384ELi7168EEvPfPKT_S4_ --------------------------
	.section	.nv.info._Z31router_gemm_kernel_float_outputI13__nv_bfloat16Li128ELi8ELi11ELi384ELi7168EEvPfPKT_S4_,"",@"SHT_CUDA_INFO"
	.sectionflags	@""
	.align	4


	//----- nvinfo : EIATTR_CUDA_API_VERSION
	.align		4
        /*0000*/ 	.byte	0x04, 0x37
        /*0002*/ 	.short	(.L_331 - .L_330)
.L_330:
        /*0004*/ 	.word	0x00000082


	//----- nvinfo : EIATTR_KPARAM_INFO
	.align		4
.L_331:
        /*0008*/ 	.byte	0x04, 0x17
        /*000a*/ 	.short	(.L_333 - .L_332)
.L_332:
        /*000c*/ 	.word	0x00000000
        /*0010*/ 	.short	0x0002
        /*0012*/ 	.short	0x0010
        /*0014*/ 	.byte	0x00, 0xf0, 0x21, 0x00


	//----- nvinfo : EIATTR_KPARAM_INFO
	.align		4
.L_333:
        /*0018*/ 	.byte	0x04, 0x17
        /*001a*/ 	.short	(.L_335 - .L_334)
.L_334:
        /*001c*/ 	.word	0x00000000
        /*0020*/ 	.short	0x0001
        /*0022*/ 	.short	0x0008
        /*0024*/ 	.byte	0x00, 0xf0, 0x21, 0x00


	//----- nvinfo : EIATTR_KPARAM_INFO
	.align		4
.L_335:
        /*0028*/ 	.byte	0x04, 0x17
        /*002a*/ 	.short	(.L_337 - .L_336)
.L_336:
        /*002c*/ 	.word	0x00000000
        /*0030*/ 	.short	0x0000
        /*0032*/ 	.short	0x0000
        /*0034*/ 	.byte	0x00, 0xf0, 0x21, 0x00


	//----- nvinfo : EIATTR_SPARSE_MMA_MASK
	.align		4
.L_337:
        /*0038*/ 	.byte	0x03, 0x50
        /*003a*/ 	.short	0x0000


	//----- nvinfo : EIATTR_MAXREG_COUNT
	.align		4
        /*003c*/ 	.byte	0x03, 0x1b
        /*003e*/ 	.short	0x00ff


	//----- nvinfo : EIATTR_NUM_BARRIERS
	.align		4
        /*0040*/ 	.byte	0x02, 0x4c
        /*0042*/ 	.byte	0x01
	.zero		1


	//----- nvinfo : EIATTR_MERCURY_ISA_VERSION
	.align		4
        /*0044*/ 	.byte	0x03, 0x5f
        /*0046*/ 	.short	0x0101


	//----- nvinfo : EIATTR_COOP_GROUP_MASK_REGIDS
	.align		4
        /*0048*/ 	.byte	0x04, 0x29
        /*004a*/ 	.short	(.L_339 - .L_338)


	//   ....[0]....
.L_338:
        /*004c*/ 	.word	0xffffffff


	//   ....[1]....
        /*0050*/ 	.word	0xffffffff


	//   ....[2]....
        /*0054*/ 	.word	0xffffffff


	//   ....[3]....
        /*0058*/ 	.word	0xffffffff


	//   ....[4]....
        /*005c*/ 	.word	0xffffffff


	//   ....[5]....
        /*0060*/ 	.word	0xffffffff


	//   ....[6]....
        /*0064*/ 	.word	0xffffffff


	//   ....[7]....
        /*0068*/ 	.word	0xffffffff


	//   ....[8]....
        /*006c*/ 	.word	0xffffffff


	//   ....[9]....
        /*0070*/ 	.word	0xffffffff


	//   ....[10]....
        /*0074*/ 	.word	0xffffffff


	//   ....[11]....
        /*0078*/ 	.word	0xffffffff


	//   ....[12]....
        /*007c*/ 	.word	0xffffffff


	//   ....[13]....
        /*0080*/ 	.word	0xffffffff


	//   ....[14]....
        /*0084*/ 	.word	0xffffffff


	//   ....[15]....
        /*0088*/ 	.word	0xffffffff


	//   ....[16]....
        /*008c*/ 	.word	0xffffffff


	//   ....[17]....
        /*0090*/ 	.word	0xffffffff


	//   ....[18]....
        /*0094*/ 	.word	0xffffffff


	//   ....[19]....
        /*0098*/ 	.word	0xffffffff


	//   ....[20]....
        /*009c*/ 	.word	0xffffffff


	//   ....[21]....
        /*00a0*/ 	.word	0xffffffff


	//   ....[22]....
        /*00a4*/ 	.word	0xffffffff


	//   ....[23]....
        /*00a8*/ 	.word	0xffffffff


	//   ....[24]....
        /*00ac*/ 	.word	0xffffffff


	//   ....[25]....
        /*00b0*/ 	.word	0xffffffff


	//   ....[26]....
        /*00b4*/ 	.word	0xffffffff


	//   ....[27]....
        /*00b8*/ 	.word	0xffffffff


	//   ....[28]....
        /*00bc*/ 	.word	0xffffffff


	//   ....[29]....
        /*00c0*/ 	.word	0xffffffff


	//   ....[30]....
        /*00c4*/ 	.word	0xffffffff


	//   ....[31]....
        /*00c8*/ 	.word	0xffffffff


	//   ....[32]....
        /*00cc*/ 	.word	0xffffffff


	//   ....[33]....
        /*00d0*/ 	.word	0xffffffff


	//   ....[34]....
        /*00d4*/ 	.word	0xffffffff


	//   ....[35]....
        /*00d8*/ 	.word	0xffffffff


	//   ....[36]....
        /*00dc*/ 	.word	0xffffffff


	//   ....[37]....
        /*00e0*/ 	.word	0xffffffff


	//   ....[38]....
        /*00e4*/ 	.word	0xffffffff


	//   ....[39]....
        /*00e8*/ 	.word	0xffffffff


	//   ....[40]....
        /*00ec*/ 	.word	0xffffffff


	//   ....[41]....
        /*00f0*/ 	.word	0xffffffff


	//   ....[42]....
        /*00f4*/ 	.word	0xffffffff


	//   ....[43]....
        /*00f8*/ 	.word	0xffffffff


	//   ....[44]....
        /*00fc*/ 	.word	0xffffffff


	//   ....[45]....
        /*0100*/ 	.word	0xffffffff


	//   ....[46]....
        /*0104*/ 	.word	0xffffffff


	//   ....[47]....
        /*0108*/ 	.word	0xffffffff


	//   ....[48]....
        /*010c*/ 	.word	0xffffffff


	//   ....[49]....
        /*0110*/ 	.word	0xffffffff


	//   ....[50]....
        /*0114*/ 	.word	0xffffffff


	//   ....[51]....
        /*0118*/ 	.word	0xffffffff


	//   ....[52]....
        /*011c*/ 	.word	0xffffffff


	//   ....[53]....
        /*0120*/ 	.word	0xffffffff


	//   ....[54]....
        /*0124*/ 	.word	0xffffffff


	//----- nvinfo : EIATTR_COOP_GROUP_INSTR_OFFSETS
	.align		4
.L_339:
        /*0128*/ 	.byte	0x04, 0x28
        /*012a*/ 	.short	(.L_341 - .L_340)


	//   ....[0]....
.L_340:
        /*012c*/ 	.word	0x00006960


	//   ....[1]....
        /*0130*/ 	.word	0x00006a10


	//   ....[2]....
        /*0134*/ 	.word	0x00006a40


	//   ....[3]....
        /*0138*/ 	.word	0x00006ae0


	//   ....[4]....
        /*013c*/ 	.word	0x00006c20


	//   ....[5]....
        /*0140*/ 	.word	0x00006c40


	//   ....[6]....
        /*0144*/ 	.word	0x00006c50


	//   ....[7]....
        /*0148*/ 	.word	0x00006c60


	//   ....[8]....
        /*014c*/ 	.word	0x00006c70


	//   ....[9]....
        /*0150*/ 	.word	0x00006c80


	//   ....[10]....
        /*0154*/ 	.word	0x00006c90


	//   ....[11]....
        /*0158*/ 	.word	0x00006ca0


	//   ....[12]....
        /*015c*/ 	.word	0x00006d20


	//   ....[13]....
        /*0160*/ 	.word	0x00006d40


	//   ....[14]....
        /*0164*/ 	.word	0x00006d50


	//   ....[15]....
        /*0168*/ 	.word	0x00006d60


	//   ....[16]....
        /*016c*/ 	.word	0x00006d70


	//   ....[17]....
        /*0170*/ 	.word	0x00006d80


	//   ....[18]....
        /*0174*/ 	.word	0x00006d90


	//   ....[19]....
        /*0178*/ 	.word	0x00006da0


	//   ....[20]....
        /*017c*/ 	.word	0x00006db0


	//   ....[21]....
        /*0180*/ 	.word	0x00006dc0


	//   ....[22]....
        /*0184*/ 	.word	0x00006e70


	//   ....[23]....
        /*0188*/ 	.word	0x00006e80


	//   ....[24]....
        /*018c*/ 	.word	0x00006e90


	//   ....[25]....
        /*0190*/ 	.word	0x00006ea0


	//   ....[26]....
        /*0194*/ 	.word	0x00006eb0


	//   ....[27]....
        /*0198*/ 	.word	0x00006ec0


	//   ....[28]....
        /*019c*/ 	.word	0x00006ed0


	//   ....[29]....
        /*01a0*/ 	.word	0x00006ee0


	//   ....[30]....
        /*01a4*/ 	.word	0x00006ef0


	//   ....[31]....
        /*01a8*/ 	.word	0x00006f00


	//   ....[32]....
        /*01ac*/ 	.word	0x00006f10


	//   ....[33]....
        /*01b0*/ 	.word	0x00006fd0


	//   ....[34]....
        /*01b4*/ 	.word	0x00006fe0


	//   ....[35]....
        /*01b8*/ 	.word	0x00006ff0


	//   ....[36]....
        /*01bc*/ 	.word	0x00007000


	//   ....[37]....
        /*01c0*/ 	.word	0x00007010


	//   ....[38]....
        /*01c4*/ 	.word	0x00007020


	//   ....[39]....
        /*01c8*/ 	.word	0x00007030


	//   ....[40]....
        /*01cc*/ 	.word	0x00007040


	//   ....[41]....
        /*01d0*/ 	.word	0x00007050


	//   ....[42]....
        /*01d4*/ 	.word	0x00007060


	//   ....[43]....
        /*01d8*/ 	.word	0x00007070


	//   ....[44]....
        /*01dc*/ 	.word	0x00007140


	//   ....[45]....
        /*01e0*/ 	.word	0x00007150


	//   ....[46]....
        /*01e4*/ 	.word	0x00007160


	//   ....[47]....
        /*01e8*/ 	.word	0x00007170


	//   ....[48]....
        /*01ec*/ 	.word	0x00007180


	//   ....[49]....
        /*01f0*/ 	.word	0x00007190


	//   ....[50]....
        /*01f4*/ 	.word	0x000071a0


	//   ....[51]....
        /*01f8*/ 	.word	0x000071b0


	//   ....[52]....
        /*01fc*/ 	.word	0x000071c0


	//   ....[53]....
        /*0200*/ 	.word	0x000071d0


	//   ....[54]....
        /*0204*/ 	.word	0x000071e0


	//----- nvinfo : EIATTR_EXIT_INSTR_OFFSETS
	.align		4
.L_341:
        /*0208*/ 	.byte	0x04, 0x1c
        /*020a*/ 	.short	(.L_343 - .L_342)


	//   ....[0]....
.L_342:
        /*020c*/ 	.word	0x00007860


	//----- nvinfo : EIATTR_MAX_THREADS
	.align		4
.L_343:
        /*0210*/ 	.byte	0x04, 0x05
        /*0212*/ 	.short	(.L_345 - .L_344)
.L_344:
        /*0214*/ 	.word	0x00000080
        /*0218*/ 	.word	0x00000001
        /*021c*/ 	.word	0x00000001


	//----- nvinfo : EIATTR_CRS_STACK_SIZE
	.align		4
.L_345:
        /*0220*/ 	.byte	0x04, 0x1e
        /*0222*/ 	.short	(.L_347 - .L_346)
.L_346:
        /*0224*/ 	.word	0x00000000


	//----- nvinfo : EIATTR_CBANK_PARAM_SIZE
	.align		4
.L_347:
        /*0228*/ 	.byte	0x03, 0x19
        /*022a*/ 	.short	0x0018


	//----- nvinfo : EIATTR_PARAM_CBANK
	.align		4
        /*022c*/ 	.byte	0x04, 0x0a
        /*022e*/ 	.short	(.L_349 - .L_348)
	.align		4
.L_348:
        /*0230*/ 	.word	index@(.nv.constant0._Z31router_gemm_kernel_float_outputI13__nv_bfloat16Li128ELi8ELi11ELi384ELi7168EEvPfPKT_S4_)
        /*0234*/ 	.short	0x0210
        /*0236*/ 	.short	0x0018


	//----- nvinfo : EIATTR_SW_WAR
	.align		4
.L_349:
        /*0238*/ 	.byte	0x04, 0x36
        /*023a*/ 	.short	(.L_351 - .L_350)
.L_350:
        /*023c*/ 	.word	0x00000008
.L_351:


//--------------------- .nv.info._Z31router_gemm_kernel_float_outputI13__nv_bfloat16Li128ELi8ELi10ELi384ELi7168EEvPfPKT_S4_ --------------------------
	.section	.nv.info._Z31router_gemm_kernel_float_outputI13__nv_bfloat16Li128ELi8ELi10ELi384ELi7168EEvPfPKT_S4_,"",@"SHT_CUDA_INFO"
	.sectionflags	@""
	.align	4


	//----- nvinfo : EIATTR_CUDA_API_VERSION
	.align		4
        /*0000*/ 	.byte	0x04, 0x37
        /*0002*/ 	.short	(.L_353 - .L_352)
.L_352:
        /*0004*/ 	.word	0x00000082


	//----- nvinfo : EIATTR_KPARAM_INFO
	.align		4
.L_353:
        /*0008*/ 	.byte	0x04, 0x17
        /*000a*/ 	.short	(.L_355 - .L_354)
.L_354:
        /*000c*/ 	.word	0x00000000
        /*0010*/ 	.short	0x0002
        /*0012*/ 	.short	0x0010
        /*0014*/ 	.byte	0x00, 0xf0, 0x21, 0x00


	//----- nvinfo : EIATTR_KPARAM_INFO
	.align		4
.L_355:
        /*0018*/ 	.byte	0x04, 0x17
        /*001a*/ 	.short	(.L_357 - .L_356)
.L_356:
        /*001c*/ 	.word	0x00000000
        /*0020*/ 	.short	0x0001
        /*0022*/ 	.short	0x0008
        /*0024*/ 	.byte	0x00, 0xf0, 0x21, 0x00


	//----- nvinfo : EIATTR_KPARAM_INFO
	.align		4
.L_357:
        /*0028*/ 	.byte	0x04, 0x17
        /*002a*/ 	.short	(.L_359 - .L_358)
.L_358:
        /*002c*/ 	.word	0x00000000
        /*0030*/ 	.short	0x0000
        /*0032*/ 	.short	0x0000
        /*0034*/ 	.byte	0x00, 0xf0, 0x21, 0x00


	//----- nvinfo : EIATTR_SPARSE_MMA_MASK
	.align		4
.L_359:
        /*0038*/ 	.byte	0x03, 0x50
        /*003a*/ 	.short	0x0000


	//----- nvinfo : EIATTR_MAXREG_COUNT
	.align		4
        /*003c*/ 	.byte	0x03, 0x1b
        /*003e*/ 	.short	0x00ff


	//----- nvinfo : EIATTR_NUM_BARRIERS
	.align		4
        /*0040*/ 	.byte	0x02, 0x4c
        /*0042*/ 	.byte	0x01
	.zero		1


	//----- nvinfo : EIATTR_MERCURY_ISA_VERSION
	.align		4
        /*0044*/ 	.byte	0x03, 0x5f
        /*0046*/ 	.short	0x0101


	//----- nvinfo : EIATTR_COOP_GROUP_MASK_REGIDS
	.align		4
        /*0048*/ 	.byte	0x04, 0x29
        /*004a*/ 	.short	(.L_361 - .L_360)


	//   ....[0]....
.L_360:
        /*004c*/ 	.word	0xffffffff


	//   ....[1]....
        /*0050*/ 	.word	0xffffffff


	//   ....[2]....
        /*0054*/ 	.word	0xffffffff


	//   ....[3]....
        /*0058*/ 	.word	0xffffffff


	//   ....[4]....
        /*005c*/ 	.word	0xffffffff


	//   ....[5]....
        /*0060*/ 	.word	0xffffffff


	//   ....[6]....
        /*0064*/ 	.word	0xffffffff


	//   ....[7]....
        /*0068*/ 	.word	0xffffffff


	//   ....[8]....
        /*006c*/ 	.word	0xffffffff


	//   ....[9]....
        /*0070*/ 	.word	0xffffffff


	//   ....[10]....
        /*0074*/ 	.word	0xffffffff


	//   ....[11]....
        /*0078*/ 	.word	0xffffffff


	//   ....[12]....
        /*007c*/ 	.word	0xffffffff


	//   ....[13]....
        /*0080*/ 	.word	0xffffffff


	//   ....[14]....
        /*0084*/ 	.word	0xffffffff


	//   ....[15]....
        /*0088*/ 	.word	0xffffffff


	//   ....[16]....
        /*008c*/ 	.word	0xffffffff


	//   ....[17]....
        /*0090*/ 	.word	0xffffffff


	//   ....[18]....
        /*0094*/ 	.word	0xffffffff


	//   ....[19]....
        /*0098*/ 	.word	0xffffffff


	//   ....[20]....
        /*009c*/ 	.word	0xffffffff


	//   ....[21]....
        /*00a0*/ 	.word	0xffffffff


	//   ....[22]....
        /*00a4*/ 	.word	0xffffffff


	//   ....[23]....
        /*00a8*/ 	.word	0xffffffff


	//   ....[24]....
        /*00ac*/ 	.word	0xffffffff


	//   ....[25]....
        /*00b0*/ 	.word	0xffffffff


	//   ....[26]....
        /*00b4*/ 	.word	0xffffffff


	//   ....[27]....
        /*00b8*/ 	.word	0xffffffff


	//   ....[28]....
        /*00bc*/ 	.word	0xffffffff


	//   ....[29]....
        /*00c0*/ 	.word	0xffffffff


	//   ....[30]....
        /*00c4*/ 	.word	0xffffffff


	//   ....[31]....
        /*00c8*/ 	.word	0xffffffff


	//   ....[32]....
        /*00cc*/ 	.word	0xffffffff


	//   ....[33]....
        /*00d0*/ 	.word	0xffffffff


	//   ....[34]....
        /*00d4*/ 	.word	0xffffffff


	//   ....[35]....
        /*00d8*/ 	.word	0xffffffff


	//   ....[36]....
        /*00dc*/ 	.word	0xffffffff


	//   ....[37]....
        /*00e0*/ 	.word	0xffffffff


	//   ....[38]....
        /*00e4*/ 	.word	0xffffffff


	//   ....[39]....
        /*00e8*/ 	.word	0xffffffff


	//   ....[40]....
        /*00ec*/ 	.word	0xffffffff


	//   ....[41]....
        /*00f0*/ 	.word	0xffffffff


	//   ....[42]....
        /*00f4*/ 	.word	0xffffffff


	//   ....[43]....
        /*00f8*/ 	.word	0xffffffff


	//   ....[44]....
        /*00fc*/ 	.word	0xffffffff


	//   ....[45]....
        /*0100*/ 	.word	0xffffffff


	//   ....[46]....
        /*0104*/ 	.word	0xffffffff


	//   ....[47]....
        /*0108*/ 	.word	0xffffffff


	//   ....[48]....
        /*010c*/ 	.word	0xffffffff


	//   ....[49]....
        /*0110*/ 	.word	0xffffffff


	//----- nvinfo : EIATTR_COOP_GROUP_INSTR_OFFSETS
	.align		4
.L_361:
        /*0114*/ 	.byte	0x04, 0x28
        /*0116*/ 	.short	(.L_363 - .L_362)


	//   ....[0]....
.L_362:
        /*0118*/ 	.word	0x00006280


	//   ....[1]....
        /*011c*/ 	.word	0x00006290


	//   ....[2]....
        /*0120*/ 	.word	0x000062a0


	//   ....[3]....
        /*0124*/ 	.word	0x000062b0


	//   ....[4]....
        /*0128*/ 	.word	0x000062c0


	//   ....[5]....
        /*012c*/ 	.word	0x000062d0


	//   ....[6]....
        /*0130*/ 	.word	0x000062e0


	//   ....[7]....
        /*0134*/ 	.word	0x000062f0


	//   ....[8]....
        /*0138*/ 	.word	0x00006300


	//   ....[9]....
        /*013c*/ 	.word	0x00006310


	//   ....[10]....
        /*0140*/ 	.word	0x000063c0


	//   ....[11]....
        /*0144*/ 	.word	0x000063d0


	//   ....[12]....
        /*0148*/ 	.word	0x000063e0


	//   ....[13]....
        /*014c*/ 	.word	0x000063f0


	//   ....[14]....
        /*0150*/ 	.word	0x00006400


	//   ....[15]....
        /*0154*/ 	.word	0x00006410


	//   ....[16]....
        /*0158*/ 	.word	0x00006420


	//   ....[17]....
        /*015c*/ 	.word	0x00006430


	//   ....[18]....
        /*0160*/ 	.word	0x00006440


	//   ....[19]....
        /*0164*/ 	.word	0x00006450


	//   ....[20]....
        /*0168*/ 	.word	0x00006500


	//   ....[21]....
        /*016c*/ 	.word	0x00006510


	//   ....[22]....
        /*0170*/ 	.word	0x00006520


	//   ....[23]....
        /*0174*/ 	.word	0x00006530


	//   ....[24]....
        /*0178*/ 	.word	0x00006540


	//   ....[25]....
        /*017c*/ 	.word	0x00006550


	//   ....[26]....
        /*0180*/ 	.word	0x00006560


	//   ....[27]....
        /*0184*/ 	.word	0x00006570


	//   ....[28]....
        /*0188*/ 	.word	0x00006580


	//   ....[29]....
        /*018c*/ 	.word	0x00006590


	//   ....[30]....
        /*0190*/ 	.word	0x00006640


	//   ....[31]....
        /*0194*/ 	.word	0x00006650


	//   ....[32]....
        /*0198*/ 	.word	0x00006660


	//   ....[33]....
        /*019c*/ 	.word	0x00006670


	//   ....[34]....
        /*01a0*/ 	.word	0x00006680


	//   ....[35]....
        /*01a4*/ 	.word	0x00006690


	//   ....[36]....
        /*01a8*/ 	.word	0x000066a0


	//   ....[37]....
        /*01ac*/ 	.word	0x000066b0


	//   ....[38]....
        /*01b0*/ 	.word	0x000066c0


	//   ....[39]....
        /*01b4*/ 	.word	0x000066d0


	//   ....[40]....
        /*01b8*/ 	.word	0x00006790


	//   ....[41]....
        /*01bc*/ 	.word	0x000067a0


	//   ....[42]....
        /*01c0*/ 	.word	0x000067b0


	//   ....[43]....
        /*01c4*/ 	.word	0x000067c0


	//   ....[44]....
        /*01c8*/ 	.word	0x000067d0


	//   ....[45]....
        /*01cc*/ 	.word	0x000067e0


	//   ....[46]....
        /*01d0*/ 	.word	0x000067f0


	//   ....[47]....
        /*01d4*/ 	.word	0x00006800


	//   ....[48]....
        /*01d8*/ 	.word	0x00006810


	//   ....[49]....
        /*01dc*/ 	.word	0x00006820


	//----- nvinfo : EIATTR_EXIT_INSTR_OFFSETS
	.align		4
.L_363:
        /*01e0*/ 	.byte	0x04, 0x1c
        /*01e2*/ 	.short	(.L_365 - .L_364)


	//   ....[0]....
.L_364:
        /*01e4*/ 	.word	0x00006e20


	//----- nvinfo : EIATTR_MAX_THREADS
	.align		4
.L_365:
        /*01e8*/ 	.byte	0x04, 0x05
        /*01ea*/ 	.short	(.L_367 - .L_366)
.L_366:
        /*01ec*/ 	.word	0x00000080
        /*01f0*/ 	.word	0x00000001
        /*01f4*/ 	.word	0x00000001


	//----- nvinfo : EIATTR_CRS_STACK_SIZE
	.align		4
.L_367:
        /*01f8*/ 	.byte	0x04, 0x1e
        /*01fa*/ 	.short	(.L_369 - .L_368)
.L_368:
        /*01fc*/ 	.word	0x00000000


	//----- nvinfo : EIATTR_CBANK_PARAM_SIZE
	.align		4
.L_369:
        /*0200*/ 	.byte	0x03, 0x19
        /*0202*/ 	.short	0x0018


	//----- nvinfo : EIATTR_PARAM_CBANK
	.align		4
        /*0204*/ 	.byte	0x04, 0x0a
        /*0206*/ 	.short	(.L_371 - .L_370)
	.align		4
.L_370:
        /*0208*/ 	.word	index@(.nv.constant0._Z31router_gemm_kernel_float_outputI13__nv_bfloat16Li128ELi8ELi10ELi384ELi7168EEvPfPKT_S4_)
        /*020c*/ 	.short	0x0210
        /*020e*/ 	.short	0x0018


	//----- nvinfo : EIATTR_SW_WAR
	.align		4
.L_371:
        /*0210*/ 	.byte	0x04, 0x36
        /*0212*/ 	.short	(.L_373 - .L_372)
.L_372:
        /*0214*/ 	.word	0x00000008
.L_373:


//--------------------- .nv.info._Z31router_gemm_kernel_float_outputI13__nv_bfloat16Li128ELi8ELi9ELi384ELi7168EEvPfPKT_S4_ --------------------------
	.section	.nv.info._Z31router_gemm_kernel_float_outputI13__nv_bfloat16Li128ELi8ELi9ELi384ELi7168EEvPfPKT_S4_,"",@"SHT_CUDA_INFO"
	.sectionflags	@""
	.align	4


	//----- nvinfo : EIATTR_CUDA_API_VERSION
	.align		4
        /*0000*/ 	.byte	0x04, 0x37
        /*0002*/ 	.short	(.L_375 - .L_374)
.L_374:
        /*0004*/ 	.word	0x00000082


	//----- nvinfo : EIATTR_KPARAM_INFO
	.align		4
.L_375:
        /*0008*/ 	.byte	0x04, 0x17
        /*000a*/ 	.short	(.L_377 - .L_376)
.L_376:
        /*000c*/ 	.word	0x00000000
        /*0010*/ 	.short	0x0002
        /*0012*/ 	.short	0x0010
        /*0014*/ 	.byte	0x00, 0xf0, 0x21, 0x00


	//----- nvinfo : EIATTR_KPARAM_INFO
	.align		4
.L_377:
        /*0018*/ 	.byte	0x04, 0x17
        /*001a*/ 	.short	(.L_379 - .L_378)
.L_378:
        /*001c*/ 	.word	0x00000000
        /*0020*/ 	.short	0x0001
        /*0022*/ 	.short	0x0008
        /*0024*/ 	.byte	0x00, 0xf0, 0x21, 0x00


	//----- nvinfo : EIATTR_KPARAM_INFO
	.align		4
.L_379:
        /*0028*/ 	.byte	0x04, 0x17
        /*002a*/ 	.short	(.L_381 - .L_380)
.L_380:
        /*002c*/ 	.word	0x00000000
        /*0030*/ 	.short	0x0000
        /*0032*/ 	.short	0x0000
        /*0034*/ 	.byte	0x00, 0xf0, 0x21, 0x00


	//----- nvinfo : EIATTR_SPARSE_MMA_MASK
	.align		4
.L_381:
        /*0038*/ 	.byte	0x03, 0x50
        /*003a*/ 	.short	0x0000


	//----- nvinfo : EIATTR_MAXREG_COUNT
	.align		4
        /*003c*/ 	.byte	0x03, 0x1b
        /*003e*/ 	.short	0x00ff


	//----- nvinfo : EIATTR_NUM_BARRIERS
	.align		4
        /*0040*/ 	.byte	0x02, 0x4c
        /*0042*/ 	.byte	0x01
	.zero		1


	//----- nvinfo : EIATTR_MERCURY_ISA_VERSION
	.align		4
        /*0044*/ 	.byte	0x03, 0x5f
        /*0046*/ 	.short	0x0101


	//----- nvinfo : EIATTR_COOP_GROUP_MASK_REGIDS
	.align		4
        /*0048*/ 	.byte	0x04, 0x29
        /*004a*/ 	.short	(.L_383 - .L_382)


	//   ....[0]....
.L_382:
        /*004c*/ 	.word	0xffffffff


	//   ....[1]....
        /*0050*/ 	.word	0xffffffff


	//   ....[2]....
        /*0054*/ 	.word	0xffffffff


	//   ....[3]....
        /*0058*/ 	.word	0xffffffff


	//   ....[4]....
        /*005c*/ 	.word	0xffffffff


	//   ....[5]....
        /*0060*/ 	.word	0xffffffff


	//   ....[6]....
        /*0064*/ 	.word	0xffffffff


	//   ....[7]....
        /*0068*/ 	.word	0xffffffff


	//   ....[8]....
        /*006c*/ 	.word	0xffffffff


	//   ....[9]....
        /*0070*/ 	.word	0xffffffff


	//   ....[10]....
        /*0074*/ 	.word	0xffffffff


	//   ....[11]....
        /*0078*/ 	.word	0xffffffff


	//   ....[12]....
        /*007c*/ 	.word	0xffffffff


	//   ....[13]....
        /*0080*/ 	.word	0xffffffff


	//   ....[14]....
        /*0084*/ 	.word	0xffffffff


	//   ....[15]....
        /*0088*/ 	.word	0xffffffff


	//   ....[16]....
        /*008c*/ 	.word	0xffffffff


	//   ....[17]....
        /*0090*/ 	.word	0xffffffff


	//   ....[18]....
        /*0094*/ 	.word	0xffffffff


	//   ....[19]....
        /*0098*/ 	.word	0xffffffff


	//   ....[20]....
        /*009c*/ 	.word	0xffffffff


	//   ....[21]....
        /*00a0*/ 	.word	0xffffffff


	//   ....[22]....
        /*00a4*/ 	.word	0xffffffff


	//   ....[23]....
        /*00a8*/ 	.word	0xffffffff


	//   ....[24]....
        /*00ac*/ 	.word	0xffffffff


	//   ....[25]....
        /*00b0*/ 	.word	0xffffffff


	//   ....[26]....
        /*00b4*/ 	.word	0xffffffff


	//   ....[27]....
        /*00b8*/ 	.word	0xffffffff


	//   ....[28]....
        /*00bc*/ 	.word	0xffffffff


	//   ....[29]....
        /*00c0*/ 	.word	0xffffffff


	//   ....[30]....
        /*00c4*/ 	.word	0xffffffff


	//   ....[31]....
        /*00c8*/ 	.word	0xffffffff


	//   ....[32]....
        /*00cc*/ 	.word	0xffffffff


	//   ....[33]....
        /*00d0*/ 	.word	0xffffffff


	//   ....[34]....
        /*00d4*/ 	.word	0xffffffff


	//   ....[35]....
        /*00d8*/ 	.word	0xffffffff


	//   ....[36]....
        /*00dc*/ 	.word	0xffffffff


	//   ....[37]....
        /*00e0*/ 	.word	0xffffffff


	//   ....[38]....
        /*00e4*/ 	.word	0xffffffff


	//   ....[39]....
        /*00e8*/ 	.word	0xffffffff


	//   ....[40]....
        /*00ec*/ 	.word	0xffffffff


	//   ....[41]....
        /*00f0*/ 	.word	0xffffffff


	//   ....[42]....
        /*00f4*/ 	.word	0xffffffff


	//   ....[43]....
        /*00f8*/ 	.word	0xffffffff


	//   ....[44]....
        /*00fc*/ 	.word	0xffffffff


	//----- nvinfo : EIATTR_COOP_GROUP_INSTR_OFFSETS
	.align		4
.L_383:
        /*0100*/ 	.byte	0x04, 0x28
        /*0102*/ 	.short	(.L_385 - .L_384)


	//   ....[0]....
.L_384:
        /*0104*/ 	.word	0x00005950


	//   ....[1]....
        /*0108*/ 	.word	0x00005960


	//   ....[2]....
        /*010c*/ 	.word	0x00005970


	//   ....[3]....
        /*0110*/ 	.word	0x00005980


	//   ....[4]....
        /*0114*/ 	.word	0x00005990


	//   ....[5]....
        /*0118*/ 	.word	0x000059a0


	//   ....[6]....
        /*011c*/ 	.word	0x000059b0


	//   ....[7]....
        /*0120*/ 	.word	0x000059c0


	//   ....[8]....
        /*0124*/ 	.word	0x000059d0


	//   ....[9]....
        /*0128*/ 	.word	0x00005a70


	//   ....[10]....
        /*012c*/ 	.word	0x00005a80


	//   ....[11]....
        /*0130*/ 	.word	0x00005a90


	//   ....[12]....
        /*0134*/ 	.word	0x00005aa0


	//   ....[13]....
        /*0138*/ 	.word	0x00005ab0


	//   ....[14]....
        /*013c*/ 	.word	0x00005ac0


	//   ....[15]....
        /*0140*/ 	.word	0x00005ad0


	//   ....[16]....
        /*0144*/ 	.word	0x00005ae0


	//   ....[17]....
        /*0148*/ 	.word	0x00005af0


	//   ....[18]....
        /*014c*/ 	.word	0x00005b90


	//   ....[19]....
        /*0150*/ 	.word	0x00005ba0


	//   ....[20]....
        /*0154*/ 	.word	0x00005bb0


	//   ....[21]....
        /*0158*/ 	.word	0x00005bc0


	//   ....[22]....
        /*015c*/ 	.word	0x00005bd0


	//   ....[23]....
        /*0160*/ 	.word	0x00005be0


	//   ....[24]....
        /*0164*/ 	.word	0x00005bf0


	//   ....[25]....
        /*0168*/ 	.word	0x00005c00


	//   ....[26]....
        /*016c*/ 	.word	0x00005c10


	//   ....[27]....
        /*0170*/ 	.word	0x00005cb0


	//   ....[28]....
        /*0174*/ 	.word	0x00005cc0


	//   ....[29]....
        /*0178*/ 	.word	0x00005cd0


	//   ....[30]....
        /*017c*/ 	.word	0x00005ce0


	//   ....[31]....
        /*0180*/ 	.word	0x00005cf0


	//   ....[32]....
        /*0184*/ 	.word	0x00005d00


	//   ....[33]....
        /*0188*/ 	.word	0x00005d10


	//   ....[34]....
        /*018c*/ 	.word	0x00005d20


	//   ....[35]....
        /*0190*/ 	.word	0x00005d30


	//   ....[36]....
        /*0194*/ 	.word	0x00005de0


	//   ....[37]....
        /*0198*/ 	.word	0x00005df0


	//   ....[38]....
        /*019c*/ 	.word	0x00005e00


	//   ....[39]....
        /*01a0*/ 	.word	0x00005e10


	//   ....[40]....
        /*01a4*/ 	.word	0x00005e20


	//   ....[41]....
        /*01a8*/ 	.word	0x00005e30


	//   ....[42]....
        /*01ac*/ 	.word	0x00005e40


	//   ....[43]....
        /*01b0*/ 	.word	0x00005e50


	//   ....[44]....
        /*01b4*/ 	.word	0x00005e60


	//----- nvinfo : EIATTR_EXIT_INSTR_OFFSETS
	.align		4
.L_385:
        /*01b8*/ 	.byte	0x04, 0x1c
        /*01ba*/ 	.short	(.L_387 - .L_386)


	//   ....[0]....
.L_386:
        /*01bc*/ 	.word	0x000063e0


	//----- nvinfo : EIATTR_MAX_THREADS
	.align		4
.L_387:
        /*01c0*/ 	.byte	0x04, 0x05
        /*01c2*/ 	.short	(.L_389 - .L_388)
.L_388:
        /*01c4*/ 	.word	0x00000080
        /*01c8*/ 	.word	0x00000001
        /*01cc*/ 	.word	0x00000001


	//----- nvinfo : EIATTR_CRS_STACK_SIZE
	.align		4
.L_389:
        /*01d0*/ 	.byte	0x04, 0x1e
        /*01d2*/ 	.short	(.L_391 - .L_390)
.L_390:
        /*01d4*/ 	.word	0x00000000


	//----- nvinfo : EIATTR_CBANK_PARAM_SIZE
	.align		4
.L_391:
        /*01d8*/ 	.byte	0x03, 0x19
        /*01da*/ 	.short	0x0018


	//----- nvinfo : EIATTR_PARAM_CBANK
	.align		4
        /*01dc*/ 	.byte	0x04, 0x0a
        /*01de*/ 	.short	(.L_393 - .L_392)
	.align		4
.L_392:
        /*01e0*/ 	.word	index@(.nv.constant0._Z31router_gemm_kernel_float_outputI13__nv_bfloat16Li128ELi8ELi9ELi384ELi7168EEvPfPKT_S4_)
        /*01e4*/ 	.short	0x0210
        /*01e6*/ 	.short	0x0018


	//----- nvinfo : EIATTR_SW_WAR
	.align		4
.L_393:
        /*01e8*/ 	.byte	0x04, 0x36
        /*01ea*/ 	.short	(.L_395 - .L_394)
.L_394:
        /*01ec*/ 	.word	0x00000008
.L_395:


//--------------------- .nv.info._Z31router_gemm_kernel_float_outputI13__nv_bfloat16Li128ELi8ELi8ELi384ELi7168EEvPfPKT_S4_ --------------------------
	.section	.nv.info._Z31router_gemm_kernel_float_outputI13__nv_bfloat16Li128ELi8ELi8ELi384ELi7168EEvPfPKT_S4_,"",@"SHT_CUDA_INFO"
	.sectionflags	@""
	.align	4


	//----- nvinfo : EIATTR_CUDA_API_VERSION
	.align		4
        /*0000*/ 	.byte	0x04, 0x37
        /*0002*/ 	.short	(.L_397 - .L_396)
.L_396:
        /*0004*/ 	.word	0x00000082


	//----- nvinfo : EIATTR_KPARAM_INFO
	.align		4
.L_397:
        /*0008*/ 	.byte	0x04, 0x17
        /*000a*/ 	.short	(.L_399 - .L_398)
.L_398:
        /*000c*/ 	.word	0x00000000
        /*0010*/ 	.short	0x0002
        /*0012*/ 	.short	0x0010
        /*0014*/ 	.byte	0x00, 0xf0, 0x21, 0x00


	//----- nvinfo : EIATTR_KPARAM_INFO
	.align		4
.L_399:
        /*0018*/ 	.byte	0x04, 0x17
        /*001a*/ 	.short	(.L_401 - .L_400)
.L_400:
        /*001c*/ 	.word	0x00000000
        /*0020*/ 	.short	0x0001
        /*0022*/ 	.short	0x0008
        /*0024*/ 	.byte	0x00, 0xf0, 0x21, 0x00


	//----- nvinfo : EIATTR_KPARAM_INFO
	.align		4
.L_401:
        /*0028*/ 	.byte	0x04, 0x17
        /*002a*/ 	.short	(.L_403 - .L_402)
.L_402:
        /*002c*/ 	.word	0x00000000
        /*0030*/ 	.short	0x0000
        /*0032*/ 	.short	0x0000
        /*0034*/ 	.byte	0x00, 0xf0, 0x21, 0x00


	//----- nvinfo : EIATTR_SPARSE_MMA_MASK
	.align		4
.L_403:
        /*0038*/ 	.byte	0x03, 0x50
        /*003a*/ 	.short	0x0000


	//----- nvinfo : EIATTR_MAXREG_COUNT
	.align		4
        /*003c*/ 	.byte	0x03, 0x1b
        /*003e*/ 	.short	0x00ff


	//----- nvinfo : EIATTR_NUM_BARRIERS
	.align		4
        /*0040*/ 	.byte	0x02, 0x4c
        /*0042*/ 	.byte	0x01
	.zero		1


	//----- nvinfo : EIATTR_MERCURY_ISA_VERSION
	.align		4
        /*0044*/ 	.byte	0x03, 0x5f
        /*0046*/ 	.short	0x0101


	//----- nvinfo : EIATTR_COOP_GROUP_MASK_REGIDS
	.align		4
        /*0048*/ 	.byte	0x04, 0x29
        /*004a*/ 	.short	(.L_405 - .L_404)


	//   ....[0]....
.L_404:
        /*004c*/ 	.word	0xffffffff


	//   ....[1]....
        /*0050*/ 	.word	0xffffffff


	//   ....[2]....
        /*0054*/ 	.word	0xffffffff


	//   ....[3]....
        /*0058*/ 	.word	0xffffffff


	//   ....[4]....
        /*005c*/ 	.word	0xffffffff


	//   ....[5]....
        /*0060*/ 	.word	0xffffffff


	//   ....[6]....
        /*0064*/ 	.word	0xffffffff


	//   ....[7]....
        /*0068*/ 	.word	0xffffffff


	//   ....[8]....
        /*006c*/ 	.word	0xffffffff


	//   ....[9]....
        /*0070*/ 	.word	0xffffffff


	//   ....[10]....
        /*0074*/ 	.word	0xffffffff


	//   ....[11]....
        /*0078*/ 	.word	0xffffffff


	//   ....[12]....
        /*007c*/ 	.word	0xffffffff


	//   ....[13]....
        /*0080*/ 	.word	0xffffffff


	//   ....[14]....
        /*0084*/ 	.word	0xffffffff


	//   ....[15]....
        /*0088*/ 	.word	0xffffffff


	//   ....[16]....
        /*008c*/ 	.word	0xffffffff


	//   ....[17]....
        /*0090*/ 	.word	0xffffffff


	//   ....[18]....
        /*0094*/ 	.word	0xffffffff


	//   ....[19]....
        /*0098*/ 	.word	0xffffffff


	//   ....[20]....
        /*009c*/ 	.word	0xffffffff


	//   ....[21]....
        /*00a0*/ 	.word	0xffffffff


	//   ....[22]....
        /*00a4*/ 	.word	0xffffffff


	//   ....[23]....
        /*00a8*/ 	.word	0xffffffff


	//   ....[24]....
        /*00ac*/ 	.word	0xffffffff


	//   ....[25]....
        /*00b0*/ 	.word	0xffffffff


	//   ....[26]....
        /*00b4*/ 	.word	0xffffffff


	//   ....[27]....
        /*00b8*/ 	.word	0xffffffff


	//   ....[28]....
        /*00bc*/ 	.word	0xffffffff


	//   ....[29]....
        /*00c0*/ 	.word	0xffffffff


	//   ....[30]....
        /*00c4*/ 	.word	0xffffffff


	//   ....[31]....
        /*00c8*/ 	.word	0xffffffff


	//   ....[32]....
        /*00cc*/ 	.word	0xffffffff


	//   ....[33]....
        /*00d0*/ 	.word	0xffffffff


	//   ....[34]....
        /*00d4*/ 	.word	0xffffffff


	//   ....[35]....
        /*00d8*/ 	.word	0xffffffff


	//   ....[36]....
        /*00dc*/ 	.word	0xffffffff


	//   ....[37]....
        /*00e0*/ 	.word	0xffffffff


	//   ....[38]....
        /*00e4*/ 	.word	0xffffffff


	//   ....[39]....
        /*00e8*/ 	.word	0xffffffff


	//----- nvinfo : EIATTR_COOP_GROUP_INSTR_OFFSETS
	.align		4
.L_405:
        /*00ec*/ 	.byte	0x04, 0x28
        /*00ee*/ 	.short	(.L_407 - .L_406)


	//   ....[0]....
.L_406:
        /*00f0*/ 	.word	0x00005020


	//   ....[1]....
        /*00f4*/ 	.word	0x00005030


	//   ....[2]....
        /*00f8*/ 	.word	0x00005040


	//   ....[3]....
        /*00fc*/ 	.word	0x00005050


	//   ....[4]....
        /*0100*/ 	.word	0x00005060


	//   ....[5]....
        /*0104*/ 	.word	0x00005070


	//   ....[6]....
        /*0108*/ 	.word	0x00005080


	//   ....[7]....
        /*010c*/ 	.word	0x00005090


	//   ....[8]....
        /*0110*/ 	.word	0x00005120


	//   ....[9]....
        /*0114*/ 	.word	0x00005130


	//   ....[10]....
        /*0118*/ 	.word	0x00005140


	//   ....[11]....
        /*011c*/ 	.word	0x00005150


	//   ....[12]....
        /*0120*/ 	.word	0x00005160


	//   ....[13]....
        /*0124*/ 	.word	0x00005170


	//   ....[14]....
        /*0128*/ 	.word	0x00005180


	//   ....[15]....
        /*012c*/ 	.word	0x00005190


	//   ....[16]....
        /*0130*/ 	.word	0x00005220


	//   ....[17]....
        /*0134*/ 	.word	0x00005230


	//   ....[18]....
        /*0138*/ 	.word	0x00005240


	//   ....[19]....
        /*013c*/ 	.word	0x00005250


	//   ....[20]....
        /*0140*/ 	.word	0x00005260


	//   ....[21]....
        /*0144*/ 	.word	0x00005270


	//   ....[22]....
        /*0148*/ 	.word	0x00005280


	//   ....[23]....
        /*014c*/ 	.word	0x00005290


	//   ....[24]....
        /*0150*/ 	.word	0x00005320


	//   ....[25]....
        /*0154*/ 	.word	0x00005330


	//   ....[26]....
        /*0158*/ 	.word	0x00005340


	//   ....[27]....
        /*015c*/ 	.word	0x00005350


	//   ....[28]....
        /*0160*/ 	.word	0x00005360


	//   ....[29]....
        /*0164*/ 	.word	0x00005370


	//   ....[30]....
        /*0168*/ 	.word	0x00005380


	//   ....[31]....
        /*016c*/ 	.word	0x00005390


	//   ....[32]....
        /*0170*/ 	.word	0x00005430


	//   ....[33]....
        /*0174*/ 	.word	0x00005440


	//   ....[34]....
        /*0178*/ 	.word	0x00005450


	//   ....[35]....
        /*017c*/ 	.word	0x00005460


	//   ....[36]....
        /*0180*/ 	.word	0x00005470


	//   ....[37]....
        /*0184*/ 	.word	0x00005480


	//   ....[38]....
        /*0188*/ 	.word	0x00005490


	//   ....[39]....
        /*018c*/ 	.word	0x000054a0


	//----- nvinfo : EIATTR_EXIT_INSTR_OFFSETS
	.align		4
.L_407:
        /*0190*/ 	.byte	0x04, 0x1c
        /*0192*/ 	.short	(.L_409 - .L_408)


	//   ....[0]....
.L_408:
        /*0194*/ 	.word	0x000059a0


	//----- nvinfo : EIATTR_MAX_THREADS
	.align		4
.L_409:
        /*0198*/ 	.byte	0x04, 0x05
        /*019a*/ 	.short	(.L_411 - .L_410)
.L_410:
        /*019c*/ 	.word	0x00000080
        /*01a0*/ 	.word	0x00000001
        /*01a4*/ 	.word	0x00000001


	//----- nvinfo : EIATTR_CRS_STACK_SIZE
	.align		4
.L_411:
        /*01a8*/ 	.byte	0x04, 0x1e
        /*01aa*/ 	.short	(.L_413 - .L_412)
.L_412:
        /*01ac*/ 	.word	0x00000000


	//----- nvinfo : EIATTR_CBANK_PARAM_SIZE
	.align		4
.L_413:
        /*01b0*/ 	.byte	0x03, 0x19
        /*01b2*/ 	.short	0x0018


	//----- nvinfo : EIATTR_PARAM_CBANK
	.align		4
        /*01b4*/ 	.byte	0x04, 0x0a
        /*01b6*/ 	.short	(.L_415 - .L_414)
	.align		4
.L_414:
        /*01b8*/ 	.word	index@(.nv.constant0._Z31router_gemm_kernel_float_outputI13__nv_bfloat16Li128ELi8ELi8ELi384ELi7168EEvPfPKT_S4_)
        /*01bc*/ 	.short	0x0210
        /*01be*/ 	.short	0x0018


	//----- nvinfo : EIATTR_SW_WAR
	.align		4
.L_415:
        /*01c0*/ 	.byte	0x04, 0x36
        /*01c2*/ 	.short	(.L_417 - .L_416)
.L_416:
        /*01c4*/ 	.word	0x00000008
.L_417:


//--------------------- .nv.info._Z31router_gemm_kernel_float_outputI13__nv_bfloat16Li128ELi8ELi7ELi384ELi7168EEvPfPKT_S4_ --------------------------
	.section	.nv.info._Z31router_gemm_kernel_float_outputI13__nv_bfloat16Li128ELi8ELi7ELi384ELi7168EEvPfPKT_S4_,"",@"SHT_CUDA_INFO"
	.sectionflags	@""
	.align	4


	//----- nvinfo : EIATTR_CUDA_API_VERSION
	.align		4
        /*0000*/ 	.byte	0x04, 0x37
        /*0002*/ 	.short	(.L_419 - .L_418)
.L_418:
        /*0004*/ 	.word	0x00000082


	//----- nvinfo : EIATTR_KPARAM_INFO
	.align		4
.L_419:
        /*0008*/ 	.byte	0x04, 0x17
        /*000a*/ 	.short	(.L_421 - .L_420)
.L_420:
        /*000c*/ 	.word	0x00000000
        /*0010*/ 	.short	0x0002
        /*0012*/ 	.short	0x0010
        /*0014*/ 	.byte	0x00, 0xf0, 0x21, 0x00


	//----- nvinfo : EIATTR_KPARAM_INFO
	.align		4
.L_421:
        /*0018*/ 	.byte	0x04, 0x17
        /*001a*/ 	.short	(.L_423 - .L_422)
.L_422:
        /*001c*/ 	.word	0x00000000
        /*0020*/ 	.short	0x0001
        /*0022*/ 	.short	0x0008
        /*0024*/ 	.byte	0x00, 0xf0, 0x21, 0x00


	//----- nvinfo : EIATTR_KPARAM_INFO
	.align		4
.L_423:
        /*0028*/ 	.byte	0x04, 0x17
        /*002a*/ 	.short	(.L_425 - .L_424)
.L_424:
        /*002c*/ 	.word	0x00000000
        /*0030*/ 	.short	0x0000
        /*0032*/ 	.short	0x0000
        /*0034*/ 	.byte	0x00, 0xf0, 0x21, 0x00


	//----- nvinfo : EIATTR_SPARSE_MMA_MASK
	.align		4
.L_425:
        /*0038*/ 	.byte	0x03, 0x50
        /*003a*/ 	.short	0x0000


	//----- nvinfo : EIATTR_MAXREG_COUNT
	.align		4
        /*003c*/ 	.byte	0x03, 0x1b
        /*003e*/ 	.short	0x00ff


	//----- nvinfo : EIATTR_NUM_BARRIERS
	.align		4
        /*0040*/ 	.byte	0x02, 0x4c
        /*0042*/ 	.byte	0x01
	.zero		1


	//----- nvinfo : EIATTR_MERCURY_ISA_VERSION
	.align		4
        /*0044*/ 	.byte	0x03, 0x5f
        /*0046*/ 	.short	0x0101


	//----- nvinfo : EIATTR_COOP_GROUP_MASK_REGIDS
	.align		4
        /*0048*/ 	.byte	0x04, 0x29
        /*004a*/ 	.short	(.L_427 - .L_426)


	//   ....[0]....
.L_426:
        /*004c*/ 	.word	0xffffffff


	//   ....[1]....
        /*0050*/ 	.word	0xffffffff


	//   ....[2]....
        /*0054*/ 	.word	0xffffffff


	//   ....[3]....
        /*0058*/ 	.word	0xffffffff


	//   ....[4]....
        /*005c*/ 	.word	0xffffffff


	//   ....[5]....
        /*0060*/ 	.word	0xffffffff


	//   ....[6]....
        /*0064*/ 	.word	0xffffffff


	//   ....[7]....
        /*0068*/ 	.word	0xffffffff


	//   ....[8]....
        /*006c*/ 	.word	0xffffffff


	//   ....[9]....
        /*0070*/ 	.word	0xffffffff


	//   ....[10]....
        /*0074*/ 	.word	0xffffffff


	//   ....[11]....
        /*0078*/ 	.word	0xffffffff


	//   ....[12]....
        /*007c*/ 	.word	0xffffffff


	//   ....[13]....
        /*0080*/ 	.word	0xffffffff


	//   ....[14]....
        /*0084*/ 	.word	0xffffffff


	//   ....[15]....
        /*0088*/ 	.word	0xffffffff


	//   ....[16]....
        /*008c*/ 	.word	0xffffffff


	//   ....[17]....
        /*0090*/ 	.word	0xffffffff


	//   ....[18]....
        /*0094*/ 	.word	0xffffffff


	//   ....[19]....
        /*0098*/ 	.word	0xffffffff


	//   ....[20]....
        /*009c*/ 	.word	0xffffffff


	//   ....[21]....
        /*00a0*/ 	.word	0xffffffff


	//   ....[22]....
        /*00a4*/ 	.word	0xffffffff


	//   ....[23]....
        /*00a8*/ 	.word	0xffffffff


	//   ....[24]....
        /*00ac*/ 	.word	0xffffffff


	//   ....[25]....
        /*00b0*/ 	.word	0xffffffff


	//   ....[26]....
        /*00b4*/ 	.word	0xffffffff


	//   ....[27]....
        /*00b8*/ 	.word	0xffffffff


	//   ....[28]....
        /*00bc*/ 	.word	0xffffffff


	//   ....[29]....
        /*00c0*/ 	.word	0xffffffff


	//   ....[30]....
        /*00c4*/ 	.word	0xffffffff


	//   ....[31]....
        /*00c8*/ 	.word	0xffffffff


	//   ....[32]....
        /*00cc*/ 	.word	0xffffffff


	//   ....[33]....
        /*00d0*/ 	.word	0xffffffff


	//   ....[34]....
        /*00d4*/ 	.word	0xffffffff


	//----- nvinfo : EIATTR_COOP_GROUP_INSTR_OFFSETS
	.align		4
.L_427:
        /*00d8*/ 	.byte	0x04, 0x28
        /*00da*/ 	.short	(.L_429 - .L_428)


	//   ....[0]....
.L_428:
        /*00dc*/ 	.word	0x000046f0


	//   ....[1]....
        /*00e0*/ 	.word	0x00004700


	//   ....[2]....
        /*00e4*/ 	.word	0x00004710


	//   ....[3]....
        /*00e8*/ 	.word	0x00004720


	//   ....[4]....
        /*00ec*/ 	.word	0x00004730


	//   ....[5]....
        /*00f0*/ 	.word	0x00004740


	//   ....[6]....
        /*00f4*/ 	.word	0x00004750


	//   ....[7]....
        /*00f8*/ 	.word	0x000047d0


	//   ....[8]....
        /*00fc*/ 	.word	0x000047e0


	//   ....[9]....
        /*0100*/ 	.word	0x000047f0


	//   ....[10]....
        /*0104*/ 	.word	0x00004800


	//   ....[11]....
        /*0108*/ 	.word	0x00004810


	//   ....[12]....
        /*010c*/ 	.word	0x00004820


	//   ....[13]....
        /*0110*/ 	.word	0x00004830


	//   ....[14]....
        /*0114*/ 	.word	0x000048b0


	//   ....[15]....
        /*0118*/ 	.word	0x000048c0


	//   ....[16]....
        /*011c*/ 	.word	0x000048d0


	//   ....[17]....
        /*0120*/ 	.word	0x000048e0


	//   ....[18]....
        /*0124*/ 	.word	0x000048f0


	//   ....[19]....
        /*0128*/ 	.word	0x00004900


	//   ....[20]....
        /*012c*/ 	.word	0x00004910


	//   ....[21]....
        /*0130*/ 	.word	0x00004990


	//   ....[22]....
        /*0134*/ 	.word	0x000049a0


	//   ....[23]....
        /*0138*/ 	.word	0x000049b0


	//   ....[24]....
        /*013c*/ 	.word	0x000049c0


	//   ....[25]....
        /*0140*/ 	.word	0x000049d0


	//   ....[26]....
        /*0144*/ 	.word	0x000049e0


	//   ....[27]....
        /*0148*/ 	.word	0x000049f0


	//   ....[28]....
        /*014c*/ 	.word	0x00004a80


	//   ....[29]....
        /*0150*/ 	.word	0x00004a90


	//   ....[30]....
        /*0154*/ 	.word	0x00004aa0


	//   ....[31]....
        /*0158*/ 	.word	0x00004ab0


	//   ....[32]....
        /*015c*/ 	.word	0x00004ac0


	//   ....[33]....
        /*0160*/ 	.word	0x00004ad0


	//   ....[34]....
        /*0164*/ 	.word	0x00004ae0


	//----- nvinfo : EIATTR_EXIT_INSTR_OFFSETS
	.align		4
.L_429:
        /*0168*/ 	.byte	0x04, 0x1c
        /*016a*/ 	.short	(.L_431 - .L_430)


	//   ....[0]....
.L_430:
        /*016c*/ 	.word	0x00004f60


	//----- nvinfo : EIATTR_MAX_THREADS
	.align		4
.L_431:
        /*0170*/ 	.byte	0x04, 0x05
        /*0172*/ 	.short	(.L_433 - .L_432)
.L_432:
        /*0174*/ 	.word	0x00000080
        /*0178*/ 	.word	0x00000001
        /*017c*/ 	.word	0x00000001


	//----- nvinfo : EIATTR_CRS_STACK_SIZE
	.align		4
.L_433:
        /*0180*/ 	.byte	0x04, 0x1e
        /*0182*/ 	.short	(.L_435 - .L_434)
.L_434:
        /*0184*/ 	.word	0x00000000


	//----- nvinfo : EIATTR_CBANK_PARAM_SIZE
	.align		4
.L_435:
        /*0188*/ 	.byte	0x03, 0x19
        /*018a*/ 	.short	0x0018


	//----- nvinfo : EIATTR_PARAM_CBANK
	.align		4
        /*018c*/ 	.byte	0x04, 0x0a
        /*018e*/ 	.short	(.L_437 - .L_436)
	.align		4
.L_436:
        /*0190*/ 	.word	index@(.nv.constant0._Z31router_gemm_kernel_float_outputI13__nv_bfloat16Li128ELi8ELi7ELi384ELi7168EEvPfPKT_S4_)
        /*0194*/ 	.short	0x0210
        /*0196*/ 	.short	0x0018


	//----- nvinfo : EIATTR_SW_WAR
	.align		4
.L_437:
        /*0198*/ 	.byte	0x04, 0x36
        /*019a*/ 	.short	(.L_439 - .L_438)
.L_438:
        /*019c*/ 	.word	0x00000008
.L_439:


//--------------------- .nv.info._Z31router_gemm_kernel_float_outputI13__nv_bfloat16Li128ELi8ELi6ELi384ELi7168EEvPfPKT_S4_ --------------------------
	.section	.nv.info._Z31router_gemm_kernel_float_outputI13__nv_bfloat16Li128ELi8ELi6ELi384ELi7168EEvPfPKT_S4_,"",@"SHT_CUDA_INFO"
	.sectionflags	@""
	.align	4


	//----- nvinfo : EIATTR_CUDA_API_VERSION
	.align		4
        /*0000*/ 	.byte	0x04, 0x37
        /*0002*/ 	.short	(.L_441 - .L_440)
.L_440:
        /*0004*/ 	.word	0x00000082


	//----- nvinfo : EIATTR_KPARAM_INFO
	.align		4
.L_441:
        /*0008*/ 	.byte	0x04, 0x17
        /*000a*/ 	.short	(.L_443 - .L_442)
.L_442:
        /*000c*/ 	.word	0x00000000
        /*0010*/ 	.short	0x0002
        /*0012*/ 	.short	0x0010
        /*0014*/ 	.byte	0x00, 0xf0, 0x21, 0x00


	//----- nvinfo : EIATTR_KPARAM_INFO
	.align		4
.L_443:
        /*0018*/ 	.byte	0x04, 0x17
        /*001a*/ 	.short	(.L_445 - .L_444)
.L_444:
        /*001c*/ 	.word	0x00000000
        /*0020*/ 	.short	0x0001
        /*0022*/ 	.short	0x0008
        /*0024*/ 	.byte	0x00, 0xf0, 0x21, 0x00


	//----- nvinfo : EIATTR_KPARAM_INFO
	.align		4
.L_445:
        /*0028*/ 	.byte	0x04, 0x17
        /*002a*/ 	.short	(.L_447 - .L_446)
.L_446:
        /*002c*/ 	.word	0x00000000
        /*0030*/ 	.short	0x0000
        /*0032*/ 	.short	0x0000
        /*0034*/ 	.byte	0x00, 0xf0, 0x21, 0x00


	//----- nvinfo : EIATTR_SPARSE_MMA_MASK
	.align		4
.L_447:
        /*0038*/ 	.byte	0x03, 0x50
        /*003a*/ 	.short	0x0000


	//----- nvinfo : EIATTR_MAXREG_COUNT
	.align		4
        /*003c*/ 	.byte	0x03, 0x1b
        /*003e*/ 	.short	0x00ff


	//----- nvinfo : EIATTR_NUM_BARRIERS
	.align		4
        /*0040*/ 	.byte	0x02, 0x4c
        /*0042*/ 	.byte	0x01
	.zero		1


	//----- nvinfo : EIATTR_MERCURY_ISA_VERSION
	.align		4
        /*0044*/ 	.byte	0x03, 0x5f
        /*0046*/ 	.short	0x0101


	//----- nvinfo : EIATTR_COOP_GROUP_MASK_REGIDS
	.align		4
        /*0048*/ 	.byte	0x04, 0x29
        /*004a*/ 	.short	(.L_449 - .L_448)


	//   ....[0]....
.L_448:
        /*004c*/ 	.word	0xffffffff


	//   ....[1]....
        /*0050*/ 	.word	0xffffffff


	//   ....[2]....
        /*0054*/ 	.word	0xffffffff


	//   ....[3]....
        /*0058*/ 	.word	0xffffffff


	//   ....[4]....
        /*005c*/ 	.word	0xffffffff


	//   ....[5]....
        /*0060*/ 	.word	0xffffffff


	//   ....[6]....
        /*0064*/ 	.word	0xffffffff


	//   ....[7]....
        /*0068*/ 	.word	0xffffffff


	//   ....[8]....
        /*006c*/ 	.word	0xffffffff


	//   ....[9]....
        /*0070*/ 	.word	0xffffffff


	//   ....[10]....
        /*0074*/ 	.word	0xffffffff


	//   ....[11]....
        /*0078*/ 	.word	0xffffffff


	//   ....[12]....
        /*007c*/ 	.word	0xffffffff


	//   ....[13]....
        /*0080*/ 	.word	0xffffffff


	//   ....[14]....
        /*0084*/ 	.word	0xffffffff


	//   ....[15]....
        /*0088*/ 	.word	0xffffffff


	//   ....[16]....
        /*008c*/ 	.word	0xffffffff


	//   ....[17]....
        /*0090*/ 	.word	0xffffffff


	//   ....[18]....
        /*0094*/ 	.word	0xffffffff


	//   ....[19]....
        /*0098*/ 	.word	0xffffffff


	//   ....[20]....
        /*009c*/ 	.word	0xffffffff


	//   ....[21]....
        /*00a0*/ 	.word	0xffffffff


	//   ....[22]....
        /*00a4*/ 	.word	0xffffffff


	//   ....[23]....
        /*00a8*/ 	.word	0xffffffff


	//   ....[24]....
        /*00ac*/ 	.word	0xffffffff


	//   ....[25]....
        /*00b0*/ 	.word	0xffffffff


	//   ....[26]....
        /*00b4*/ 	.word	0xffffffff


	//   ....[27]....
        /*00b8*/ 	.word	0xffffffff


	//   ....[28]....
        /*00bc*/ 	.word	0xffffffff


	//   ....[29]....
        /*00c0*/ 	.word	0xffffffff


	//----- nvinfo : EIATTR_COOP_GROUP_INSTR_OFFSETS
	.align		4
.L_449:
        /*00c4*/ 	.byte	0x04, 0x28
        /*00c6*/ 	.short	(.L_451 - .L_450)


	//   ....[0]....
.L_450:
        /*00c8*/ 	.word	0x00003dc0


	//   ....[1]....
        /*00cc*/ 	.word	0x00003dd0


	//   ....[2]....
        /*00d0*/ 	.word	0x00003de0


	//   ....[3]....
        /*00d4*/ 	.word	0x00003df0


	//   ....[4]....
        /*00d8*/ 	.word	0x00003e00


	//   ....[5]....
        /*00dc*/ 	.word	0x00003e10


	//   ....[6]....
        /*00e0*/ 	.word	0x00003e80


	//   ....[7]....
        /*00e4*/ 	.word	0x00003e90


	//   ....[8]....
        /*00e8*/ 	.word	0x00003ea0


	//   ....[9]....
        /*00ec*/ 	.word	0x00003eb0


	//   ....[10]....
        /*00f0*/ 	.word	0x00003ec0


	//   ....[11]....
        /*00f4*/ 	.word	0x00003ed0


	//   ....[12]....
        /*00f8*/ 	.word	0x00003f40


	//   ....[13]....
        /*00fc*/ 	.word	0x00003f50


	//   ....[14]....
        /*0100*/ 	.word	0x00003f60


	//   ....[15]....
        /*0104*/ 	.word	0x00003f70


	//   ....[16]....
        /*0108*/ 	.word	0x00003f80


	//   ....[17]....
        /*010c*/ 	.word	0x00003f90


	//   ....[18]....
        /*0110*/ 	.word	0x00004000


	//   ....[19]....
        /*0114*/ 	.word	0x00004010


	//   ....[20]....
        /*0118*/ 	.word	0x00004020


	//   ....[21]....
        /*011c*/ 	.word	0x00004030


	//   ....[22]....
        /*0120*/ 	.word	0x00004040


	//   ....[23]....
        /*0124*/ 	.word	0x00004050


	//   ....[24]....
        /*0128*/ 	.word	0x000040d0


	//   ....[25]....
        /*012c*/ 	.word	0x000040e0


	//   ....[26]....
        /*0130*/ 	.word	0x000040f0


	//   ....[27]....
        /*0134*/ 	.word	0x00004100


	//   ....[28]....
        /*0138*/ 	.word	0x00004110


	//   ....[29]....
        /*013c*/ 	.word	0x00004120


	//----- nvinfo : EIATTR_EXIT_INSTR_OFFSETS
	.align		4
.L_451:
        /*0140*/ 	.byte	0x04, 0x1c
        /*0142*/ 	.short	(.L_453 - .L_452)


	//   ....[0]....
.L_452:
        /*0144*/ 	.word	0x00004520


	//----- nvinfo : EIATTR_MAX_THREADS
	.align		4
.L_453:
        /*0148*/ 	.byte	0x04, 0x05
        /*014a*/ 	.short	(.L_455 - .L_454)
.L_454:
        /*014c*/ 	.word	0x00000080
        /*0150*/ 	.word	0x00000001
        /*0154*/ 	.word	0x00000001


	//----- nvinfo : EIATTR_CRS_STACK_SIZE
	.align		4
.L_455:
        /*0158*/ 	.byte	0x04, 0x1e
        /*015a*/ 	.short	(.L_457 - .L_456)
.L_456:
        /*015c*/ 	.word	0x00000000


	//----- nvinfo : EIATTR_CBANK_PARAM_SIZE
	.align		4
.L_457:
        /*0160*/ 	.byte	0x03, 0x19
        /*0162*/ 	.short	0x0018


	//----- nvinfo : EIATTR_PARAM_CBANK
	.align		4
        /*0164*/ 	.byte	0x04, 0x0a
        /*0166*/ 	.short	(.L_459 - .L_458)
	.align		4
.L_458:
        /*0168*/ 	.word	index@(.nv.constant0._Z31router_gemm_kernel_float_outputI13__nv_bfloat16Li128ELi8ELi6ELi384ELi7168EEvPfPKT_S4_)
        /*016c*/ 	.short	0x0210
        /*016e*/ 	.short	0x0018


	//----- nvinfo : EIATTR_SW_WAR
	.align		4
.L_459:
        /*0170*/ 	.byte	0x04, 0x36
        /*0172*/ 	.short	(.L_461 - .L_460)
.L_460:
        /*0174*/ 	.word	0x00000008
.L_461:


//--------------------- .nv.info._Z31router_gemm_kernel_float_outputI13__nv_bfloat16Li128ELi8ELi5ELi384ELi7168EEvPfPKT_S4_ --------------------------
	.section	.nv.info._Z31router_gemm_kernel_float_outputI13__nv_bfloat16Li128ELi8ELi5ELi384ELi7168EEvPfPKT_S4_,"",@"SHT_CUDA_INFO"
	.sectionflags	@""
	.align	4


	//----- nvinfo : EIATTR_CUDA_API_VERSION
	.align		4
        /*0000*/ 	.byte	0x04, 0x37
        /*0002*/ 	.short	(.L_463 - .L_462)
.L_462:
        /*0004*/ 	.word	0x00000082


	//----- nvinfo : EIATTR_KPARAM_INFO
	.align		4
.L_463:
        /*0008*/ 	.byte	0x04, 0x17
        /*000a*/ 	.short	(.L_465 - .L_464)
.L_464:
        /*000c*/ 	.word	0x00000000
        /*0010*/ 	.short	0x0002
        /*0012*/ 	.short	0x0010
        /*0014*/ 	.byte	0x00, 0xf0, 0x21, 0x00


	//----- nvinfo : EIATTR_KPARAM_INFO
	.align		4
.L_465:
        /*0018*/ 	.byte	0x04, 0x17
        /*001a*/ 	.short	(.L_467 - .L_466)
.L_466:
        /*001c*/ 	.word	0x00000000
        /*0020*/ 	.short	0x0001
        /*0022*/ 	.short	0x0008
        /*0024*/ 	.byte	0x00, 0xf0, 0x21, 0x00


	//----- nvinfo : EIATTR_KPARAM_INFO
	.align		4
.L_467:
        /*0028*/ 	.byte	0x04, 0x17
        /*002a*/ 	.short	(.L_469 - .L_468)
.L_468:
        /*002c*/ 	.word	0x00000000
        /*0030*/ 	.short	0x0000
        /*0032*/ 	.short	0x0000
        /*0034*/ 	.byte	0x00, 0xf0, 0x21, 0x00


	//----- nvinfo : EIATTR_SPARSE_MMA_MASK
	.align		4
.L_469:
        /*0038*/ 	.byte	0x03, 0x50
        /*003a*/ 	.short	0x0000


	//----- nvinfo : EIATTR_MAXREG_COUNT
	.align		4
        /*003c*/ 	.byte	0x03, 0x1b
        /*003e*/ 	.short	0x00ff


	//----- nvinfo : EIATTR_NUM_BARRIERS
	.align		4
        /*0040*/ 	.byte	0x02, 0x4c
        /*0042*/ 	.byte	0x01
	.zero		1


	//----- nvinfo : EIATTR_MERCURY_ISA_VERSION
	.align		4
        /*0044*/ 	.byte	0x03, 0x5f
        /*0046*/ 	.short	0x0101


	//----- nvinfo : EIATTR_COOP_GROUP_MASK_REGIDS
	.align		4
        /*0048*/ 	.byte	0x04, 0x29
        /*004a*/ 	.short	(.L_471 - .L_470)


	//   ....[0]....
.L_470:
        /*004c*/ 	.word	0xffffffff


	//   ....[1]....
        /*0050*/ 	.word	0xffffffff


	//   ....[2]....
        /*0054*/ 	.word	0xffffffff


	//   ....[3]....
        /*0058*/ 	.word	0xffffffff


	//   ....[4]....
        /*005c*/ 	.word	0xffffffff


	//   ....[5]....
        /*0060*/ 	.word	0xffffffff


	//   ....[6]....
        /*0064*/ 	.word	0xffffffff


	//   ....[7]....
        /*0068*/ 	.word	0xffffffff


	//   ....[8]....
        /*006c*/ 	.word	0xffffffff


	//   ....[9]....
        /*0070*/ 	.word	0xffffffff


	//   ....[10]....
        /*0074*/ 	.word	0xffffffff


	//   ....[11]....
        /*0078*/ 	.word	0xffffffff


	//   ....[12]....
        /*007c*/ 	.word	0xffffffff


	//   ....[13]....
        /*0080*/ 	.word	0xffffffff


	//   ....[14]....
        /*0084*/ 	.word	0xffffffff


	//   ....[15]....
        /*0088*/ 	.word	0xffffffff


	//   ....[16]....
        /*008c*/ 	.word	0xffffffff


	//   ....[17]....
        /*0090*/ 	.word	0xffffffff


	//   ....[18]....
        /*0094*/ 	.word	0xffffffff


	//   ....[19]....
        /*0098*/ 	.word	0xffffffff


	//   ....[20]....
        /*009c*/ 	.word	0xffffffff


	//   ....[21]....
        /*00a0*/ 	.word	0xffffffff


	//   ....[22]....
        /*00a4*/ 	.word	0xffffffff


	//   ....[23]....
        /*00a8*/ 	.word	0xffffffff


	//   ....[24]....
        /*00ac*/ 	.word	0xffffffff


	//----- nvinfo : EIATTR_COOP_GROUP_INSTR_OFFSETS
	.align		4
.L_471:
        /*00b0*/ 	.byte	0x04, 0x28
        /*00b2*/ 	.short	(.L_473 - .L_472)


	//   ....[0]....
.L_472:
        /*00b4*/ 	.word	0x00003490


	//   ....[1]....
        /*00b8*/ 	.word	0x000034a0


	//   ....[2]....
        /*00bc*/ 	.word	0x000034b0


	//   ....[3]....
        /*00c0*/ 	.word	0x000034c0


	//   ....[4]....
        /*00c4*/ 	.word	0x000034d0


	//   ....[5]....
        /*00c8*/ 	.word	0x00003530


	//   ....[6]....
        /*00cc*/ 	.word	0x00003540


	//   ....[7]....
        /*00d0*/ 	.word	0x00003550


	//   ....[8]....
        /*00d4*/ 	.word	0x00003560


	//   ....[9]....
        /*00d8*/ 	.word	0x00003570


	//   ....[10]....
        /*00dc*/ 	.word	0x000035d0


	//   ....[11]....
        /*00e0*/ 	.word	0x000035e0


	//   ....[12]....
        /*00e4*/ 	.word	0x000035f0


	//   ....[13]....
        /*00e8*/ 	.word	0x00003600


	//   ....[14]....
        /*00ec*/ 	.word	0x00003610


	//   ....[15]....
        /*00f0*/ 	.word	0x00003670


	//   ....[16]....
        /*00f4*/ 	.word	0x00003680


	//   ....[17]....
        /*00f8*/ 	.word	0x00003690


	//   ....[18]....
        /*00fc*/ 	.word	0x000036a0


	//   ....[19]....
        /*0100*/ 	.word	0x000036b0


	//   ....[20]....
        /*0104*/ 	.word	0x00003720


	//   ....[21]....
        /*0108*/ 	.word	0x00003730


	//   ....[22]....
        /*010c*/ 	.word	0x00003740


	//   ....[23]....
        /*0110*/ 	.word	0x00003750


	//   ....[24]....
        /*0114*/ 	.word	0x00003760


	//----- nvinfo : EIATTR_EXIT_INSTR_OFFSETS
	.align		4
.L_473:
        /*0118*/ 	.byte	0x04, 0x1c
        /*011a*/ 	.short	(.L_475 - .L_474)


	//   ....[0]....
.L_474:
        /*011c*/ 	.word	0x00003ae0


	//----- nvinfo : EIATTR_MAX_THREADS
	.align		4
.L_475:
        /*0120*/ 	.byte	0x04, 0x05
        /*0122*/ 	.short	(.L_477 - .L_476)
.L_476:
        /*0124*/ 	.word	0x00000080
        /*0128*/ 	.word	0x00000001
        /*012c*/ 	.word	0x00000001


	//----- nvinfo : EIATTR_CRS_STACK_SIZE
	.align		4
.L_477:
        /*0130*/ 	.byte	0x04, 0x1e
        /*0132*/ 	.short	(.L_479 - .L_478)
.L_478:
        /*0134*/ 	.word	0x00000000


	//----- nvinfo : EIATTR_CBANK_PARAM_SIZE
	.align		4
.L_479:
        /*0138*/ 	.byte	0x03, 0x19
        /*013a*/ 	.short	0x0018


	//----- nvinfo : EIATTR_PARAM_CBANK
	.align		4
        /*013c*/ 	.byte	0x04, 0x0a
        /*013e*/ 	.short	(.L_481 - .L_480)
	.align		4
.L_480:
        /*0140*/ 	.word	index@(.nv.constant0._Z31router_gemm_kernel_float_outputI13__nv_bfloat16Li128ELi8ELi5ELi384ELi7168EEvPfPKT_S4_)
        /*0144*/ 	.short	0x0210
        /*0146*/ 	.short	0x0018


	//----- nvinfo : EIATTR_SW_WAR
	.align		4
.L_481:
        /*0148*/ 	.byte	0x04, 0x36
        /*014a*/ 	.short	(.L_483 - .L_482)
.L_482:
        /*014c*/ 	.word	0x00000008
.L_483:


//--------------------- .nv.info._Z31router_gemm_kernel_float_outputI13__nv_bfloat16Li128ELi8ELi4ELi384ELi7168EEvPfPKT_S4_ --------------------------
	.section	.nv.info._Z31router_gemm_kernel_float_outputI13__nv_bfloat16Li128ELi8ELi4ELi384ELi7168EEvPfPKT_S4_,"",@"SHT_CUDA_INFO"
	.sectionflags	@""
	.align	4


	//----- nvinfo : EIATTR_CUDA_API_VERSION
	.align		4
        /*0000*/ 	.byte	0x04, 0x37
        /*0002*/ 	.short	(.L_485 - .L_484)
.L_484:
        /*0004*/ 	.word	0x00000082


	//----- nvinfo : EIATTR_KPARAM_INFO
	.align		4
.L_485:
        /*0008*/ 	.byte	0x04, 0x17
        /*000a*/ 	.short	(.L_487 - .L_486)
.L_486:
        /*000c*/ 	.word	0x00000000
        /*0010*/ 	.short	0x0002
        /*0012*/ 	.short	0x0010
        /*0014*/ 	.byte	0x00, 0xf0, 0x21, 0x00


	//----- nvinfo : EIATTR_KPARAM_INFO
	.align		4
.L_487:
        /*0018*/ 	.byte	0x04, 0x17
        /*001a*/ 	.short	(.L_489 - .L_488)
.L_488:
        /*001c*/ 	.word	0x00000000
        /*0020*/ 	.short	0x0001
        /*0022*/ 	.short	0x0008
        /*0024*/ 	.byte	0x00, 0xf0, 0x21, 0x00


	//----- nvinfo : EIATTR_KPARAM_INFO
	.align		4
.L_489:
        /*0028*/ 	.byte	0x04, 0x17
        /*002a*/ 	.short	(.L_491 - .L_490)
.L_490:
        /*002c*/ 	.word	0x00000000
        /*0030*/ 	.short	0x0000
        /*0032*/ 	.short	0x0000
        /*0034*/ 	.byte	0x00, 0xf0, 0x21, 0x00


	//----- nvinfo : EIATTR_SPARSE_MMA_MASK
	.align		4
.L_491:
        /*0038*/ 	.byte	0x03, 0x50
        /*003a*/ 	.short	0x0000


	//----- nvinfo : EIATTR_MAXREG_COUNT
	.align		4
        /*003c*/ 	.byte	0x03, 0x1b
        /*003e*/ 	.short	0x00ff


	//----- nvinfo : EIATTR_NUM_BARRIERS
	.align		4
        /*0040*/ 	.byte	0x02, 0x4c
        /*0042*/ 	.byte	0x01
	.zero		1


	//----- nvinfo : EIATTR_MERCURY_ISA_VERSION
	.align		4
        /*0044*/ 	.byte	0x03, 0x5f
        /*0046*/ 	.short	0x0101


	//----- nvinfo : EIATTR_COOP_GROUP_MASK_REGIDS
	.align		4
        /*0048*/ 	.byte	0x04, 0x29
        /*004a*/ 	.short	(.L_493 - .L_492)


	//   ....[0]....
.L_492:
        /*004c*/ 	.word	0xffffffff


	//   ....[1]....
        /*0050*/ 	.word	0xffffffff


	//   ....[2]....
        /*0054*/ 	.word	0xffffffff


	//   ....[3]....
        /*0058*/ 	.word	0xffffffff


	//   ....[4]....
        /*005c*/ 	.word	0xffffffff


	//   ....[5]....
        /*0060*/ 	.word	0xffffffff


	//   ....[6]....
        /*0064*/ 	.word	0xffffffff


	//   ....[7]....
        /*0068*/ 	.word	0xffffffff


	//   ....[8]....
        /*006c*/ 	.word	0xffffffff


	//   ....[9]....
        /*0070*/ 	.word	0xffffffff


	//   ....[10]....
        /*0074*/ 	.word	0xffffffff


	//   ....[11]....
        /*0078*/ 	.word	0xffffffff


	//   ....[12]....
        /*007c*/ 	.word	0xffffffff


	//   ....[13]....
        /*0080*/ 	.word	0xffffffff


	//   ....[14]....
        /*0084*/ 	.word	0xffffffff


	//   ....[15]....
        /*0088*/ 	.word	0xffffffff


	//   ....[16]....
        /*008c*/ 	.word	0xffffffff


	//   ....[17]....
        /*0090*/ 	.word	0xffffffff


	//   ....[18]....
        /*0094*/ 	.word	0xffffffff


	//   ....[19]....
        /*0098*/ 	.word	0xffffffff


	//----- nvinfo : EIATTR_COOP_GROUP_INSTR_OFFSETS
	.align		4
.L_493:
        /*009c*/ 	.byte	0x04, 0x28
        /*009e*/ 	.short	(.L_495 - .L_494)


	//   ....[0]....
.L_494:
        /*00a0*/ 	.word	0x00002b60


	//   ....[1]....
        /*00a4*/ 	.word	0x00002b70


	//   ....[2]....
        /*00a8*/ 	.word	0x00002b80


	//   ....[3]....
        /*00ac*/ 	.word	0x00002b90


	//   ....[4]....
        /*00b0*/ 	.word	0x00002be0


	//   ....[5]....
        /*00b4*/ 	.word	0x00002bf0


	//   ....[6]....
        /*00b8*/ 	.word	0x00002c00


	//   ....[7]....
        /*00bc*/ 	.word	0x00002c10


	//   ....[8]....
        /*00c0*/ 	.word	0x00002c60


	//   ....[9]....
        /*00c4*/ 	.word	0x00002c70


	//   ....[10]....
        /*00c8*/ 	.word	0x00002c80


	//   ....[11]....
        /*00cc*/ 	.word	0x00002c90


	//   ....[12]....
        /*00d0*/ 	.word	0x00002ce0


	//   ....[13]....
        /*00d4*/ 	.word	0x00002cf0


	//   ....[14]....
        /*00d8*/ 	.word	0x00002d00


	//   ....[15]....
        /*00dc*/ 	.word	0x00002d10


	//   ....[16]....
        /*00e0*/ 	.word	0x00002d70


	//   ....[17]....
        /*00e4*/ 	.word	0x00002d80


	//   ....[18]....
        /*00e8*/ 	.word	0x00002d90


	//   ....[19]....
        /*00ec*/ 	.word	0x00002da0


	//----- nvinfo : EIATTR_EXIT_INSTR_OFFSETS
	.align		4
.L_495:
        /*00f0*/ 	.byte	0x04, 0x1c
        /*00f2*/ 	.short	(.L_497 - .L_496)


	//   ....[0]....
.L_496:
        /*00f4*/ 	.word	0x000030a0


	//----- nvinfo : EIATTR_MAX_THREADS
	.align		4
.L_497:
        /*00f8*/ 	.byte	0x04, 0x05
        /*00fa*/ 	.short	(.L_499 - .L_498)
.L_498:
        /*00fc*/ 	.word	0x00000080
        /*0100*/ 	.word	0x00000001
        /*0104*/ 	.word	0x00000001


	//----- nvinfo : EIATTR_CRS_STACK_SIZE
	.align		4
.L_499:
        /*0108*/ 	.byte	0x04, 0x1e
        /*010a*/ 	.short	(.L_501 - .L_500)
.L_500:
        /*010c*/ 	.word	0x00000000


	//----- nvinfo : EIATTR_CBANK_PARAM_SIZE
	.align		4
.L_501:
        /*0110*/ 	.byte	0x03, 0x19
        /*0112*/ 	.short	0x0018


	//----- nvinfo : EIATTR_PARAM_CBANK
	.align		4
        /*0114*/ 	.byte	0x04, 0x0a
        /*0116*/ 	.short	(.L_503 - .L_502)
	.align		4
.L_502:
        /*0118*/ 	.word	index@(.nv.constant0._Z31router_gemm_kernel_float_outputI13__nv_bfloat16Li128ELi8ELi4ELi384ELi7168EEvPfPKT_S4_)
        /*011c*/ 	.short	0x0210
        /*011e*/ 	.short	0x0018


	//----- nvinfo : EIATTR_SW_WAR
	.align		4
.L_503:
        /*0120*/ 	.byte	0x04, 0x36
        /*0122*/ 	.short	(.L_505 - .L_504)
.L_504:
        /*0124*/ 	.word	0x00000008
.L_505:


//--------------------- .nv.info._Z31router_gemm_kernel_float_outputI13__nv_bfloat16Li128ELi8ELi3ELi384ELi7168EEvPfPKT_S4_ --------------------------
	.section	.nv.info._Z31router_gemm_kernel_float_outputI13__nv_bfloat16Li128ELi8ELi3ELi384ELi7168EEvPfPKT_S4_,"",@"SHT_CUDA_INFO"
	.sectionflags	@""
	.align	4


	//----- nvinfo : EIATTR_CUDA_API_VERSION
	.align		4
        /*0000*/ 	.byte	0x04, 0x37
        /*0002*/ 	.short	(.L_507 - .L_506)
.L_506:
        /*0004*/ 	.word	0x00000082


	//----- nvinfo : EIATTR_KPARAM_INFO
	.align		4
.L_507:
        /*0008*/ 	.byte	0x04, 0x17
        /*000a*/ 	.short	(.L_509 - .L_508)
.L_508:
        /*000c*/ 	.word	0x00000000
        /*0010*/ 	.short	0x0002
        /*0012*/ 	.short	0x0010
        /*0014*/ 	.byte	0x00, 0xf0, 0x21, 0x00


	//----- nvinfo : EIATTR_KPARAM_INFO
	.align		4
.L_509:
        /*0018*/ 	.byte	0x04, 0x17
        /*001a*/ 	.short	(.L_511 - .L_510)
.L_510:
        /*001c*/ 	.word	0x00000000
        /*0020*/ 	.short	0x0001
        /*0022*/ 	.short	0x0008
        /*0024*/ 	.byte	0x00, 0xf0, 0x21, 0x00


	//----- nvinfo : EIATTR_KPARAM_INFO
	.align		4
.L_511:
        /*0028*/ 	.byte	0x04, 0x17
        /*002a*/ 	.short	(.L_513 - .L_512)
.L_512:
        /*002c*/ 	.word	0x00000000
        /*0030*/ 	.short	0x0000
        /*0032*/ 	.short	0x0000
        /*0034*/ 	.byte	0x00, 0xf0, 0x21, 0x00


	//----- nvinfo : EIATTR_SPARSE_MMA_MASK
	.align		4
.L_513:
        /*0038*/ 	.byte	0x03, 0x50
        /*003a*/ 	.short	0x0000


	//----- nvinfo : EIATTR_MAXREG_COUNT
	.align		4
        /*003c*/ 	.byte	0x03, 0x1b
        /*003e*/ 	.short	0x00ff


	//----- nvinfo : EIATTR_NUM_BARRIERS
	.align		4
        /*0040*/ 	.byte	0x02, 0x4c
        /*0042*/ 	.byte	0x01
	.zero		1


	//----- nvinfo : EIATTR_MERCURY_ISA_VERSION
	.align		4
        /*0044*/ 	.byte	0x03, 0x5f
        /*0046*/ 	.short	0x0101


	//----- nvinfo : EIATTR_COOP_GROUP_MASK_REGIDS
	.align		4
        /*0048*/ 	.byte	0x04, 0x29
        /*004a*/ 	.short	(.L_515 - .L_514)


	//   ....[0]....
.L_514:
        /*004c*/ 	.word	0xffffffff


	//   ....[1]....
        /*0050*/ 	.word	0xffffffff


	//   ....[2]....
        /*0054*/ 	.word	0xffffffff


	//   ....[3]....
        /*0058*/ 	.word	0xffffffff


	//   ....[4]....
        /*005c*/ 	.word	0xffffffff


	//   ....[5]....
        /*0060*/ 	.word	0xffffffff


	//   ....[6]....
        /*0064*/ 	.word	0xffffffff


	//   ....[7]....
        /*0068*/ 	.word	0xffffffff


	//   ....[8]....
        /*006c*/ 	.word	0xffffffff


	//   ....[9]....
        /*0070*/ 	.word	0xffffffff


	//   ....[10]....
        /*0074*/ 	.word	0xffffffff


	//   ....[11]....
        /*0078*/ 	.word	0xffffffff


	//   ....[12]....
        /*007c*/ 	.word	0xffffffff


	//   ....[13]....
        /*0080*/ 	.word	0xffffffff


	//   ....[14]....
        /*0084*/ 	.word	0xffffffff


	//----- nvinfo : EIATTR_COOP_GROUP_INSTR_OFFSETS
	.align		4
.L_515:
        /*0088*/ 	.byte	0x04, 0x28
        /*008a*/ 	.short	(.L_517 - .L_516)


	//   ....[0]....
.L_516:
        /*008c*/ 	.word	0x00002230


	//   ....[1]....
        /*0090*/ 	.word	0x00002240


	//   ....[2]....
        /*0094*/ 	.word	0x00002250


	//   ....[3]....
        /*0098*/ 	.word	0x00002290


	//   ....[4]....
        /*009c*/ 	.word	0x000022a0


	//   ....[5]....
        /*00a0*/ 	.word	0x000022b0


	//   ....[6]....
        /*00a4*/ 	.word	0x000022f0


	//   ....[7]....
        /*00a8*/ 	.word	0x00002300


	//   ....[8]....
        /*00ac*/ 	.word	0x00002310


	//   ....[9]....
        /*00b0*/ 	.word	0x00002350


	//   ....[10]....
        /*00b4*/ 	.word	0x00002360


	//   ....[11]....
        /*00b8*/ 	.word	0x00002370


	//   ....[12]....
        /*00bc*/ 	.word	0x000023c0


	//   ....[13]....
        /*00c0*/ 	.word	0x000023d0


	//   ....[14]....
        /*00c4*/ 	.word	0x000023e0


	//----- nvinfo : EIATTR_EXIT_INSTR_OFFSETS
	.align		4
.L_517:
        /*00c8*/ 	.byte	0x04, 0x1c
        /*00ca*/ 	.short	(.L_519 - .L_518)


	//   ....[0]....
.L_518:
        /*00cc*/ 	.word	0x00002660


	//----- nvinfo : EIATTR_MAX_THREADS
	.align		4
.L_519:
        /*00d0*/ 	.byte	0x04, 0x05
        /*00d2*/ 	.short	(.L_521 - .L_520)
.L_520:
        /*00d4*/ 	.word	0x00000080
        /*00d8*/ 	.word	0x00000001
        /*00dc*/ 	.word	0x00000001


	//----- nvinfo : EIATTR_CRS_STACK_SIZE
	.align		4
.L_521:
        /*00e0*/ 	.byte	0x04, 0x1e
        /*00e2*/ 	.short	(.L_523 - .L_522)
.L_522:
        /*00e4*/ 	.word	0x00000000


	//----- nvinfo : EIATTR_CBANK_PARAM_SIZE
	.align		4
.L_523:
        /*00e8*/ 	.byte	0x03, 0x19
        /*00ea*/ 	.short	0x0018


	//----- nvinfo : EIATTR_PARAM_CBANK
	.align		4
        /*00ec*/ 	.byte	0x04, 0x0a
        /*00ee*/ 	.short	(.L_525 - .L_524)
	.align		4
.L_524:
        /*00f0*/ 	.word	index@(.nv.constant0._Z31router_gemm_kernel_float_outputI13__nv_bfloat16Li128ELi8ELi3ELi384ELi7168EEvPfPKT_S4_)
        /*00f4*/ 	.short	0x0210
        /*00f6*/ 	.short	0x0018


	//----- nvinfo : EIATTR_SW_WAR
	.align		4
.L_525:
        /*00f8*/ 	.byte	0x04, 0x36
        /*00fa*/ 	.short	(.L_527 - .L_526)
.L_526:
        /*00fc*/ 	.word	0x00000008
.L_527:


//--------------------- .nv.info._Z31router_gemm_kernel_float_outputI13__nv_bfloat16Li128ELi8ELi2ELi384ELi7168EEvPfPKT_S4_ --------------------------
	.section	.nv.info._Z31router_gemm_kernel_float_outputI13__nv_bfloat16Li128ELi8ELi2ELi384ELi7168EEvPfPKT_S4_,"",@"SHT_CUDA_INFO"
	.sectionflags	@""
	.align	4


	//----- nvinfo : EIATTR_CUDA_API_VERSION
	.align		4
        /*0000*/ 	.byte	0x04, 0x37
        /*0002*/ 	.short	(.L_529 - .L_528)
.L_528:
        /*0004*/ 	.word	0x00000082


	//----- nvinfo : EIATTR_KPARAM_INFO
	.align		4
.L_529:
        /*0008*/ 	.byte	0x04, 0x17
        /*000a*/ 	.short	(.L_531 - .L_530)
.L_530:
        /*000c*/ 	.word	0x00000000
        /*0010*/ 	.short	0x0002
        /*0012*/ 	.short	0x0010
        /*0014*/ 	.byte	0x00, 0xf0, 0x21, 0x00


	//----- nvinfo : EIATTR_KPARAM_INFO
	.align		4
.L_531:
        /*0018*/ 	.byte	0x04, 0x17
        /*001a*/ 	.short	(.L_533 - .L_532)
.L_532:
        /*001c*/ 	.word	0x00000000
        /*0020*/ 	.short	0x0001
        /*0022*/ 	.short	0x0008
        /*0024*/ 	.byte	0x00, 0xf0, 0x21, 0x00


	//----- nvinfo : EIATTR_KPARAM_INFO
	.align		4
.L_533:
        /*0028*/ 	.byte	0x04, 0x17
        /*002a*/ 	.short	(.L_535 - .L_534)
.L_534:
        /*002c*/ 	.word	0x00000000
        /*0030*/ 	.short	0x0000
        /*0032*/ 	.short	0x0000
        /*0034*/ 	.byte	0x00, 0xf0, 0x21, 0x00


	//----- nvinfo : EIATTR_SPARSE_MMA_MASK
	.align		4
.L_535:
        /*0038*/ 	.byte	0x03, 0x50
        /*003a*/ 	.short	0x0000


	//----- nvinfo : EIATTR_MAXREG_COUNT
	.align		4
        /*003c*/ 	.byte	0x03, 0x1b
        /*003e*/ 	.short	0x00ff


	//----- nvinfo : EIATTR_NUM_BARRIERS
	.align		4
        /*0040*/ 	.byte	0x02, 0x4c
        /*0042*/ 	.byte	0x01
	.zero		1


	//----- nvinfo : EIATTR_MERCURY_ISA_VERSION
	.align		4
        /*0044*/ 	.byte	0x03, 0x5f
        /*0046*/ 	.short	0x0101


	//----- nvinfo : EIATTR_COOP_GROUP_MASK_REGIDS
	.align		4
        /*0048*/ 	.byte	0x04, 0x29
        /*004a*/ 	.short	(.L_537 - .L_536)


	//   ....[0]....
.L_536:
        /*004c*/ 	.word	0xffffffff


	//   ....[1]....
        /*0050*/ 	.word	0xffffffff


	//   ....[2]....
        /*0054*/ 	.word	0xffffffff


	//   ....[3]....
        /*0058*/ 	.word	0xffffffff


	//   ....[4]....
        /*005c*/ 	.word	0xffffffff


	//   ....[5]....
        /*0060*/ 	.word	0xffffffff


	//   ....[6]....
        /*0064*/ 	.word	0xffffffff


	//   ....[7]....
        /*0068*/ 	.word	0xffffffff


	//   ....[8]....
        /*006c*/ 	.word	0xffffffff


	//   ....[9]....
        /*0070*/ 	.word	0xffffffff


	//----- nvinfo : EIATTR_COOP_GROUP_INSTR_OFFSETS
	.align		4
.L_537:
        /*0074*/ 	.byte	0x04, 0x28
        /*0076*/ 	.short	(.L_539 - .L_538)


	//   ....[0]....
.L_538:
        /*0078*/ 	.word	0x00001900


	//   ....[1]....
        /*007c*/ 	.word	0x00001910


	//   ....[2]....
        /*0080*/ 	.word	0x00001940


	//   ....[3]....
        /*0084*/ 	.word	0x00001950


	//   ....[4]....
        /*0088*/ 	.word	0x00001980


	//   ....[5]....
        /*008c*/ 	.word	0x00001990


	//   ....[6]....
        /*0090*/ 	.word	0x000019c0


	//   ....[7]....
        /*0094*/ 	.word	0x000019d0


	//   ....[8]....
        /*0098*/ 	.word	0x00001a20


	//   ....[9]....
        /*009c*/ 	.word	0x00001a30


	//----- nvinfo : EIATTR_EXIT_INSTR_OFFSETS
	.align		4
.L_539:
        /*00a0*/ 	.byte	0x04, 0x1c
        /*00a2*/ 	.short	(.L_541 - .L_540)


	//   ....[0]....
.L_540:
        /*00a4*/ 	.word	0x00001c20


	//----- nvinfo : EIATTR_MAX_THREADS
	.align		4
.L_541:
        /*00a8*/ 	.byte	0x04, 0x05
        /*00aa*/ 	.short	(.L_543 - .L_542)
.L_542:
        /*00ac*/ 	.word	0x00000080
        /*00b0*/ 	.word	0x00000001
        /*00b4*/ 	.word	0x00000001


	//----- nvinfo : EIATTR_CRS_STACK_SIZE
	.align		4
.L_543:
        /*00b8*/ 	.byte	0x04, 0x1e
        /*00ba*/ 	.short	(.L_545 - .L_544)
.L_544:
        /*00bc*/ 	.word	0x00000000


	//----- nvinfo : EIATTR_CBANK_PARAM_SIZE
	.align		4
.L_545:
        /*00c0*/ 	.byte	0x03, 0x19
        /*00c2*/ 	.short	0x0018


	//----- nvinfo : EIATTR_PARAM_CBANK
	.align		4
        /*00c4*/ 	.byte	0x04, 0x0a
        /*00c6*/ 	.short	(.L_547 - .L_546)
	.align		4
.L_546:
        /*00c8*/ 	.word	index@(.nv.constant0._Z31router_gemm_kernel_float_outputI13__nv_bfloat16Li128ELi8ELi2ELi384ELi7168EEvPfPKT_S4_)
        /*00cc*/ 	.short	0x0210
        /*00ce*/ 	.short	0x0018


	//----- nvinfo : EIATTR_SW_WAR
	.align		4
.L_547:
        /*00d0*/ 	.byte	0x04, 0x36
        /*00d2*/ 	.short	(.L_549 - .L_548)
.L_548:
        /*00d4*/ 	.word	0x00000008
.L_549:


//--------------------- .nv.info._Z31router_gemm_kernel_float_outputI13__nv_bfloat16Li128ELi8ELi1ELi384ELi7168EEvPfPKT_S4_ --------------------------
	.section	.nv.info._Z31router_gemm_kernel_float_outputI13__nv_bfloat16Li128ELi8ELi1ELi384ELi7168EEvPfPKT_S4_,"",@"SHT_CUDA_INFO"
	.sectionflags	@""
	.align	4


	//----- nvinfo : EIATTR_CUDA_API_VERSION
	.align		4
        /*0000*/ 	.byte	0x04, 0x37
        /*0002*/ 	.short	(.L_551 - .L_550)
.L_550:
        /*0004*/ 	.word	0x00000082


	//----- nvinfo : EIATTR_KPARAM_INFO
	.align		4
.L_551:
        /*0008*/ 	.byte	0x04, 0x17
        /*000a*/ 	.short	(.L_553 - .L_552)
.L_552:
        /*000c*/ 	.word	0x00000000
        /*0010*/ 	.short	0x0002
        /*0012*/ 	.short	0x0010
        /*0014*/ 	.byte	0x00, 0xf0, 0x21, 0x00


	//----- nvinfo : EIATTR_KPARAM_INFO
	.align		4
.L_553:
        /*0018*/ 	.byte	0x04, 0x17
        /*001a*/ 	.short	(.L_555 - .L_554)
.L_554:
        /*001c*/ 	.word	0x00000000
        /*0020*/ 	.short	0x0001
        /*0022*/ 	.short	0x0008
        /*0024*/ 	.byte	0x00, 0xf0, 0x21, 0x00


	//----- nvinfo : EIATTR_KPARAM_INFO
	.align		4
.L_555:
        /*0028*/ 	.byte	0x04, 0x17
        /*002a*/ 	.short	(.L_557 - .L_556)
.L_556:
        /*002c*/ 	.word	0x00000000
        /*0030*/ 	.short	0x0000
        /*0032*/ 	.short	0x0000
        /*0034*/ 	.byte	0x00, 0xf0, 0x21, 0x00


	//----- nvinfo : EIATTR_SPARSE_MMA_MASK
	.align		4
.L_557:
        /*0038*/ 	.byte	0x03, 0x50
        /*003a*/ 	.short	0x0000


	//----- nvinfo : EIATTR_MAXREG_COUNT
	.align		4
        /*003c*/ 	.byte	0x03, 0x1b
        /*003e*/ 	.short	0x00ff


	//----- nvinfo : EIATTR_NUM_BARRIERS
	.align		4
        /*0040*/ 	.byte	0x02, 0x4c
        /*0042*/ 	.byte	0x01
	.zero		1


	//----- nvinfo : EIATTR_MERCURY_ISA_VERSION
	.align		4
        /*0044*/ 	.byte	0x03, 0x5f
        /*0046*/ 	.short	0x0101


	//----- nvinfo : EIATTR_COOP_GROUP_MASK_REGIDS
	.align		4
        /*0048*/ 	.byte	0x04, 0x29
        /*004a*/ 	.short	(.L_559 - .L_558)


	//   ....[0]....
.L_558:
        /*004c*/ 	.word	0xffffffff


	//   ....[1]....
        /*0050*/ 	.word	0xffffffff


	//   ....[2]....
        /*0054*/ 	.word	0xffffffff


	//   ....[3]....
        /*0058*/ 	.word	0xffffffff


	//   ....[4]....
        /*005c*/ 	.word	0xffffffff


	//----- nvinfo : EIATTR_COOP_GROUP_INSTR_OFFSETS
	.align		4
.L_559:
        /*0060*/ 	.byte	0x04, 0x28
        /*0062*/ 	.short	(.L_561 - .L_560)


	//   ....[0]....
.L_560:
        /*0064*/ 	.word	0x00000fd0


	//   ....[1]....
        /*0068*/ 	.word	0x00000ff0


	//   ....[2]....
        /*006c*/ 	.word	0x00001010


	//   ....[3]....
        /*0070*/ 	.word	0x00001040


	//   ....[4]....
        /*0074*/ 	.word	0x00001070


	//----- nvinfo : EIATTR_EXIT_INSTR_OFFSETS
	.align		4
.L_561:
        /*0078*/ 	.byte	0x04, 0x1c
        /*007a*/ 	.short	(.L_563 - .L_562)


	//   ....[0]....
.L_562:
        /*007c*/ 	.word	0x00001240


	//----- nvinfo : EIATTR_MAX_THREADS
	.align		4
.L_563:
        /*0080*/ 	.byte	0x04, 0x05
        /*0082*/ 	.short	(.L_565 - .L_564)
.L_564:
        /*0084*/ 	.word	0x00000080
        /*0088*/ 	.word	0x00000001
        /*008c*/ 	.word	0x00000001


	//----- nvinfo : EIATTR_CRS_STACK_SIZE
	.align		4
.L_565:
        /*0090*/ 	.byte	0x04, 0x1e
        /*0092*/ 	.short	(.L_567 - .L_566)
.L_566:
        /*0094*/ 	.word	0x00000000


	//----- nvinfo : EIATTR_CBANK_PARAM_SIZE
	.align		4
.L_567:
        /*0098*/ 	.byte	0x03, 0x19
        /*009a*/ 	.short	0x0018


	//----- nvinfo : EIATTR_PARAM_CBANK
	.align		4
        /*009c*/ 	.byte	0x04, 0x0a
        /*009e*/ 	.short	(.L_569 - .L_568)
	.align		4
.L_568:
        /*00a0*/ 	.word	index@(.nv.constant0._Z31router_gemm_kernel_float_outputI13__nv_bfloat16Li128ELi8ELi1ELi384ELi7168EEvPfPKT_S4_)
        /*00a4*/ 	.short	0x0210
        /*00a6*/ 	.short	0x0018


	//----- nvinfo : EIATTR_SW_WAR
	.align		4
.L_569:
        /*00a8*/ 	.byte	0x04, 0x36
        /*00aa*/ 	.short	(.L_571 - .L_570)
.L_570:
        /*00ac*/ 	.word	0x00000008
.L_571:


//--------------------- .nv.info._Z31router_gemm_kernel_float_outputI13__nv_bfloat16Li128ELi8ELi16ELi256ELi7168EEvPfPKT_S4_ --------------------------
	.section	.nv.info._Z31router_gemm_kernel_float_outputI13__nv_bfloat16Li128ELi8ELi16ELi256ELi7168EEvPfPKT_S4_,"",@"SHT_CUDA_INFO"
	.sectionflags	@""
	.align	4


	//----- nvinfo : EIATTR_CUDA_API_VERSION
	.align		4
        /*0000*/ 	.byte	0x04, 0x37
        /*0002*/ 	.short	(.L_573 - .L_572)
.L_572:
        /*0004*/ 	.word	0x00000082


	//----- nvinfo : EIATTR_KPARAM_INFO
	.align		4
.L_573:
        /*0008*/ 	.byte	0x04, 0x17
        /*000a*/ 	.short	(.L_575 - .L_574)
.L_574:
        /*000c*/ 	.word	0x00000000
        /*0010*/ 	.short	0x0002
        /*0012*/ 	.short	0x0010
        /*0014*/ 	.byte	0x00, 0xf0, 0x21, 0x00


	//----- nvinfo : EIATTR_KPARAM_INFO
	.align		4
.L_575:
        /*0018*/ 	.byte	0x04, 0x17
        /*001a*/ 	.short	(.L_577 - .L_576)
.L_576:
        /*001c*/ 	.word	0x00000000
        /*0020*/ 	.short	0x0001
        /*0022*/ 	.short	0x0008
        /*0024*/ 	.byte	0x00, 0xf0, 0x21, 0x00


	//----- nvinfo : EIATTR_KPARAM_INFO
	.align		4
.L_577:
        /*0028*/ 	.byte	0x04, 0x17
        /*002a*/ 	.short	(.L_579 - .L_578)
.L_578:
        /*002c*/ 	.word	0x00000000
        /*0030*/ 	.short	0x0000
        /*0032*/ 	.short	0x0000
        /*0034*/ 	.byte	0x00, 0xf0, 0x21, 0x00


	//----- nvinfo : EIATTR_SPARSE_MMA_MASK
	.align		4
.L_579:
        /*0038*/ 	.byte	0x03, 0x50
        /*003a*/ 	.short	0x0000


	//----- nvinfo : EIATTR_MAXREG_COUNT
	.align		4
        /*003c*/ 	.byte	0x03, 0x1b
        /*003e*/ 	.short	0x00ff


	//----- nvinfo : EIATTR_NUM_BARRIERS
	.align		4
        /*0040*/ 	.byte	0x02, 0x4c
        /*0042*/ 	.byte	0x01
	.zero		1


	//----- nvinfo : EIATTR_MERCURY_ISA_VERSION
	.align		4
        /*0044*/ 	.byte	0x03, 0x5f
        /*0046*/ 	.short	0x0101


	//----- nvinfo : EIATTR_COOP_GROUP_MASK_REGIDS
	.align		4
        /*0048*/ 	.byte	0x04, 0x29
        /*004a*/ 	.short	(.L_581 - .L_580)


	//   ....[0]....
.L_580:
        /*004c*/ 	.word	0xffffffff


	//   ....[1]....
        /*0050*/ 	.word	0xffffffff


	//   ....[2]....
        /*0054*/ 	.word	0xffffffff


	//   ....[3]....
        /*0058*/ 	.word	0xffffffff


	//   ....[4]....
        /*005c*/ 	.word	0xffffffff


	//   ....[5]....
        /*0060*/ 	.word	0xffffffff


	//   ....[6]....
        /*0064*/ 	.word	0xffffffff


	//   ....[7]....
        /*0068*/ 	.word	0xffffffff


	//   ....[8]....
        /*006c*/ 	.word	0xffffffff


	//   ....[9]....
        /*0070*/ 	.word	0xffffffff


	//   ....[10]....
        /*0074*/ 	.word	0xffffffff


	//   ....[11]....
        /*0078*/ 	.word	0xffffffff


	//   ....[12]....
        /*007c*/ 	.word	0xffffffff


	//   ....[13]....
        /*0080*/ 	.word	0xffffffff


	//   ....[14]....
        /*0084*/ 	.word	0xffffffff


	//   ....[15]....
        /*0088*/ 	.word	0xffffffff


	//   ....[16]....
        /*008c*/ 	.word	0xffffffff


	//   ....[17]....
        /*0090*/ 	.word	0xffffffff


	//   ....[18]....
        /*0094*/ 	.word	0xffffffff


	//   ....[19]....
        /*0098*/ 	.word	0xffffffff


	//   ....[20]....
        /*009c*/ 	.word	0xffffffff


	//   ....[21]....
        /*00a0*/ 	.word	0xffffffff


	//   ....[22]....
        /*00a4*/ 	.word	0xffffffff


	//   ....[23]....
        /*00a8*/ 	.word	0xffffffff


	//   ....[24]....
        /*00ac*/ 	.word	0xffffffff


	//   ....[25]....
        /*00b0*/ 	.word	0xffffffff


	//   ....[26]....
        /*00b4*/ 	.word	0xffffffff


	//   ....[27]....
        /*00b8*/ 	.word	0xffffffff


	//   ....[28]....
        /*00bc*/ 	.word	0xffffffff


	//   ....[29]....
        /*00c0*/ 	.word	0xffffffff


	//   ....[30]....
        /*00c4*/ 	.word	0xffffffff


	//   ....[31]....
        /*00c8*/ 	.word	0xffffffff


	//   ....[32]....
        /*00cc*/ 	.word	0xffffffff


	//   ....[33]....
        /*00d0*/ 	.word	0xffffffff


	//   ....[34]....
        /*00d4*/ 	.word	0xffffffff


	//   ....[35]....
        /*00d8*/ 	.word	0xffffffff


	//   ....[36]....
        /*00dc*/ 	.word	0xffffffff


	//   ....[37]....
        /*00e0*/ 	.word	0xffffffff


	//   ....[38]....
        /*00e4*/ 	.word	0xffffffff


	//   ....[39]....
        /*00e8*/ 	.word	0xffffffff


	//   ....[40]....
        /*00ec*/ 	.word	0xffffffff


	//   ....[41]....
        /*00f0*/ 	.word	0xffffffff


	//   ....[42]....
        /*00f4*/ 	.word	0xffffffff


	//   ....[43]....
        /*00f8*/ 	.word	0xffffffff


	//   ....[44]....
        /*00fc*/ 	.word	0xffffffff


	//   ....[45]....
        /*0100*/ 	.word	0xffffffff


	//   ....[46]....
        /*0104*/ 	.word	0xffffffff


	//   ....[47]....
        /*0108*/ 	.word	0xffffffff


	//   ....[48]....
        /*010c*/ 	.word	0xffffffff


	//   ....[49]....
        /*0110*/ 	.word	0xffffffff


	//   ....[50]....
        /*0114*/ 	.word	0xffffffff


	//   ....[51]....
        /*0118*/ 	.word	0xffffffff


	//   ....[52]....
        /*011c*/ 	.word	0xffffffff


	//   ....[53]....
        /*0120*/ 	.word	0xffffffff


	//   ....[54]....
        /*0124*/ 	.word	0xffffffff


	//   ....[55]....
        /*0128*/ 	.word	0xffffffff


	//   ....[56]....
        /*012c*/ 	.word	0xffffffff


	//   ....[57]....
        /*0130*/ 	.word	0xffffffff


	//   ....[58]....
        /*0134*/ 	.word	0xffffffff


	//   ....[59]....
        /*0138*/ 	.word	0xffffffff


	//   ....[60]....
        /*013c*/ 	.word	0xffffffff


	//   ....[61]....
        /*0140*/ 	.word	0xffffffff


	//   ....[62]....
        /*0144*/ 	.word	0xffffffff


	//   ....[63]....
        /*0148*/ 	.word	0xffffffff


	//   ....[64]....
        /*014c*/ 	.word	0xffffffff


	//   ....[65]....
        /*0150*/ 	.word	0xffffffff


	//   ....[66]....
        /*0154*/ 	.word	0xffffffff


	//   ....[67]....
        /*0158*/ 	.word	0xffffffff


	//   ....[68]....
        /*015c*/ 	.word	0xffffffff


	//   ....[69]....
        /*0160*/ 	.word	0xffffffff


	//   ....[70]....
        /*0164*/ 	.word	0xffffffff


	//   ....[71]....
        /*0168*/ 	.word	0xffffffff


	//   ....[72]....
        /*016c*/ 	.word	0xffffffff


	//   ....[73]....
        /*0170*/ 	.word	0xffffffff


	//   ....[74]....
        /*0174*/ 	.word	0xffffffff


	//   ....[75]....
        /*0178*/ 	.word	0xffffffff


	//   ....[76]....
        /*017c*/ 	.word	0xffffffff


	//   ....[77]....
        /*0180*/ 	.word	0xffffffff


	//   ....[78]....
        /*0184*/ 	.word	0xffffffff


	//   ....[79]....
        /*0188*/ 	.word	0xffffffff


	//----- nvinfo : EIATTR_COOP_GROUP_INSTR_OFFSETS
	.align		4
.L_581:
        /*018c*/ 	.byte	0x04, 0x28
        /*018e*/ 	.short	(.L_583 - .L_582)


	//   ....[0]....
.L_582:
        /*0190*/ 	.word	0x00007fb0


	//   ....[1]....
        /*0194*/ 	.word	0x000080f0


	//   ....[2]....
        /*0198*/ 	.word	0x00008380


	//   ....[3]....
        /*019c*/ 	.word	0x000085b0


	//   ....[4]....
        /*01a0*/ 	.word	0x00008670


	//   ....[5]....
        /*01a4*/ 	.word	0x00008770


	//   ....[6]....
        /*01a8*/ 	.word	0x00008890


	//   ....[7]....
        /*01ac*/ 	.word	0x00009ab0


	//   ....[8]....
        /*01b0*/ 	.word	0x00009ac0


	//   ....[9]....
        /*01b4*/ 	.word	0x00009ad0


	//   ....[10]....
        /*01b8*/ 	.word	0x00009ae0


	//   ....[11]....
        /*01bc*/ 	.word	0x00009af0


	//   ....[12]....
        /*01c0*/ 	.word	0x00009b00


	//   ....[13]....
        /*01c4*/ 	.word	0x00009b10


	//   ....[14]....
        /*01c8*/ 	.word	0x00009b20


	//   ....[15]....
        /*01cc*/ 	.word	0x00009b30


	//   ....[16]....
        /*01d0*/ 	.word	0x00009b40


	//   ....[17]....
        /*01d4*/ 	.word	0x00009b50


	//   ....[18]....
        /*01d8*/ 	.word	0x00009b60


	//   ....[19]....
        /*01dc*/ 	.word	0x00009b70


	//   ....[20]....
        /*01e0*/ 	.word	0x00009b80


	//   ....[21]....
        /*01e4*/ 	.word	0x00009c70


	//   ....[22]....
        /*01e8*/ 	.word	0x00009c80


	//   ....[23]....
        /*01ec*/ 	.word	0x00009c90


	//   ....[24]....
        /*01f0*/ 	.word	0x00009ca0


	//   ....[25]....
        /*01f4*/ 	.word	0x00009cb0


	//   ....[26]....
        /*01f8*/ 	.word	0x00009cc0


	//   ....[27]....
        /*01fc*/ 	.word	0x00009cd0


	//   ....[28]....
        /*0200*/ 	.word	0x00009ce0


	//   ....[29]....
        /*0204*/ 	.word	0x00009cf0


	//   ....[30]....
        /*0208*/ 	.word	0x00009d00


	//   ....[31]....
        /*020c*/ 	.word	0x00009d10


	//   ....[32]....
        /*0210*/ 	.word	0x00009d20


	//   ....[33]....
        /*0214*/ 	.word	0x00009d30


	//   ....[34]....
        /*0218*/ 	.word	0x00009d40


	//   ....[35]....
        /*021c*/ 	.word	0x00009d50


	//   ....[36]....
        /*0220*/ 	.word	0x00009e40


	//   ....[37]....
        /*0224*/ 	.word	0x00009e60


	//   ....[38]....
        /*0228*/ 	.word	0x00009e70


	//   ....[39]....
        /*022c*/ 	.word	0x00009e80


	//   ....[40]....
        /*0230*/ 	.word	0x00009e90


	//   ....[41]....
        /*0234*/ 	.word	0x00009ea0


	//   ....[42]....
        /*0238*/ 	.word	0x00009eb0


	//   ....[43]....
        /*023c*/ 	.word	0x00009ec0


	//   ....[44]....
        /*0240*/ 	.word	0x00009ed0


	//   ....[45]....
        /*0244*/ 	.word	0x00009ee0


	//   ....[46]....
        /*0248*/ 	.word	0x00009ef0


	//   ....[47]....
        /*024c*/ 	.word	0x00009f00


	//   ....[48]....
        /*0250*/ 	.word	0x00009f10


	//   ....[49]....
        /*0254*/ 	.word	0x00009f20


	//   ....[50]....
        /*0258*/ 	.word	0x00009f30


	//   ....[51]....
        /*025c*/ 	.word	0x0000a020


	//   ....[52]....
        /*0260*/ 	.word	0x0000a040


	//   ....[53]....
        /*0264*/ 	.word	0x0000a050


	//   ....[54]....
        /*0268*/ 	.word	0x0000a060


	//   ....[55]....
        /*026c*/ 	.word	0x0000a070


	//   ....[56]....
        /*0270*/ 	.word	0x0000a080


	//   ....[57]....
        /*0274*/ 	.word	0x0000a090


	//   ....[58]....
        /*0278*/ 	.word	0x0000a0a0


	//   ....[59]....
        /*027c*/ 	.word	0x0000a0b0


	//   ....[60]....
        /*0280*/ 	.word	0x0000a0c0


	//   ....[61]....
        /*0284*/ 	.word	0x0000a0d0


	//   ....[62]....
        /*0288*/ 	.word	0x0000a0e0


	//   ....[63]....
        /*028c*/ 	.word	0x0000a0f0


	//   ....[64]....
        /*0290*/ 	.word	0x0000a100


	//   ....[65]....
        /*0294*/ 	.word	0x0000a110


	//   ....[66]....
        /*0298*/ 	.word	0x0000a210


	//   ....[67]....
        /*029c*/ 	.word	0x0000a230


	//   ....[68]....
        /*02a0*/ 	.word	0x0000a240


	//   ....[69]....
        /*02a4*/ 	.word	0x0000a250


	//   ....[70]....
        /*02a8*/ 	.word	0x0000a260


	//   ....[71]....
        /*02ac*/ 	.word	0x0000a270


	//   ....[72]....
        /*02b0*/ 	.word	0x0000a280


	//   ....[73]....
        /*02b4*/ 	.word	0x0000a290


	//   ....[74]....
        /*02b8*/ 	.word	0x0000a2a0


	//   ....[75]....
        /*02bc*/ 	.word	0x0000a2b0


	//   ....[76]....
        /*02c0*/ 	.word	0x0000a2c0


	//   ....[77]....
        /*02c4*/ 	.word	0x0000a2d0


	//   ....[78]....
        /*02c8*/ 	.word	0x0000a2e0


	//   ....[79]....
        /*02cc*/ 	.word	0x0000a2f0


	//----- nvinfo : EIATTR_EXIT_INSTR_OFFSETS
	.align		4
.L_583:
        /*02d0*/ 	.byte	0x04, 0x1c
        /*02d2*/ 	.short	(.L_585 - .L_584)


	//   ....[0]....
.L_584:
        /*02d4*/ 	.word	0x0000aba0


	//----- nvinfo : EIATTR_MAX_THREADS
	.align		4
.L_585:
        /*02d8*/ 	.byte	0x04, 0x05
        /*02da*/ 	.short	(.L_587 - .L_586)
.L_586:
        /*02dc*/ 	.word	0x00000080
        /*02e0*/ 	.word	0x00000001
        /*02e4*/ 	.word	0x00000001


	//----- nvinfo : EIATTR_CRS_STACK_SIZE
	.align		4
.L_587:
        /*02e8*/ 	.byte	0x04, 0x1e
        /*02ea*/ 	.short	(.L_589 - .L_588)
.L_588:
        /*02ec*/ 	.word	0x00000000


	//----- nvinfo : EIATTR_CBANK_PARAM_SIZE
	.align		4
.L_589:
        /*02f0*/ 	.byte	0x03, 0x19
        /*02f2*/ 	.short	0x0018


	//----- nvinfo : EIATTR_PARAM_CBANK
	.align		4
        /*02f4*/ 	.byte	0x04, 0x0a
        /*02f6*/ 	.short	(.L_591 - .L_590)
	.align		4
.L_590:
        /*02f8*/ 	.word	index@(.nv.constant0._Z31router_gemm_kernel_float_outputI13__nv_bfloat16Li128ELi8ELi16ELi256ELi7168EEvPfPKT_S4_)
        /*02fc*/ 	.short	0x0210
        /*02fe*/ 	.short	0x0018


	//----- nvinfo : EIATTR_SW_WAR
	.align		4
.L_591:
        /*0300*/ 	.byte	0x04, 0x36
        /*0302*/ 	.short	(.L_593 - .L_592)
.L_592:
        /*0304*/ 	.word	0x00000008
.L_593:


//--------------------- .nv.info._Z31router_gemm_kernel_float_outputI13__nv_bfloat16Li128ELi8ELi15ELi256ELi7168EEvPfPKT_S4_ --------------------------
	.section	.nv.info._Z31router_gemm_kernel_float_outputI13__nv_bfloat16Li128ELi8ELi15ELi256ELi7168EEvPfPKT_S4_,"",@"SHT_CUDA_INFO"
	.sectionflags	@""
	.align	4


	//----- nvinfo : EIATTR_CUDA_API_VERSION
	.align		4
        /*0000*/ 	.byte	0x04, 0x37
        /*0002*/ 	.short	(.L_595 - .L_594)
.L_594:
        /*0004*/ 	.word	0x00000082


	//----- nvinfo : EIATTR_KPARAM_INFO
	.align		4
.L_595:
        /*0008*/ 	.byte	0x04, 0x17
        /*000a*/ 	.short	(.L_597 - .L_596)
.L_596:
        /*000c*/ 	.word	0x00000000
        /*0010*/ 	.short	0x0002
        /*0012*/ 	.short	0x0010
        /*0014*/ 	.byte	0x00, 0xf0, 0x21, 0x00


	//----- nvinfo : EIATTR_KPARAM_INFO
	.align		4
.L_597:
        /*0018*/ 	.byte	0x04, 0x17
        /*001a*/ 	.short	(.L_599 - .L_598)
.L_598:
        /*001c*/ 	.word	0x00000000
        /*0020*/ 	.short	0x0001
        /*0022*/ 	.short	0x0008
        /*0024*/ 	.byte	0x00, 0xf0, 0x21, 0x00


	//----- nvinfo : EIATTR_KPARAM_INFO
	.align		4
.L_599:
        /*0028*/ 	.byte	0x04, 0x17
        /*002a*/ 	.short	(.L_601 - .L_600)
.L_600:
        /*002c*/ 	.word	0x00000000
        /*0030*/ 	.short	0x0000
        /*0032*/ 	.short	0x0000
        /*0034*/ 	.byte	0x00, 0xf0, 0x21, 0x00


	//----- nvinfo : EIATTR_SPARSE_MMA_MASK
	.align		4
.L_601:
        /*0038*/ 	.byte	0x03, 0x50
        /*003a*/ 	.short	0x0000


	//----- nvinfo : EIATTR_MAXREG_COUNT
	.align		4
        /*003c*/ 	.byte	0x03, 0x1b
        /*003e*/ 	.short	0x00ff


	//----- nvinfo : EIATTR_NUM_BARRIERS
	.align		4
        /*0040*/ 	.byte	0x02, 0x4c
        /*0042*/ 	.byte	0x01
	.zero		1


	//----- nvinfo : EIATTR_MERCURY_ISA_VERSION
	.align		4
        /*0044*/ 	.byte	0x03, 0x5f
        /*0046*/ 	.short	0x0101


	//----- nvinfo : EIATTR_COOP_GROUP_MASK_REGIDS
	.align		4
        /*0048*/ 	.byte	0x04, 0x29
        /*004a*/ 	.short	(.L_603 - .L_602)


	//   ....[0]....
.L_602:
        /*004c*/ 	.word	0xffffffff


	//   ....[1]....
        /*0050*/ 	.word	0xffffffff


	//   ....[2]....
        /*0054*/ 	.word	0xffffffff


	//   ....[3]....
        /*0058*/ 	.word	0xffffffff


	//   ....[4]....
        /*005c*/ 	.word	0xffffffff


	//   ....[5]....
        /*0060*/ 	.word	0xffffffff


	//   ....[6]....
        /*0064*/ 	.word	0xffffffff


	//   ....[7]....
        /*0068*/ 	.word	0xffffffff


	//   ....[8]....
        /*006c*/ 	.word	0xffffffff


	//   ....[9]....
        /*0070*/ 	.word	0xffffffff


	//   ....[10]....
        /*0074*/ 	.word	0xffffffff


	//   ....[11]....
        /*0078*/ 	.word	0xffffffff


	//   ....[12]....
        /*007c*/ 	.word	0xffffffff


	//   ....[13]....
        /*0080*/ 	.word	0xffffffff


	//   ....[14]....
        /*0084*/ 	.word	0xffffffff


	//   ....[15]....
        /*0088*/ 	.word	0xffffffff


	//   ....[16]....
        /*008c*/ 	.word	0xffffffff


	//   ....[17]....
        /*0090*/ 	.word	0xffffffff


	//   ....[18]....
        /*0094*/ 	.word	0xffffffff


	//   ....[19]....
        /*0098*/ 	.word	0xffffffff


	//   ....[20]....
        /*009c*/ 	.word	0xffffffff


	//   ....[21]....
        /*00a0*/ 	.word	0xffffffff


	//   ....[22]....
        /*00a4*/ 	.word	0xffffffff


	//   ....[23]....
        /*00a8*/ 	.word	0xffffffff


	//   ....[24]....
        /*00ac*/ 	.word	0xffffffff


	//   ....[25]....
        /*00b0*/ 	.word	0xffffffff


	//   ....[26]....
        /*00b4*/ 	.word	0xffffffff


	//   ....[27]....
        /*00b8*/ 	.word	0xffffffff


	//   ....[28]....
        /*00bc*/ 	.word	0xffffffff


	//   ....[29]....
        /*00c0*/ 	.word	0xffffffff


	//   ....[30]....
        /*00c4*/ 	.word	0xffffffff


	//   ....[31]....
        /*00c8*/ 	.word	0xffffffff


	//   ....[32]....
        /*00cc*/ 	.word	0xffffffff


	//   ....[33]....
        /*00d0*/ 	.word	0xffffffff


	//   ....[34]....
        /*00d4*/ 	.word	0xffffffff


	//   ....[35]....
        /*00d8*/ 	.word	0xffffffff


	//   ....[36]....
        /*00dc*/ 	.word	0xffffffff


	//   ....[37]....
        /*00e0*/ 	.word	0xffffffff


	//   ....[38]....
        /*00e4*/ 	.word	0xffffffff


	//   ....[39]....
        /*00e8*/ 	.word	0xffffffff


	//   ....[40]....
        /*00ec*/ 	.word	0xffffffff


	//   ....[41]....
        /*00f0*/ 	.word	0xffffffff


	//   ....[42]....
        /*00f4*/ 	.word	0xffffffff


	//   ....[43]....
        /*00f8*/ 	.word	0xffffffff


	//   ....[44]....
        /*00fc*/ 	.word	0xffffffff


	//   ....[45]....
        /*0100*/ 	.word	0xffffffff


	//   ....[46]....
        /*0104*/ 	.word	0xffffffff


	//   ....[47]....
        /*0108*/ 	.word	0xffffffff


	//   ....[48]....
        /*010c*/ 	.word	0xffffffff


	//   ....[49]....
        /*0110*/ 	.word	0xffffffff


	//   ....[50]....
        /*0114*/ 	.word	0xffffffff


	//   ....[51]....
        /*0118*/ 	.word	0xffffffff


	//   ....[52]....
        /*011c*/ 	.word	0xffffffff


	//   ....[53]....
        /*0120*/ 	.word	0xffffffff


	//   ....[54]....
        /*0124*/ 	.word	0xffffffff


	//   ....[55]....
        /*0128*/ 	.word	0xffffffff


	//   ....[56]....
        /*012c*/ 	.word	0xffffffff


	//   ....[57]....
        /*0130*/ 	.word	0xffffffff


	//   ....[58]....
        /*0134*/ 	.word	0xffffffff


	//   ....[59]....
        /*0138*/ 	.word	0xffffffff


	//   ....[60]....
        /*013c*/ 	.word	0xffffffff


	//   ....[61]....
        /*0140*/ 	.word	0xffffffff


	//   ....[62]....
        /*0144*/ 	.word	0xffffffff


	//   ....[63]....
        /*0148*/ 	.word	0xffffffff


	//   ....[64]....
        /*014c*/ 	.word	0xffffffff


	//   ....[65]....
        /*0150*/ 	.word	0xffffffff


	//   ....[66]....
        /*0154*/ 	.word	0xffffffff


	//   ....[67]....
        /*0158*/ 	.word	0xffffffff


	//   ....[68]....
        /*015c*/ 	.word	0xffffffff


	//   ....[69]....
        /*0160*/ 	.word	0xffffffff


	//   ....[70]....
        /*0164*/ 	.word	0xffffffff


	//   ....[71]....
        /*0168*/ 	.word	0xffffffff


	//   ....[72]....
        /*016c*/ 	.word	0xffffffff


	//   ....[73]....
        /*0170*/ 	.word	0xffffffff


	//   ....[74]....
        /*0174*/ 	.word	0xffffffff


	//----- nvinfo : EIATTR_COOP_GROUP_INSTR_OFFSETS
	.align		4
.L_603:
        /*0178*/ 	.byte	0x04, 0x28
        /*017a*/ 	.short	(.L_605 - .L_604)


	//   ....[0]....
.L_604:
        /*017c*/ 	.word	0x000080e0


	//   ....[1]....
        /*0180*/ 	.word	0x00008600


	//   ....[2]....
        /*0184*/ 	.word	0x00008840


	//   ....[3]....
        /*0188*/ 	.word	0x000088a0


	//   ....[4]....
        /*018c*/ 	.word	0x000088d0


	//   ....[5]....
        /*0190*/ 	.word	0x00008910


	//   ....[6]....
        /*0194*/ 	.word	0x00008a30


	//   ....[7]....
        /*0198*/ 	.word	0x00008d50


	//   ....[8]....
        /*019c*/ 	.word	0x00009000


	//   ....[9]....
        /*01a0*/ 	.word	0x00009040


	//   ....[10]....
        /*01a4*/ 	.word	0x000091b0


	//   ....[11]....
        /*01a8*/ 	.word	0x000091c0


	//   ....[12]....
        /*01ac*/ 	.word	0x000091d0


	//   ....[13]....
        /*01b0*/ 	.word	0x000091e0


	//   ....[14]....
        /*01b4*/ 	.word	0x000091f0


	//   ....[15]....
        /*01b8*/ 	.word	0x00009200


	//   ....[16]....
        /*01bc*/ 	.word	0x00009210


	//   ....[17]....
        /*01c0*/ 	.word	0x00009220


	//   ....[18]....
        /*01c4*/ 	.word	0x00009230


	//   ....[19]....
        /*01c8*/ 	.word	0x000092a0


	//   ....[20]....
        /*01cc*/ 	.word	0x000092c0


	//   ....[21]....
        /*01d0*/ 	.word	0x000092e0


	//   ....[22]....
        /*01d4*/ 	.word	0x00009300


	//   ....[23]....
        /*01d8*/ 	.word	0x00009310


	//   ....[24]....
        /*01dc*/ 	.word	0x00009320


	//   ....[25]....
        /*01e0*/ 	.word	0x00009330


	//   ....[26]....
        /*01e4*/ 	.word	0x00009340


	//   ....[27]....
        /*01e8*/ 	.word	0x00009350


	//   ....[28]....
        /*01ec*/ 	.word	0x00009360


	//   ....[29]....
        /*01f0*/ 	.word	0x00009370


	//   ....[30]....
        /*01f4*/ 	.word	0x00009380


	//   ....[31]....
        /*01f8*/ 	.word	0x00009390


	//   ....[32]....
        /*01fc*/ 	.word	0x000093a0


	//   ....[33]....
        /*0200*/ 	.word	0x00009460


	//   ....[34]....
        /*0204*/ 	.word	0x00009480


	//   ....[35]....
        /*0208*/ 	.word	0x000094a0


	//   ....[36]....
        /*020c*/ 	.word	0x000094b0


	//   ....[37]....
        /*0210*/ 	.word	0x000094c0


	//   ....[38]....
        /*0214*/ 	.word	0x000094d0


	//   ....[39]....
        /*0218*/ 	.word	0x000094e0


	//   ....[40]....
        /*021c*/ 	.word	0x000094f0


	//   ....[41]....
        /*0220*/ 	.word	0x00009500


	//   ....[42]....
        /*0224*/ 	.word	0x00009510


	//   ....[43]....
        /*0228*/ 	.word	0x00009520


	//   ....[44]....
        /*022c*/ 	.word	0x00009530


	//   ....[45]....
        /*0230*/ 	.word	0x00009550


	//   ....[46]....
        /*0234*/ 	.word	0x00009620


	//   ....[47]....
        /*0238*/ 	.word	0x00009630


	//   ....[48]....
        /*023c*/ 	.word	0x00009640


	//   ....[49]....
        /*0240*/ 	.word	0x00009650


	//   ....[50]....
        /*0244*/ 	.word	0x00009660


	//   ....[51]....
        /*0248*/ 	.word	0x00009670


	//   ....[52]....
        /*024c*/ 	.word	0x00009680


	//   ....[53]....
        /*0250*/ 	.word	0x00009690


	//   ....[54]....
        /*0254*/ 	.word	0x000096a0


	//   ....[55]....
        /*0258*/ 	.word	0x000096b0


	//   ....[56]....
        /*025c*/ 	.word	0x000096c0


	//   ....[57]....
        /*0260*/ 	.word	0x000096d0


	//   ....[58]....
        /*0264*/ 	.word	0x000096e0


	//   ....[59]....
        /*0268*/ 	.word	0x000096f0


	//   ....[60]....
        /*026c*/ 	.word	0x00009710


	//   ....[61]....
        /*0270*/ 	.word	0x00009820


	//   ....[62]....
        /*0274*/ 	.word	0x00009830


	//   ....[63]....
        /*0278*/ 	.word	0x00009840


	//   ....[64]....
        /*027c*/ 	.word	0x00009850


	//   ....[65]....
        /*0280*/ 	.word	0x00009860


	//   ....[66]....
        /*0284*/ 	.word	0x00009870


	//   ....[67]....
        /*0288*/ 	.word	0x00009880


	//   ....[68]....
        /*028c*/ 	.word	0x00009890


	//   ....[69]....
        /*0290*/ 	.word	0x000098a0


	//   ....[70]....
        /*0294*/ 	.word	0x000098b0


	//   ....[71]....
        /*0298*/ 	.word	0x000098c0


	//   ....[72]....
        /*029c*/ 	.word	0x000098d0


	//   ....[73]....
        /*02a0*/ 	.word	0x000098e0


	//   ....[74]....
        /*02a4*/ 	.word	0x000098f0


	//----- nvinfo : EIATTR_EXIT_INSTR_OFFSETS
	.align		4
.L_605:
        /*02a8*/ 	.byte	0x04, 0x1c
        /*02aa*/ 	.short	(.L_607 - .L_606)


	//   ....[0]....
.L_606:
        /*02ac*/ 	.word	0x0000a160


	//----- nvinfo : EIATTR_MAX_THREADS
	.align		4
.L_607:
        /*02b0*/ 	.byte	0x04, 0x05
        /*02b2*/ 	.short	(.L_609 - .L_608)
.L_608:
        /*02b4*/ 	.word	0x00000080
        /*02b8*/ 	.word	0x00000001
        /*02bc*/ 	.word	0x00000001


	//----- nvinfo : EIATTR_CRS_STACK_SIZE
	.align		4
.L_609:
        /*02c0*/ 	.byte	0x04, 0x1e
        /*02c2*/ 	.short	(.L_611 - .L_610)
.L_610:
        /*02c4*/ 	.word	0x00000000


	//----- nvinfo : EIATTR_CBANK_PARAM_SIZE
	.align		4
.L_611:
        /*02c8*/ 	.byte	0x03, 0x19
        /*02ca*/ 	.short	0x0018


	//----- nvinfo : EIATTR_PARAM_CBANK
	.align		4
        /*02cc*/ 	.byte	0x04, 0x0a
        /*02ce*/ 	.short	(.L_613 - .L_612)
	.align		4
.L_612:
        /*02d0*/ 	.word	index@(.nv.constant0._Z31router_gemm_kernel_float_outputI13__nv_bfloat16Li128ELi8ELi15ELi256ELi7168EEvPfPKT_S4_)
        /*02d4*/ 	.short	0x0210
        /*02d6*/ 	.short	0x0018


	//----- nvinfo : EIATTR_SW_WAR
	.align		4
.L_613:
        /*02d8*/ 	.byte	0x04, 0x36
        /*02da*/ 	.short	(.L_615 - .L_614)
.L_614:
        /*02dc*/ 	.word	0x00000008
.L_615:


//--------------------- .nv.info._Z31router_gemm_kernel_float_outputI13__nv_bfloat16Li128ELi8ELi14ELi256ELi7168EEvPfPKT_S4_ --------------------------
	.section	.nv.info._Z31router_gemm_kernel_float_outputI13__nv_bfloat16Li128ELi8ELi14ELi256ELi7168EEvPfPKT_S4_,"",@"SHT_CUDA_INFO"
	.sectionflags	@""
	.align	4


	//----- nvinfo : EIATTR_CUDA_API_VERSION
	.align		4
        /*0000*/ 	.byte	0x04, 0x37
        /*0002*/ 	.short	(.L_617 - .L_616)
.L_616:
        /*0004*/ 	.word	0x00000082


	//----- nvinfo : EIATTR_KPARAM_INFO
	.align		4
.L_617:
        /*0008*/ 	.byte	0x04, 0x17
        /*000a*/ 	.short	(.L_619 - .L_618)
.L_618:
        /*000c*/ 	.word	0x00000000
        /*0010*/ 	.short	0x0002
        /*0012*/ 	.short	0x0010
        /*0014*/ 	.byte	0x00, 0xf0, 0x21, 0x00


	//----- nvinfo : EIATTR_KPARAM_INFO
	.align		4
.L_619:
        /*0018*/ 	.byte	0x04, 0x17
        /*001a*/ 	.short	(.L_621 - .L_620)
.L_620:
        /*001c*/ 	.word	0x00000000
        /*0020*/ 	.short	0x0001
        /*0022*/ 	.short	0x0008
        /*0024*/ 	.byte	0x00, 0xf0, 0x21, 0x00


	//----- nvinfo : EIATTR_KPARAM_INFO
	.align		4
.L_621:
        /*0028*/ 	.byte	0x04, 0x17
        /*002a*/ 	.short	(.L_623 - .L_622)
.L_622:
        /*002c*/ 	.word	0x00000000
        /*0030*/ 	.short	0x0000
        /*0032*/ 	.short	0x0000
        /*0034*/ 	.byte	0x00, 0xf0, 0x21, 0x00


	//----- nvinfo : EIATTR_SPARSE_MMA_MASK
	.align		4
.L_623:
        /*0038*/ 	.byte	0x03, 0x50
        /*003a*/ 	.short	0x0000


	//----- nvinfo : EIATTR_MAXREG_COUNT
	.align		4
        /*003c*/ 	.byte	0x03, 0x1b
        /*003e*/ 	.short	0x00ff


	//----- nvinfo : EIATTR_NUM_BARRIERS
	.align		4
        /*0040*/ 	.byte	0x02, 0x4c
        /*0042*/ 	.byte	0x01
	.zero		1


	//----- nvinfo : EIATTR_MERCURY_ISA_VERSION
	.align		4
        /*0044*/ 	.byte	0x03, 0x5f
        /*0046*/ 	.short	0x0101


	//----- nvinfo : EIATTR_COOP_GROUP_MASK_REGIDS
	.align		4
        /*0048*/ 	.byte	0x04, 0x29
        /*004a*/ 	.short	(.L_625 - .L_624)


	//   ....[0]....
.L_624:
        /*004c*/ 	.word	0xffffffff


	//   ....[1]....
        /*0050*/ 	.word	0xffffffff


	//   ....[2]....
        /*0054*/ 	.word	0xffffffff


	//   ....[3]....
        /*0058*/ 	.word	0xffffffff


	//   ....[4]....
        /*005c*/ 	.word	0xffffffff


	//   ....[5]....
        /*0060*/ 	.word	0xffffffff


	//   ....[6]....
        /*0064*/ 	.word	0xffffffff


	//   ....[7]....
        /*0068*/ 	.word	0xffffffff


	//   ....[8]....
        /*006c*/ 	.word	0xffffffff


	//   ....[9]....
        /*0070*/ 	.word	0xffffffff


	//   ....[10]....
        /*0074*/ 	.word	0xffffffff


	//   ....[11]....
        /*0078*/ 	.word	0xffffffff


	//   ....[12]....
        /*007c*/ 	.word	0xffffffff


	//   ....[13]....
        /*0080*/ 	.word	0xffffffff


	//   ....[14]....
        /*0084*/ 	.word	0xffffffff


	//   ....[15]....
        /*0088*/ 	.word	0xffffffff


	//   ....[16]....
        /*008c*/ 	.word	0xffffffff


	//   ....[17]....
        /*0090*/ 	.word	0xffffffff


	//   ....[18]....
        /*0094*/ 	.word	0xffffffff


	//   ....[19]....
        /*0098*/ 	.word	0xffffffff


	//   ....[20]....
        /*009c*/ 	.word	0xffffffff


	//   ....[21]....
        /*00a0*/ 	.word	0xffffffff


	//   ....[22]....
        /*00a4*/ 	.word	0xffffffff


	//   ....[23]....
        /*00a8*/ 	.word	0xffffffff


	//   ....[24]....
        /*00ac*/ 	.word	0xffffffff


	//   ....[25]....
        /*00b0*/ 	.word	0xffffffff


	//   ....[26]....
        /*00b4*/ 	.word	0xffffffff


	//   ....[27]....
        /*00b8*/ 	.word	0xffffffff


	//   ....[28]....
        /*00bc*/ 	.word	0xffffffff


	//   ....[29]....
        /*00c0*/ 	.word	0xffffffff


	//   ....[30]....
        /*00c4*/ 	.word	0xffffffff


	//   ....[31]....
        /*00c8*/ 	.word	0xffffffff


	//   ....[32]....
        /*00cc*/ 	.word	0xffffffff


	//   ....[33]....
        /*00d0*/ 	.word	0xffffffff


	//   ....[34]....
        /*00d4*/ 	.word	0xffffffff


	//   ....[35]....
        /*00d8*/ 	.word	0xffffffff


	//   ....[36]....
        /*00dc*/ 	.word	0xffffffff


	//   ....[37]....
        /*00e0*/ 	.word	0xffffffff


	//   ....[38]....
        /*00e4*/ 	.word	0xffffffff


	//   ....[39]....
        /*00e8*/ 	.word	0xffffffff


	//   ....[40]....
        /*00ec*/ 	.word	0xffffffff


	//   ....[41]....
        /*00f0*/ 	.word	0xffffffff


	//   ....[42]....
        /*00f4*/ 	.word	0xffffffff


	//   ....[43]....
        /*00f8*/ 	.word	0xffffffff


	//   ....[44]....
        /*00fc*/ 	.word	0xffffffff


	//   ....[45]....
        /*0100*/ 	.word	0xffffffff


	//   ....[46]....
        /*0104*/ 	.word	0xffffffff


	//   ....[47]....
        /*0108*/ 	.word	0xffffffff


	//   ....[48]....
        /*010c*/ 	.word	0xffffffff


	//   ....[49]....
        /*0110*/ 	.word	0xffffffff


	//   ....[50]....
        /*0114*/ 	.word	0xffffffff


	//   ....[51]....
        /*0118*/ 	.word	0xffffffff


	//   ....[52]....
        /*011c*/ 	.word	0xffffffff


	//   ....[53]....
        /*0120*/ 	.word	0xffffffff


	//   ....[54]....
        /*0124*/ 	.word	0xffffffff


	//   ....[55]....
        /*0128*/ 	.word	0xffffffff


	//   ....[56]....
        /*012c*/ 	.word	0xffffffff


	//   ....[57]....
        /*0130*/ 	.word	0xffffffff


	//   ....[58]....
        /*0134*/ 	.word	0xffffffff


	//   ....[59]....
        /*0138*/ 	.word	0xffffffff


	//   ....[60]....
        /*013c*/ 	.word	0xffffffff


	//   ....[61]....
        /*0140*/ 	.word	0xffffffff


	//   ....[62]....
        /*0144*/ 	.word	0xffffffff


	//   ....[63]....
        /*0148*/ 	.word	0xffffffff


	//   ....[64]....
        /*014c*/ 	.word	0xffffffff


	//   ....[65]....
        /*0150*/ 	.word	0xffffffff


	//   ....[66]....
        /*0154*/ 	.word	0xffffffff


	//   ....[67]....
        /*0158*/ 	.word	0xffffffff


	//   ....[68]....
        /*015c*/ 	.word	0xffffffff


	//   ....[69]....
        /*0160*/ 	.word	0xffffffff


	//----- nvinfo : EIATTR_COOP_GROUP_INSTR_OFFSETS
	.align		4
.L_625:
        /*0164*/ 	.byte	0x04, 0x28
        /*0166*/ 	.short	(.L_627 - .L_626)


	//   ....[0]....
.L_626:
        /*0168*/ 	.word	0x00007620


	//   ....[1]....
        /*016c*/ 	.word	0x00007ee0


	//   ....[2]....
        /*0170*/ 	.word	0x00007f30


	//   ....[3]....
        /*0174*/ 	.word	0x00007f40


	//   ....[4]....
        /*0178*/ 	.word	0x00007f70


	//   ....[5]....
        /*017c*/ 	.word	0x00007f80


	//   ....[6]....
        /*0180*/ 	.word	0x00007fb0


	//   ....[7]....
        /*0184*/ 	.word	0x00008820


	//   ....[8]....
        /*0188*/ 	.word	0x00008830


	//   ....[9]....
        /*018c*/ 	.word	0x00008840


	//   ....[10]....
        /*0190*/ 	.word	0x00008850


	//   ....[11]....
        /*0194*/ 	.word	0x00008860


	//   ....[12]....
        /*0198*/ 	.word	0x00008870


	//   ....[13]....
        /*019c*/ 	.word	0x00008880


	//   ....[14]....
        /*01a0*/ 	.word	0x00008890


	//   ....[15]....
        /*01a4*/ 	.word	0x000088a0


	//   ....[16]....
        /*01a8*/ 	.word	0x00008930


	//   ....[17]....
        /*01ac*/ 	.word	0x00008950


	//   ....[18]....
        /*01b0*/ 	.word	0x00008960


	//   ....[19]....
        /*01b4*/ 	.word	0x00008970


	//   ....[20]....
        /*01b8*/ 	.word	0x00008980


	//   ....[21]....
        /*01bc*/ 	.word	0x00008990


	//   ....[22]....
        /*01c0*/ 	.word	0x000089a0


	//   ....[23]....
        /*01c4*/ 	.word	0x000089b0


	//   ....[24]....
        /*01c8*/ 	.word	0x000089c0


	//   ....[25]....
        /*01cc*/ 	.word	0x000089d0


	//   ....[26]....
        /*01d0*/ 	.word	0x000089e0


	//   ....[27]....
        /*01d4*/ 	.word	0x000089f0


	//   ....[28]....
        /*01d8*/ 	.word	0x00008a00


	//   ....[29]....
        /*01dc*/ 	.word	0x00008ad0


	//   ....[30]....
        /*01e0*/ 	.word	0x00008af0


	//   ....[31]....
        /*01e4*/ 	.word	0x00008b00


	//   ....[32]....
        /*01e8*/ 	.word	0x00008b10


	//   ....[33]....
        /*01ec*/ 	.word	0x00008b20


	//   ....[34]....
        /*01f0*/ 	.word	0x00008b30


	//   ....[35]....
        /*01f4*/ 	.word	0x00008b40


	//   ....[36]....
        /*01f8*/ 	.word	0x00008b50


	//   ....[37]....
        /*01fc*/ 	.word	0x00008b60


	//   ....[38]....
        /*0200*/ 	.word	0x00008b70


	//   ....[39]....
        /*0204*/ 	.word	0x00008b80


	//   ....[40]....
        /*0208*/ 	.word	0x00008b90


	//   ....[41]....
        /*020c*/ 	.word	0x00008ba0


	//   ....[42]....
        /*0210*/ 	.word	0x00008bb0


	//   ....[43]....
        /*0214*/ 	.word	0x00008c90


	//   ....[44]....
        /*0218*/ 	.word	0x00008cb0


	//   ....[45]....
        /*021c*/ 	.word	0x00008cc0


	//   ....[46]....
        /*0220*/ 	.word	0x00008cd0


	//   ....[47]....
        /*0224*/ 	.word	0x00008ce0


	//   ....[48]....
        /*0228*/ 	.word	0x00008cf0


	//   ....[49]....
        /*022c*/ 	.word	0x00008d00


	//   ....[50]....
        /*0230*/ 	.word	0x00008d10


	//   ....[51]....
        /*0234*/ 	.word	0x00008d20


	//   ....[52]....
        /*0238*/ 	.word	0x00008d30


	//   ....[53]....
        /*023c*/ 	.word	0x00008d40


	//   ....[54]....
        /*0240*/ 	.word	0x00008d50


	//   ....[55]....
        /*0244*/ 	.word	0x00008d60


	//   ....[56]....
        /*0248*/ 	.word	0x00008d70


	//   ....[57]....
        /*024c*/ 	.word	0x00008e70


	//   ....[58]....
        /*0250*/ 	.word	0x00008e80


	//   ....[59]....
        /*0254*/ 	.word	0x00008e90


	//   ....[60]....
        /*0258*/ 	.word	0x00008ea0


	//   ....[61]....
        /*025c*/ 	.word	0x00008eb0


	//   ....[62]....
        /*0260*/ 	.word	0x00008ec0


	//   ....[63]....
        /*0264*/ 	.word	0x00008ed0


	//   ....[64]....
        /*0268*/ 	.word	0x00008ee0


	//   ....[65]....
        /*026c*/ 	.word	0x00008ef0


	//   ....[66]....
        /*0270*/ 	.word	0x00008f00


	//   ....[67]....
        /*0274*/ 	.word	0x00008f10


	//   ....[68]....
        /*0278*/ 	.word	0x00008f20


	//   ....[69]....
        /*027c*/ 	.word	0x00008f30


	//----- nvinfo : EIATTR_EXIT_INSTR_OFFSETS
	.align		4
.L_627:
        /*0280*/ 	.byte	0x04, 0x1c
        /*0282*/ 	.short	(.L_629 - .L_628)


	//   ....[0]....
.L_628:
        /*0284*/ 	.word	0x00009720


	//----- nvinfo : EIATTR_MAX_THREADS
	.align		4
.L_629:
        /*0288*/ 	.byte	0x04, 0x05
        /*028a*/ 	.short	(.L_631 - .L_630)
.L_630:
        /*028c*/ 	.word	0x00000080
        /*0290*/ 	.word	0x00000001
        /*0294*/ 	.word	0x00000001


	//----- nvinfo : EIATTR_CRS_STACK_SIZE
	.align		4
.L_631:
        /*0298*/ 	.byte	0x04, 0x1e
        /*029a*/ 	.short	(.L_633 - .L_632)
.L_632:
        /*029c*/ 	.word	0x00000000


	//----- nvinfo : EIATTR_CBANK_PARAM_SIZE
	.align		4
.L_633:
        /*02a0*/ 	.byte	0x03, 0x19
        /*02a2*/ 	.short	0x0018


	//----- nvinfo : EIATTR_PARAM_CBANK
	.align		4
        /*02a4*/ 	.byte	0x04, 0x0a
        /*02a6*/ 	.short	(.L_635 - .L_634)
	.align		4
.L_634:
        /*02a8*/ 	.word	index@(.nv.constant0._Z31router_gemm_kernel_float_outputI13__nv_bfloat16Li128ELi8ELi14ELi256ELi7168EEvPfPKT_S4_)
        /*02ac*/ 	.short	0x0210
        /*02ae*/ 	.short	0x0018


	//----- nvinfo : EIATTR_SW_WAR
	.align		4
.L_635:
        /*02b0*/ 	.byte	0x04, 0x36
        /*02b2*/ 	.short	(.L_637 - .L_636)
.L_636:
        /*02b4*/ 	.word	0x00000008
.L_637:


//--------------------- .nv.info._Z31router_gemm_kernel_float_outputI13__nv_bfloat16Li128ELi8ELi13ELi256ELi7168EEvPfPKT_S4_ --------------------------
	.section	.nv.info._Z31router_gemm_kernel_float_outputI13__nv_bfloat16Li128ELi8ELi13ELi256ELi7168EEvPfPKT_S4_,"",@"SHT_CUDA_INFO"
	.sectionflags	@""
	.align	4


	//----- nvinfo : EIATTR_CUDA_API_VERSION
	.align		4
        /*0000*/ 	.byte	0x04, 0x37
        /*0002*/ 	.short	(.L_639 - .L_638)
.L_638:
        /*0004*/ 	.word	0x00000082


	//----- nvinfo : EIATTR_KPARAM_INFO
	.align		4
.L_639:
        /*0008*/ 	.byte	0x04, 0x17
        /*000a*/ 	.short	(.L_641 - .L_640)
.L_640:
        /*000c*/ 	.word	0x00000000
        /*0010*/ 	.short	0x0002
        /*0012*/ 	.short	0x0010
        /*0014*/ 	.byte	0x00, 0xf0, 0x21, 0x00


	//----- nvinfo : EIATTR_KPARAM_INFO
	.align		4
.L_641:
        /*0018*/ 	.byte	0x04, 0x17
        /*001a*/ 	.short	(.L_643 - .L_642)
.L_642:
        /*001c*/ 	.word	0x00000000
        /*0020*/ 	.short	0x0001
        /*0022*/ 	.short	0x0008
        /*0024*/ 	.byte	0x00, 0xf0, 0x21, 0x00


	//----- nvinfo : EIATTR_KPARAM_INFO
	.align		4
.L_643:
        /*0028*/ 	.byte	0x04, 0x17
        /*002a*/ 	.short	(.L_645 - .L_644)
.L_644:
        /*002c*/ 	.word	0x00000000
        /*0030*/ 	.short	0x0000
        /*0032*/ 	.short	0x0000
        /*0034*/ 	.byte	0x00, 0xf0, 0x21, 0x00


	//----- nvinfo : EIATTR_SPARSE_MMA_MASK
	.align		4
.L_645:
        /*0038*/ 	.byte	0x03, 0x50
        /*003a*/ 	.short	0x0000


	//----- nvinfo : EIATTR_MAXREG_COUNT
	.align		4
        /*003c*/ 	.byte	0x03, 0x1b
        /*003e*/ 	.short	0x00ff


	//----- nvinfo : EIATTR_NUM_BARRIERS
	.align		4
        /*0040*/ 	.byte	0x02, 0x4c
        /*0042*/ 	.byte	0x01
	.zero		1


	//----- nvinfo : EIATTR_MERCURY_ISA_VERSION
	.align		4
        /*0044*/ 	.byte	0x03, 0x5f
        /*0046*/ 	.short	0x0101


	//----- nvinfo : EIATTR_COOP_GROUP_MASK_REGIDS
	.align		4
        /*0048*/ 	.byte	0x04, 0x29
        /*004a*/ 	.short	(.L_647 - .L_646)


	//   ....[0]....
.L_646:
        /*004c*/ 	.word	0xffffffff


	//   ....[1]....
        /*0050*/ 	.word	0xffffffff


	//   ....[2]....
        /*0054*/ 	.word	0xffffffff


	//   ....[3]....
        /*0058*/ 	.word	0xffffffff


	//   ....[4]....
        /*005c*/ 	.word	0xffffffff


	//   ....[5]....
        /*0060*/ 	.word	0xffffffff


	//   ....[6]....
        /*0064*/ 	.word	0xffffffff


	//   ....[7]....
        /*0068*/ 	.word	0xffffffff


	//   ....[8]....
        /*006c*/ 	.word	0xffffffff


	//   ....[9]....
        /*0070*/ 	.word	0xffffffff


	//   ....[10]....
        /*0074*/ 	.word	0xffffffff


	//   ....[11]....
        /*0078*/ 	.word	0xffffffff


	//   ....[12]....
        /*007c*/ 	.word	0xffffffff


	//   ....[13]....
        /*0080*/ 	.word	0xffffffff


	//   ....[14]....
        /*0084*/ 	.word	0xffffffff


	//   ....[15]....
        /*0088*/ 	.word	0xffffffff


	//   ....[16]....
        /*008c*/ 	.word	0xffffffff


	//   ....[17]....
        /*0090*/ 	.word	0xffffffff


	//   ....[18]....
        /*0094*/ 	.word	0xffffffff


	//   ....[19]....
        /*0098*/ 	.word	0xffffffff


	//   ....[20]....
        /*009c*/ 	.word	0xffffffff


	//   ....[21]....
        /*00a0*/ 	.word	0xffffffff


	//   ....[22]....
        /*00a4*/ 	.word	0xffffffff


	//   ....[23]....
        /*00a8*/ 	.word	0xffffffff


	//   ....[24]....
        /*00ac*/ 	.word	0xffffffff


	//   ....[25]....
        /*00b0*/ 	.word	0xffffffff


	//   ....[26]....
        /*00b4*/ 	.word	0xffffffff


	//   ....[27]....
        /*00b8*/ 	.word	0xffffffff


	//   ....[28]....
        /*00bc*/ 	.word	0xffffffff


	//   ....[29]....
        /*00c0*/ 	.word	0xffffffff


	//   ....[30]....
        /*00c4*/ 	.word	0xffffffff


	//   ....[31]....
        /*00c8*/ 	.word	0xffffffff


	//   ....[32]....
        /*00cc*/ 	.word	0xffffffff


	//   ....[33]....
        /*00d0*/ 	.word	0xffffffff


	//   ....[34]....
        /*00d4*/ 	.word	0xffffffff


	//   ....[35]....
        /*00d8*/ 	.word	0xffffffff


	//   ....[36]....
        /*00dc*/ 	.word	0xffffffff


	//   ....[37]....
        /*00e0*/ 	.word	0xffffffff


	//   ....[38]....
        /*00e4*/ 	.word	0xffffffff


	//   ....[39]....
        /*00e8*/ 	.word	0xffffffff


	//   ....[40]....
        /*00ec*/ 	.word	0xffffffff


	//   ....[41]....
        /*00f0*/ 	.word	0xffffffff


	//   ....[42]....
        /*00f4*/ 	.word	0xffffffff


	//   ....[43]....
        /*00f8*/ 	.word	0xffffffff


	//   ....[44]....
        /*00fc*/ 	.word	0xffffffff


	//   ....[45]....
        /*0100*/ 	.word	0xffffffff


	//   ....[46]....
        /*0104*/ 	.word	0xffffffff


	//   ....[47]....
        /*0108*/ 	.word	0xffffffff


	//   ....[48]....
        /*010c*/ 	.word	0xffffffff


	//   ....[49]....
        /*0110*/ 	.word	0xffffffff


	//   ....[50]....
        /*0114*/ 	.word	0xffffffff


	//   ....[51]....
        /*0118*/ 	.word	0xffffffff


	//   ....[52]....
        /*011c*/ 	.word	0xffffffff


	//   ....[53]....
        /*0120*/ 	.word	0xffffffff


	//   ....[54]....
        /*0124*/ 	.word	0xffffffff


	//   ....[55]....
        /*0128*/ 	.word	0xffffffff


	//   ....[56]....
        /*012c*/ 	.word	0xffffffff


	//   ....[57]....
        /*0130*/ 	.word	0xffffffff


	//   ....[58]....
        /*0134*/ 	.word	0xffffffff


	//   ....[59]....
        /*0138*/ 	.word	0xffffffff


	//   ....[60]....
        /*013c*/ 	.word	0xffffffff


	//   ....[61]....
        /*0140*/ 	.word	0xffffffff


	//   ....[62]....
        /*0144*/ 	.word	0xffffffff


	//   ....[63]....
        /*0148*/ 	.word	0xffffffff


	//   ....[64]....
        /*014c*/ 	.word	0xffffffff


	//----- nvinfo : EIATTR_COOP_GROUP_INSTR_OFFSETS
	.align		4
.L_647:
        /*0150*/ 	.byte	0x04, 0x28
        /*0152*/ 	.short	(.L_649 - .L_648)


	//   ....[0]....
.L_648:
        /*0154*/ 	.word	0x000075e0


	//   ....[1]....
        /*0158*/ 	.word	0x00007630


	//   ....[2]....
        /*015c*/ 	.word	0x00007670


	//   ....[3]....
        /*0160*/ 	.word	0x00007730


	//   ....[4]....
        /*0164*/ 	.word	0x00007770


	//   ....[5]....
        /*0168*/ 	.word	0x00007cd0


	//   ....[6]....
        /*016c*/ 	.word	0x00007db0


	//   ....[7]....
        /*0170*/ 	.word	0x00007ed0


	//   ....[8]....
        /*0174*/ 	.word	0x00007f00


	//   ....[9]....
        /*0178*/ 	.word	0x00007f10


	//   ....[10]....
        /*017c*/ 	.word	0x00007f20


	//   ....[11]....
        /*0180*/ 	.word	0x00007f30


	//   ....[12]....
        /*0184*/ 	.word	0x00007f40


	//   ....[13]....
        /*0188*/ 	.word	0x00007f50


	//   ....[14]....
        /*018c*/ 	.word	0x00007fc0


	//   ....[15]....
        /*0190*/ 	.word	0x00007fe0


	//   ....[16]....
        /*0194*/ 	.word	0x00007ff0


	//   ....[17]....
        /*0198*/ 	.word	0x00008000


	//   ....[18]....
        /*019c*/ 	.word	0x00008010


	//   ....[19]....
        /*01a0*/ 	.word	0x00008020


	//   ....[20]....
        /*01a4*/ 	.word	0x00008030


	//   ....[21]....
        /*01a8*/ 	.word	0x00008040


	//   ....[22]....
        /*01ac*/ 	.word	0x00008050


	//   ....[23]....
        /*01b0*/ 	.word	0x00008060


	//   ....[24]....
        /*01b4*/ 	.word	0x00008070


	//   ....[25]....
        /*01b8*/ 	.word	0x00008080


	//   ....[26]....
        /*01bc*/ 	.word	0x00008150


	//   ....[27]....
        /*01c0*/ 	.word	0x00008160


	//   ....[28]....
        /*01c4*/ 	.word	0x00008170


	//   ....[29]....
        /*01c8*/ 	.word	0x00008180


	//   ....[30]....
        /*01cc*/ 	.word	0x00008190


	//   ....[31]....
        /*01d0*/ 	.word	0x000081a0


	//   ....[32]....
        /*01d4*/ 	.word	0x000081b0


	//   ....[33]....
        /*01d8*/ 	.word	0x000081c0


	//   ....[34]....
        /*01dc*/ 	.word	0x000081d0


	//   ....[35]....
        /*01e0*/ 	.word	0x000081e0


	//   ....[36]....
        /*01e4*/ 	.word	0x000081f0


	//   ....[37]....
        /*01e8*/ 	.word	0x00008200


	//   ....[38]....
        /*01ec*/ 	.word	0x00008210


	//   ....[39]....
        /*01f0*/ 	.word	0x000082f0


	//   ....[40]....
        /*01f4*/ 	.word	0x00008300


	//   ....[41]....
        /*01f8*/ 	.word	0x00008310


	//   ....[42]....
        /*01fc*/ 	.word	0x00008320


	//   ....[43]....
        /*0200*/ 	.word	0x00008330


	//   ....[44]....
        /*0204*/ 	.word	0x00008340


	//   ....[45]....
        /*0208*/ 	.word	0x00008350


	//   ....[46]....
        /*020c*/ 	.word	0x00008360


	//   ....[47]....
        /*0210*/ 	.word	0x00008370


	//   ....[48]....
        /*0214*/ 	.word	0x00008380


	//   ....[49]....
        /*0218*/ 	.word	0x00008390


	//   ....[50]....
        /*021c*/ 	.word	0x000083a0


	//   ....[51]....
        /*0220*/ 	.word	0x000083b0


	//   ....[52]....
        /*0224*/ 	.word	0x000084a0


	//   ....[53]....
        /*0228*/ 	.word	0x000084b0


	//   ....[54]....
        /*022c*/ 	.word	0x000084c0


	//   ....[55]....
        /*0230*/ 	.word	0x000084d0


	//   ....[56]....
        /*0234*/ 	.word	0x000084e0


	//   ....[57]....
        /*0238*/ 	.word	0x000084f0


	//   ....[58]....
        /*023c*/ 	.word	0x00008500


	//   ....[59]....
        /*0240*/ 	.word	0x00008510


	//   ....[60]....
        /*0244*/ 	.word	0x00008520


	//   ....[61]....
        /*0248*/ 	.word	0x00008530


	//   ....[62]....
        /*024c*/ 	.word	0x00008540


	//   ....[63]....
        /*0250*/ 	.word	0x00008550


	//   ....[64]....
        /*0254*/ 	.word	0x00008560


	//----- nvinfo : EIATTR_EXIT_INSTR_OFFSETS
	.align		4
.L_649:
        /*0258*/ 	.byte	0x04, 0x1c
        /*025a*/ 	.short	(.L_651 - .L_650)


	//   ....[0]....
.L_650:
        /*025c*/ 	.word	0x00008ce0


	//----- nvinfo : EIATTR_MAX_THREADS
	.align		4
.L_651:
        /*0260*/ 	.byte	0x04, 0x05
        /*0262*/ 	.short	(.L_653 - .L_652)
.L_652:
        /*0264*/ 	.word	0x00000080
        /*0268*/ 	.word	0x00000001
        /*026c*/ 	.word	0x00000001


	//----- nvinfo : EIATTR_CRS_STACK_SIZE
	.align		4
.L_653:
        /*0270*/ 	.byte	0x04, 0x1e
        /*0272*/ 	.short	(.L_655 - .L_654)
.L_654:
        /*0274*/ 	.word	0x00000000


	//----- nvinfo : EIATTR_CBANK_PARAM_SIZE
	.align		4
.L_655:
        /*0278*/ 	.byte	0x03, 0x19
        /*027a*/ 	.short	0x0018


	//----- nvinfo : EIATTR_PARAM_CBANK
	.align		4
        /*027c*/ 	.byte	0x04, 0x0a
        /*027e*/ 	.short	(.L_657 - .L_656)
	.align		4
.L_656:
        /*0280*/ 	.word	index@(.nv.constant0._Z31router_gemm_kernel_float_outputI13__nv_bfloat16Li128ELi8ELi13ELi256ELi7168EEvPfPKT_S4_)
        /*0284*/ 	.short	0x0210
        /*0286*/ 	.short	0x0018


	//----- nvinfo : EIATTR_SW_WAR
	.align		4
.L_657:
        /*0288*/ 	.byte	0x04, 0x36
        /*028a*/ 	.short	(.L_659 - .L_658)
.L_658:
        /*028c*/ 	.word	0x00000008
.L_659:


//--------------------- .nv.info._Z31router_gemm_kernel_float_outputI13__nv_bfloat16Li128ELi8ELi12ELi256ELi7168EEvPfPKT_S4_ --------------------------
	.section	.nv.info._Z31router_gemm_kernel_float_outputI13__nv_bfloat16Li128ELi8ELi12ELi256ELi7168EEvPfPKT_S4_,"",@"SHT_CUDA_INFO"
	.sectionflags	@""
	.align	4


	//----- nvinfo : EIATTR_CUDA_API_VERSION
	.align		4
        /*0000*/ 	.byte	0x04, 0x37
        /*0002*/ 	.short	(.L_661 - .L_660)
.L_660:
        /*0004*/ 	.word	0x00000082


	//----- nvinfo : EIATTR_KPARAM_INFO
	.align		4
.L_661:
        /*0008*/ 	.byte	0x04, 0x17
        /*000a*/ 	.short	(.L_663 - .L_662)
.L_662:
        /*000c*/ 	.word	0x00000000
        /*0010*/ 	.short	0x0002
        /*0012*/ 	.short	0x0010
        /*0014*/ 	.byte	0x00, 0xf0, 0x21, 0x00


	//----- nvinfo : EIATTR_KPARAM_INFO
	.align		4
.L_663:
        /*0018*/ 	.byte	0x04, 0x17
        /*001a*/ 	.short	(.L_665 - .L_664)
.L_664:
        /*001c*/ 	.word	0x00000000
        /*0020*/ 	.short	0x0001
        /*0022*/ 	.short	0x0008
        /*0024*/ 	.byte	0x00, 0xf0, 0x21, 0x00


	//----- nvinfo : EIATTR_KPARAM_INFO
	.align		4
.L_665:
        /*0028*/ 	.byte	0x04, 0x17
        /*002a*/ 	.short	(.L_667 - .L_666)
.L_666:
        /*002c*/ 	.word	0x00000000
        /*0030*/ 	.short	0x0000
        /*0032*/ 	.short	0x0000
        /*0034*/ 	.byte	0x00, 0xf0, 0x21, 0x00


	//----- nvinfo : EIATTR_SPARSE_MMA_MASK
	.align		4
.L_667:
        /*0038*/ 	.byte	0x03, 0x50
        /*003a*/ 	.short	0x0000


	//----- nvinfo : EIATTR_MAXREG_COUNT
	.align		4
        /*003c*/ 	.byte	0x03, 0x1b
        /*003e*/ 	.short	0x00ff


	//----- nvinfo : EIATTR_NUM_BARRIERS
	.align		4
        /*0040*/ 	.byte	0x02, 0x4c
        /*0042*/ 	.byte	0x01
	.zero		1


	//----- nvinfo : EIATTR_MERCURY_ISA_VERSION
	.align		4
        /*0044*/ 	.byte	0x03, 0x5f
        /*0046*/ 	.short	0x0101


	//----- nvinfo : EIATTR_COOP_GROUP_MASK_REGIDS
	.align		4
        /*0048*/ 	.byte	0x04, 0x29
        /*004a*/ 	.short	(.L_669 - .L_668)


	//   ....[0]....
.L_668:
        /*004c*/ 	.word	0xffffffff


	//   ....[1]....
        /*0050*/ 	.word	0xffffffff


	//   ....[2]....
        /*0054*/ 	.word	0xffffffff


	//   ....[3]....
        /*0058*/ 	.word	0xffffffff


	//   ....[4]....
        /*005c*/ 	.word	0xffffffff


	//   ....[5]....
        /*0060*/ 	.word	0xffffffff


	//   ....[6]....
        /*0064*/ 	.word	0xffffffff


	//   ....[7]....
        /*0068*/ 	.word	0xffffffff


	//   ....[8]....
        /*006c*/ 	.word	0xffffffff


	//   ....[9]....
        /*0070*/ 	.word	0xffffffff


	//   ....[10]....
        /*0074*/ 	.word	0xffffffff


	//   ....[11]....
        /*0078*/ 	.word	0xffffffff


	//   ....[12]....
        /*007c*/ 	.word	0xffffffff


	//   ....[13]....
        /*0080*/ 	.word	0xffffffff


	//   ....[14]....
        /*0084*/ 	.word	0xffffffff


	//   ....[15]....
        /*0088*/ 	.word	0xffffffff


	//   ....[16]....
        /*008c*/ 	.word	0xffffffff


	//   ....[17]....
        /*0090*/ 	.word	0xffffffff


	//   ....[18]....
        /*0094*/ 	.word	0xffffffff


	//   ....[19]....
        /*0098*/ 	.word	0xffffffff


	//   ....[20]....
        /*009c*/ 	.word	0xffffffff


	//   ....[21]....
        /*00a0*/ 	.word	0xffffffff


	//   ....[22]....
        /*00a4*/ 	.word	0xffffffff


	//   ....[23]....
        /*00a8*/ 	.word	0xffffffff


	//   ....[24]....
        /*00ac*/ 	.word	0xffffffff


	//   ....[25]....
        /*00b0*/ 	.word	0xffffffff


	//   ....[26]....
        /*00b4*/ 	.word	0xffffffff


	//   ....[27]....
        /*00b8*/ 	.word	0xffffffff


	//   ....[28]....
        /*00bc*/ 	.word	0xffffffff


	//   ....[29]....
        /*00c0*/ 	.word	0xffffffff


	//   ....[30]....
        /*00c4*/ 	.word	0xffffffff


	//   ....[31]....
        /*00c8*/ 	.word	0xffffffff


	//   ....[32]....
        /*00cc*/ 	.word	0xffffffff


	//   ....[33]....
        /*00d0*/ 	.word	0xffffffff


	//   ....[34]....
        /*00d4*/ 	.word	0xffffffff


	//   ....[35]....
        /*00d8*/ 	.word	0xffffffff


	//   ....[36]....
        /*00dc*/ 	.word	0xffffffff


	//   ....[37]....
        /*00e0*/ 	.word	0xffffffff


	//   ....[38]....
        /*00e4*/ 	.word	0xffffffff


	//   ....[39]....
        /*00e8*/ 	.word	0xffffffff


	//   ....[40]....
        /*00ec*/ 	.word	0xffffffff


	//   ....[41]....
        /*00f0*/ 	.word	0xffffffff


	//   ....[42]....
        /*00f4*/ 	.word	0xffffffff


	//   ....[43]....
        /*00f8*/ 	.word	0xffffffff


	//   ....[44]....
        /*00fc*/ 	.word	0xffffffff


	//   ....[45]....
        /*0100*/ 	.word	0xffffffff


	//   ....[46]....
        /*0104*/ 	.word	0xffffffff


	//   ....[47]....
        /*0108*/ 	.word	0xffffffff


	//   ....[48]....
        /*010c*/ 	.word	0xffffffff


	//   ....[49]....
        /*0110*/ 	.word	0xffffffff


	//   ....[50]....
        /*0114*/ 	.word	0xffffffff


	//   ....[51]....
        /*0118*/ 	.word	0xffffffff


	//   ....[52]....
        /*011c*/ 	.word	0xffffffff


	//   ....[53]....
        /*0120*/ 	.word	0xffffffff


	//   ....[54]....
        /*0124*/ 	.word	0xffffffff


	//   ....[55]....
        /*0128*/ 	.word	0xffffffff


	//   ....[56]....
        /*012c*/ 	.word	0xffffffff


	//   ....[57]....
        /*0130*/ 	.word	0xffffffff


	//   ....[58]....
        /*0134*/ 	.word	0xffffffff


	//   ....[59]....
        /*0138*/ 	.word	0xffffffff


	//----- nvinfo : EIATTR_COOP_GROUP_INSTR_OFFSETS
	.align		4
.L_669:
        /*013c*/ 	.byte	0x04, 0x28
        /*013e*/ 	.short	(.L_671 - .L_670)


	//   ....[0]....
.L_670:
        /*0140*/ 	.word	0x00006c90


	//   ....[1]....
        /*0144*/ 	.word	0x00006cc0


	//   ....[2]....
        /*0148*/ 	.word	0x00006d00


	//   ....[3]....
        /*014c*/ 	.word	0x00006da0


	//   ....[4]....
        /*0150*/ 	.word	0x00007420


	//   ....[5]....
        /*0154*/ 	.word	0x00007580


	//   ....[6]....
        /*0158*/ 	.word	0x00007590


	//   ....[7]....
        /*015c*/ 	.word	0x000075a0


	//   ....[8]....
        /*0160*/ 	.word	0x000075b0


	//   ....[9]....
        /*0164*/ 	.word	0x000075c0


	//   ....[10]....
        /*0168*/ 	.word	0x000075d0


	//   ....[11]....
        /*016c*/ 	.word	0x000075e0


	//   ....[12]....
        /*0170*/ 	.word	0x000075f0


	//   ....[13]....
        /*0174*/ 	.word	0x00007670


	//   ....[14]....
        /*0178*/ 	.word	0x00007690


	//   ....[15]....
        /*017c*/ 	.word	0x000076a0


	//   ....[16]....
        /*0180*/ 	.word	0x000076b0


	//   ....[17]....
        /*0184*/ 	.word	0x000076c0


	//   ....[18]....
        /*0188*/ 	.word	0x000076d0


	//   ....[19]....
        /*018c*/ 	.word	0x000076e0


	//   ....[20]....
        /*0190*/ 	.word	0x000076f0


	//   ....[21]....
        /*0194*/ 	.word	0x00007700


	//   ....[22]....
        /*0198*/ 	.word	0x00007710


	//   ....[23]....
        /*019c*/ 	.word	0x00007720


	//   ....[24]....
        /*01a0*/ 	.word	0x000077e0


	//   ....[25]....
        /*01a4*/ 	.word	0x000077f0


	//   ....[26]....
        /*01a8*/ 	.word	0x00007800


	//   ....[27]....
        /*01ac*/ 	.word	0x00007810


	//   ....[28]....
        /*01b0*/ 	.word	0x00007820


	//   ....[29]....
        /*01b4*/ 	.word	0x00007830


	//   ....[30]....
        /*01b8*/ 	.word	0x00007840


	//   ....[31]....
        /*01bc*/ 	.word	0x00007850


	//   ....[32]....
        /*01c0*/ 	.word	0x00007860


	//   ....[33]....
        /*01c4*/ 	.word	0x00007870


	//   ....[34]....
        /*01c8*/ 	.word	0x00007880


	//   ....[35]....
        /*01cc*/ 	.word	0x00007890


	//   ....[36]....
        /*01d0*/ 	.word	0x00007960


	//   ....[37]....
        /*01d4*/ 	.word	0x00007970


	//   ....[38]....
        /*01d8*/ 	.word	0x00007980


	//   ....[39]....
        /*01dc*/ 	.word	0x00007990


	//   ....[40]....
        /*01e0*/ 	.word	0x000079a0


	//   ....[41]....
        /*01e4*/ 	.word	0x000079b0


	//   ....[42]....
        /*01e8*/ 	.word	0x000079c0


	//   ....[43]....
        /*01ec*/ 	.word	0x000079d0


	//   ....[44]....
        /*01f0*/ 	.word	0x000079e0


	//   ....[45]....
        /*01f4*/ 	.word	0x000079f0


	//   ....[46]....
        /*01f8*/ 	.word	0x00007a00


	//   ....[47]....
        /*01fc*/ 	.word	0x00007a10


	//   ....[48]....
        /*0200*/ 	.word	0x00007af0


	//   ....[49]....
        /*0204*/ 	.word	0x00007b00


	//   ....[50]....
        /*0208*/ 	.word	0x00007b10


	//   ....[51]....
        /*020c*/ 	.word	0x00007b20


	//   ....[52]....
        /*0210*/ 	.word	0x00007b30


	//   ....[53]....
        /*0214*/ 	.word	0x00007b40


	//   ....[54]....
        /*0218*/ 	.word	0x00007b50


	//   ....[55]....
        /*021c*/ 	.word	0x00007b60


	//   ....[56]....
        /*0220*/ 	.word	0x00007b70


	//   ....[57]....
        /*0224*/ 	.word	0x00007b80


	//   ....[58]....
        /*0228*/ 	.word	0x00007b90


	//   ....[59]....
        /*022c*/ 	.word	0x00007ba0


	//----- nvinfo : EIATTR_EXIT_INSTR_OFFSETS
	.align		4
.L_671:
        /*0230*/ 	.byte	0x04, 0x1c
        /*0232*/ 	.short	(.L_673 - .L_672)


	//   ....[0]....
.L_672:
        /*0234*/ 	.word	0x000082a0


	//----- nvinfo : EIATTR_MAX_THREADS
	.align		4
.L_673:
        /*0238*/ 	.byte	0x04, 0x05
        /*023a*/ 	.short	(.L_675 - .L_674)
.L_674:
        /*023c*/ 	.word	0x00000080
        /*0240*/ 	.word	0x00000001
        /*0244*/ 	.word	0x00000001


	//----- nvinfo : EIATTR_CRS_STACK_SIZE
	.align		4
.L_675:
        /*0248*/ 	.byte	0x04, 0x1e
        /*024a*/ 	.short	(.L_677 - .L_676)
.L_676:
        /*024c*/ 	.word	0x00000000


	//----- nvinfo : EIATTR_CBANK_PARAM_SIZE
	.align		4
.L_677:
        /*0250*/ 	.byte	0x03, 0x19
        /*0252*/ 	.short	0x0018


	//----- nvinfo : EIATTR_PARAM_CBANK
	.align		4
        /*0254*/ 	.byte	0x04, 0x0a
        /*0256*/ 	.short	(.L_679 - .L_678)
	.align		4
.L_678:
        /*0258*/ 	.word	index@(.nv.constant0._Z31router_gemm_kernel_float_outputI13__nv_bfloat16Li128ELi8ELi12ELi256ELi7168EEvPfPKT_S4_)
        /*025c*/ 	.short	0x0210
        /*025e*/ 	.short	0x0018


	//----- nvinfo : EIATTR_SW_WAR
	.align		4
.L_679:
        /*0260*/ 	.byte	0x04, 0x36
        /*0262*/ 	.short	(.L_681 - .L_680)
.L_680:
        /*0264*/ 	.word	0x00000008
.L_681:


//--------------------- .nv.info._Z31router_gemm_kernel_float_outputI13__nv_bfloat16Li128ELi8ELi11ELi256ELi7168EEvPfPKT_S4_ --------------------------
	.section	.nv.info._Z31router_gemm_kernel_float_outputI13__nv_bfloat16Li128ELi8ELi11ELi256ELi7168EEvPfPKT_S4_,"",@"SHT_CUDA_INFO"
	.sectionflags	@""
	.align	4


	//----- nvinfo : EIATTR_CUDA_API_VERSION
	.align		4
        /*0000*/ 	.byte	0x04, 0x37
        /*0002*/ 	.short	(.L_683 - .L_682)
.L_682:
        /*0004*/ 	.word	0x00000082


	//----- nvinfo : EIATTR_KPARAM_INFO
	.align		4
.L_683:
        /*0008*/ 	.byte	0x04, 0x17
        /*000a*/ 	.short	(.L_685 - .L_684)
.L_684:
        /*000c*/ 	.word	0x00000000
        /*0010*/ 	.short	0x0002
        /*0012*/ 	.short	0x0010
        /*0014*/ 	.byte	0x00, 0xf0, 0x21, 0x00


	//----- nvinfo : EIATTR_KPARAM_INFO
	.align		4
.L_685:
        /*0018*/ 	.byte	0x04, 0x17
        /*001a*/ 	.short	(.L_687 - .L_686)
.L_686:
        /*001c*/ 	.word	0x00000000
        /*0020*/ 	.short	0x0001
        /*0022*/ 	.short	0x0008
        /*0024*/ 	.byte	0x00, 0xf0, 0x21, 0x00


	//----- nvinfo : EIATTR_KPARAM_INFO
	.align		4
.L_687:
        /*0028*/ 	.byte	0x04, 0x17
        /*002a*/ 	.short	(.L_689 - .L_688)
.L_688:
        /*002c*/ 	.word	0x00000000
        /*0030*/ 	.short	0x0000
        /*0032*/ 	.short	0x0000
        /*0034*/ 	.byte	0x00, 0xf0, 0x21, 0x00


	//----- nvinfo : EIATTR_SPARSE_MMA_MASK
	.align		4
.L_689:
        /*0038*/ 	.byte	0x03, 0x50
        /*003a*/ 	.short	0x0000


	//----- nvinfo : EIATTR_MAXREG_COUNT
	.align		4
        /*003c*/ 	.byte	0x03, 0x1b
        /*003e*/ 	.short	0x00ff


	//----- nvinfo : EIATTR_NUM_BARRIERS
	.align		4
        /*0040*/ 	.byte	0x02, 0x4c
        /*0042*/ 	.byte	0x01
	.zero		1


	//----- nvinfo : EIATTR_MERCURY_ISA_VERSION
	.align		4
        /*0044*/ 	.byte	0x03, 0x5f
        /*0046*/ 	.short	0x0101


	//----- nvinfo : EIATTR_COOP_GROUP_MASK_REGIDS
	.align		4
        /*0048*/ 	.byte	0x04, 0x29
        /*004a*/ 	.short	(.L_691 - .L_690)


	//   ....[0]....
.L_690:
        /*004c*/ 	.word	0xffffffff


	//   ....[1]....
        /*0050*/ 	.word	0xffffffff


	//   ....[2]....
        /*0054*/ 	.word	0xffffffff


	//   ....[3]....
        /*0058*/ 	.word	0xffffffff


	//   ....[4]....
        /*005c*/ 	.word	0xffffffff


	//   ....[5]....
        /*0060*/ 	.word	0xffffffff


	//   ....[6]....
        /*0064*/ 	.word	0xffffffff


	//   ....[7]....
        /*0068*/ 	.word	0xffffffff


	//   ....[8]....
        /*006c*/ 	.word	0xffffffff


	//   ....[9]....
        /*0070*/ 	.word	0xffffffff


	//   ....[10]....
        /*0074*/ 	.word	0xffffffff


	//   ....[11]....
        /*0078*/ 	.word	0xffffffff


	//   ....[12]....
        /*007c*/ 	.word	0xffffffff


	//   ....[13]....
        /*0080*/ 	.word	0xffffffff


	//   ....[14]....
        /*0084*/ 	.word	0xffffffff


	//   ....[15]....
        /*0088*/ 	.word	0xffffffff


	//   ....[16]....
        /*008c*/ 	.word	0xffffffff


	//   ....[17]....
        /*0090*/ 	.word	0xffffffff


	//   ....[18]....
        /*0094*/ 	.word	0xffffffff


	//   ....[19]....
        /*0098*/ 	.word	0xffffffff


	//   ....[20]....
        /*009c*/ 	.word	0xffffffff


	//   ....[21]....
        /*00a0*/ 	.word	0xffffffff


	//   ....[22]....
        /*00a4*/ 	.word	0xffffffff


	//   ....[23]....
        /*00a8*/ 	.word	0xffffffff


	//   ....[24]....
        /*00ac*/ 	.word	0xffffffff


	//   ....[25]....
        /*00b0*/ 	.word	0xffffffff


	//   ....[26]....
        /*00b4*/ 	.word	0xffffffff


	//   ....[27]....
        /*00b8*/ 	.word	0xffffffff


	//   ....[28]....
        /*00bc*/ 	.word	0xffffffff


	//   ....[29]....
        /*00c0*/ 	.word	0xffffffff


	//   ....[30]....
        /*00c4*/ 	.word	0xffffffff


	//   ....[31]....
        /*00c8*/ 	.word	0xffffffff


	//   ....[32]....
        /*00cc*/ 	.word	0xffffffff


	//   ....[33]....
        /*00d0*/ 	.word	0xffffffff


	//   ....[34]....
        /*00d4*/ 	.word	0xffffffff


	//   ....[35]....
        /*00d8*/ 	.word	0xffffffff


	//   ....[36]....
        /*00dc*/ 	.word	0xffffffff


	//   ....[37]....
        /*00e0*/ 	.word	0xffffffff


	//   ....[38]....
        /*00e4*/ 	.word	0xffffffff


	//   ....[39]....
        /*00e8*/ 	.word	0xffffffff


	//   ....[40]....
        /*00ec*/ 	.word	0xffffffff


	//   ....[41]....
        /*00f0*/ 	.word	0xffffffff


	//   ....[42]....
        /*00f4*/ 	.word	0xffffffff


	//   ....[43]....
        /*00f8*/ 	.word	0xffffffff


	//   ....[44]....
        /*00fc*/ 	.word	0xffffffff


	//   ....[45]....
        /*0100*/ 	.word	0xffffffff


	//   ....[46]....
        /*0104*/ 	.word	0xffffffff


	//   ....[47]....
        /*0108*/ 	.word	0xffffffff


	//   ....[48]....
        /*010c*/ 	.word	0xffffffff


	//   ....[49]....
        /*0110*/ 	.word	0xffffffff


	//   ....[50]....
        /*0114*/ 	.word	0xffffffff


	//   ....[51]....
        /*0118*/ 	.word	0xffffffff


	//   ....[52]....
        /*011c*/ 	.word	0xffffffff


	//   ....[53]....
        /*0120*/ 	.word	0xffffffff


	//   ....[54]....
        /*0124*/ 	.word	0xffffffff


	//----- nvinfo : EIATTR_COOP_GROUP_INSTR_OFFSETS
	.align		4
.L_691:
        /*0128*/ 	.byte	0x04, 0x28
        /*012a*/ 	.short	(.L_693 - .L_692)


	//   ....[0]....
.L_692:
        /*012c*/ 	.word	0x00006960


	//   ....[1]....
        /*0130*/ 	.word	0x00006a10


	//   ....[2]....
        /*0134*/ 	.word	0x00006a40


	//   ....[3]....
        /*0138*/ 	.word	0x00006ae0


	//   ....[4]....
        /*013c*/ 	.word	0x00006c20


	//   ....[5]....
        /*0140*/ 	.word	0x00006c40


	//   ....[6]....
        /*0144*/ 	.word	0x00006c50


	//   ....[7]....
        /*0148*/ 	.word	0x00006c60


	//   ....[8]....
        /*014c*/ 	.word	0x00006c70


	//   ....[9]....
        /*0150*/ 	.word	0x00006c80


	//   ....[10]....
        /*0154*/ 	.word	0x00006c90


	//   ....[11]....
        /*0158*/ 	.word	0x00006ca0


	//   ....[12]....
        /*015c*/ 	.word	0x00006d20


	//   ....[13]....
        /*0160*/ 	.word	0x00006d40


	//   ....[14]....
        /*0164*/ 	.word	0x00006d50


	//   ....[15]....
        /*0168*/ 	.word	0x00006d60


	//   ....[16]....
        /*016c*/ 	.word	0x00006d70


	//   ....[17]....
        /*0170*/ 	.word	0x00006d80


	//   ....[18]....
        /*0174*/ 	.word	0x00006d90


	//   ....[19]....
        /*0178*/ 	.word	0x00006da0


	//   ....[20]....
        /*017c*/ 	.word	0x00006db0


	//   ....[21]....
        /*0180*/ 	.word	0x00006dc0


	//   ....[22]....
        /*0184*/ 	.word	0x00006e70


	//   ....[23]....
        /*0188*/ 	.word	0x00006e80


	//   ....[24]....
        /*018c*/ 	.word	0x00006e90


	//   ....[25]....
        /*0190*/ 	.word	0x00006ea0


	//   ....[26]....
        /*0194*/ 	.word	0x00006eb0


	//   ....[27]....
        /*0198*/ 	.word	0x00006ec0


	//   ....[28]....
        /*019c*/ 	.word	0x00006ed0


	//   ....[29]....
        /*01a0*/ 	.word	0x00006ee0


	//   ....[30]....
        /*01a4*/ 	.word	0x00006ef0


	//   ....[31]....
        /*01a8*/ 	.word	0x00006f00


	//   ....[32]....
        /*01ac*/ 	.word	0x00006f10


	//   ....[33]....
        /*01b0*/ 	.word	0x00006fd0


	//   ....[34]....
        /*01b4*/ 	.word	0x00006fe0


	//   ....[35]....
        /*01b8*/ 	.word	0x00006ff0


	//   ....[36]....
        /*01bc*/ 	.word	0x00007000


	//   ....[37]....
        /*01c0*/ 	.word	0x00007010


	//   ....[38]....
        /*01c4*/ 	.word	0x00007020


	//   ....[39]....
        /*01c8*/ 	.word	0x00007030


	//   ....[40]....
        /*01cc*/ 	.word	0x00007040


	//   ....[41]....
        /*01d0*/ 	.word	0x00007050


	//   ....[42]....
        /*01d4*/ 	.word	0x00007060


	//   ....[43]....
        /*01d8*/ 	.word	0x00007070


	//   ....[44]....
        /*01dc*/ 	.word	0x00007140


	//   ....[45]....
        /*01e0*/ 	.word	0x00007150


	//   ....[46]....
        /*01e4*/ 	.word	0x00007160


	//   ....[47]....
        /*01e8*/ 	.word	0x00007170


	//   ....[48]....
        /*01ec*/ 	.word	0x00007180


	//   ....[49]....
        /*01f0*/ 	.word	0x00007190


	//   ....[50]....
        /*01f4*/ 	.word	0x000071a0


	//   ....[51]....
        /*01f8*/ 	.word	0x000071b0


	//   ....[52]....
        /*01fc*/ 	.word	0x000071c0


	//   ....[53]....
        /*0200*/ 	.word	0x000071d0


	//   ....[54]....
        /*0204*/ 	.word	0x000071e0


	//----- nvinfo : EIATTR_EXIT_INSTR_OFFSETS
	.align		4
.L_693:
        /*0208*/ 	.byte	0x04, 0x1c
        /*020a*/ 	.short	(.L_695 - .L_694)


	//   ....[0]....
.L_694:
        /*020c*/ 	.word	0x00007860


	//----- nvinfo : EIATTR_MAX_THREADS
	.align		4
.L_695:
        /*0210*/ 	.byte	0x04, 0x05
        /*0212*/ 	.short	(.L_697 - .L_696)
.L_696:
        /*0214*/ 	.word	0x00000080
        /*0218*/ 	.word	0x00000001
        /*021c*/ 	.word	0x00000001


	//----- nvinfo : EIATTR_CRS_STACK_SIZE
	.align		4
.L_697:
        /*0220*/ 	.byte	0x04, 0x1e
        /*0222*/ 	.short	(.L_699 - .L_698)
.L_698:
        /*0224*/ 	.word	0x00000000


	//----- nvinfo : EIATTR_CBANK_PARAM_SIZE
	.align		4
.L_699:
        /*0228*/ 	.byte	0x03, 0x19
        /*022a*/ 	.short	0x0018


	//----- nvinfo : EIATTR_PARAM_CBANK
	.align		4
        /*022c*/ 	.byte	0x04, 0x0a
        /*022e*/ 	.short	(.L_701 - .L_700)
	.align		4
.L_700:
        /*0230*/ 	.word	index@(.nv.constant0._Z31router_gemm_kernel_float_outputI13__nv_bfloat16Li128ELi8ELi11ELi256ELi7168EEvPfPKT_S4_)
        /*0234*/ 	.short	0x0210
        /*0236*/ 	.short	0x0018


	//----- nvinfo : EIATTR_SW_WAR
	.align		4
.L_701:
        /*0238*/ 	.byte	0x04, 0x36
        /*023a*/ 	.short	(.L_703 - .L_702)
.L_702:
        /*023c*/ 	.word	0x00000008
.L_703:


//--------------------- .nv.info._Z31router_gemm_kernel_float_outputI13__nv_bfloat16Li128ELi8ELi10ELi256ELi7168EEvPfPKT_S4_ --------------------------
	.section	.nv.info._Z31router_gemm_kernel_float_outputI13__nv_bfloat16Li128ELi8ELi10ELi256ELi7168EEvPfPKT_S4_,"",@"SHT_CUDA_INFO"
	.sectionflags	@""
	.align	4


	//----- nvinfo : EIATTR_CUDA_API_VERSION
	.align		4
        /*0000*/ 	.byte	0x04, 0x37
        /*0002*/ 	.short	(.L_705 - .L_704)
.L_704:
        /*0004*/ 	.word	0x00000082


	//----- nvinfo : EIATTR_KPARAM_INFO
	.align		4
.L_705:
        /*0008*/ 	.byte	0x04, 0x17
        /*000a*/ 	.short	(.L_707 - .L_706)
.L_706:
        /*000c*/ 	.word	0x00000000
        /*0010*/ 	.short	0x0002
        /*0012*/ 	.short	0x0010
        /*0014*/ 	.byte	0x00, 0xf0, 0x21, 0x00


	//----- nvinfo : EIATTR_KPARAM_INFO
	.align		4
.L_707:
        /*0018*/ 	.byte	0x04, 0x17
        /*001a*/ 	.short	(.L_709 - .L_708)
.L_708:
        /*001c*/ 	.word	0x00000000
        /*0020*/ 	.short	0x0001
        /*0022*/ 	.short	0x0008
        /*0024*/ 	.byte	0x00, 0xf0, 0x21, 0x00


	//----- nvinfo : EIATTR_KPARAM_INFO
	.align		4
.L_709:
        /*0028*/ 	.byte	0x04, 0x17
        /*002a*/ 	.short	(.L_711 - .L_710)
.L_710:
        /*002c*/ 	.word	0x00000000
        /*0030*/ 	.short	0x0000
        /*0032*/ 	.short	0x0000
        /*0034*/ 	.byte	0x00, 0xf0, 0x21, 0x00


	//----- nvinfo : EIATTR_SPARSE_MMA_MASK
	.align		4
.L_711:
        /*0038*/ 	.byte	0x03, 0x50
        /*003a*/ 	.short	0x0000


	//----- nvinfo : EIATTR_MAXREG_COUNT
	.align		4
        /*003c*/ 	.byte	0x03, 0x1b
        /*003e*/ 	.short	0x00ff


	//----- nvinfo : EIATTR_NUM_BARRIERS
	.align		4
        /*0040*/ 	.byte	0x02, 0x4c
        /*0042*/ 	.byte	0x01
	.zero		1


	//----- nvinfo : EIATTR_MERCURY_ISA_VERSION
	.align		4
        /*0044*/ 	.byte	0x03, 0x5f
        /*0046*/ 	.short	0x0101


	//----- nvinfo : EIATTR_COOP_GROUP_MASK_REGIDS
	.align		4
        /*0048*/ 	.byte	0x04, 0x29
        /*004a*/ 	.short	(.L_713 - .L_712)


	//   ....[0]....
.L_712:
        /*004c*/ 	.word	0xffffffff


	//   ....[1]....
        /*0050*/ 	.word	0xffffffff


	//   ....[2]....
        /*0054*/ 	.word	0xffffffff


	//   ....[3]....
        /*0058*/ 	.word	0xffffffff


	//   ....[4]....
        /*005c*/ 	.word	0xffffffff


	//   ....[5]....
        /*0060*/ 	.word	0xffffffff


	//   ....[6]....
        /*0064*/ 	.word	0xffffffff


	//   ....[7]....
        /*0068*/ 	.word	0xffffffff


	//   ....[8]....
        /*006c*/ 	.word	0xffffffff


	//   ....[9]....
        /*0070*/ 	.word	0xffffffff


	//   ....[10]....
        /*0074*/ 	.word	0xffffffff


	//   ....[11]....
        /*0078*/ 	.word	0xffffffff


	//   ....[12]....
        /*007c*/ 	.word	0xffffffff


	//   ....[13]....
        /*0080*/ 	.word	0xffffffff


	//   ....[14]....
        /*0084*/ 	.word	0xffffffff


	//   ....[15]....
        /*0088*/ 	.word	0xffffffff


	//   ....[16]....
        /*008c*/ 	.word	0xffffffff


	//   ....[17]....
        /*0090*/ 	.word	0xffffffff


	//   ....[18]....
        /*0094*/ 	.word	0xffffffff


	//   ....[19]....
        /*0098*/ 	.word	0xffffffff


	//   ....[20]....
        /*009c*/ 	.word	0xffffffff


	//   ....[21]....
        /*00a0*/ 	.word	0xffffffff


	//   ....[22]....
        /*00a4*/ 	.word	0xffffffff


	//   ....[23]....
        /*00a8*/ 	.word	0xffffffff


	//   ....[24]....
        /*00ac*/ 	.word	0xffffffff


	//   ....[25]....
        /*00b0*/ 	.word	0xffffffff


	//   ....[26]....
        /*00b4*/ 	.word	0xffffffff


	//   ....[27]....
        /*00b8*/ 	.word	0xffffffff


	//   ....[28]....
        /*00bc*/ 	.word	0xffffffff


	//   ....[29]....
        /*00c0*/ 	.word	0xffffffff


	//   ....[30]....
        /*00c4*/ 	.word	0xffffffff


	//   ....[31]....
        /*00c8*/ 	.word	0xffffffff


	//   ....[32]....
        /*00cc*/ 	.word	0xffffffff


	//   ....[33]....
        /*00d0*/ 	.word	0xffffffff


	//   ....[34]....
        /*00d4*/ 	.word	0xffffffff


	//   ....[35]....
        /*00d8*/ 	.word	0xffffffff


	//   ....[36]....
        /*00dc*/ 	.word	0xffffffff


	//   ....[37]....
        /*00e0*/ 	.word	0xffffffff


	//   ....[38]....
        /*00e4*/ 	.word	0xffffffff


	//   ....[39]....
        /*00e8*/ 	.word	0xffffffff


	//   ....[40]....
        /*00ec*/ 	.word	0xffffffff


	//   ....[41]....
        /*00f0*/ 	.word	0xffffffff


	//   ....[42]....
        /*00f4*/ 	.word	0xffffffff


	//   ....[43]....
        /*00f8*/ 	.word	0xffffffff


	//   ....[44]....
        /*00fc*/ 	.word	0xffffffff


	//   ....[45]....
        /*0100*/ 	.word	0xffffffff


	//   ....[46]....
        /*0104*/ 	.word	0xffffffff


	//   ....[47]....
        /*0108*/ 	.word	0xffffffff


	//   ....[48]....
        /*010c*/ 	.word	0xffffffff


	//   ....[49]....
        /*0110*/ 	.word	0xffffffff


	//----- nvinfo : EIATTR_COOP_GROUP_INSTR_OFFSETS
	.align		4
.L_713:
        /*0114*/ 	.byte	0x04, 0x28
        /*0116*/ 	.short	(.L_715 - .L_714)


	//   ....[0]....
.L_714:
        /*0118*/ 	.word	0x00006280


	//   ....[1]....
        /*011c*/ 	.word	0x00006290


	//   ....[2]....
        /*0120*/ 	.word	0x000062a0


	//   ....[3]....
        /*0124*/ 	.word	0x000062b0


	//   ....[4]....
        /*0128*/ 	.word	0x000062c0


	//   ....[5]....
        /*012c*/ 	.word	0x000062d0


	//   ....[6]....
        /*0130*/ 	.word	0x000062e0


	//   ....[7]....
        /*0134*/ 	.word	0x000062f0


	//   ....[8]....
        /*0138*/ 	.word	0x00006300


	//   ....[9]....
        /*013c*/ 	.word	0x00006310


	//   ....[10]....
        /*0140*/ 	.word	0x000063c0


	//   ....[11]....
        /*0144*/ 	.word	0x000063d0


	//   ....[12]....
        /*0148*/ 	.word	0x000063e0


	//   ....[13]....
        /*014c*/ 	.word	0x000063f0


	//   ....[14]....
        /*0150*/ 	.word	0x00006400


	//   ....[15]....
        /*0154*/ 	.word	0x00006410


	//   ....[16]....
        /*0158*/ 	.word	0x00006420


	//   ....[17]....
        /*015c*/ 	.word	0x00006430


	//   ....[18]....
        /*0160*/ 	.word	0x00006440


	//   ....[19]....
        /*0164*/ 	.word	0x00006450


	//   ....[20]....
        /*0168*/ 	.word	0x00006500


	//   ....[21]....
        /*016c*/ 	.word	0x00006510


	//   ....[22]....
        /*0170*/ 	.word	0x00006520


	//   ....[23]....
        /*0174*/ 	.word	0x00006530


	//   ....[24]....
        /*0178*/ 	.word	0x00006540


	//   ....[25]....
        /*017c*/ 	.word	0x00006550


	//   ....[26]....
        /*0180*/ 	.word	0x00006560


	//   ....[27]....
        /*0184*/ 	.word	0x00006570


	//   ....[28]....
        /*0188*/ 	.word	0x00006580


	//   ....[29]....
        /*018c*/ 	.word	0x00006590


	//   ....[30]....
        /*0190*/ 	.word	0x00006640


	//   ....[31]....
        /*0194*/ 	.word	0x00006650


	//   ....[32]....
        /*0198*/ 	.word	0x00006660


	//   ....[33]....
        /*019c*/ 	.word	0x00006670


	//   ....[34]....
        /*01a0*/ 	.word	0x00006680


	//   ....[35]....
        /*01a4*/ 	.word	0x00006690


	//   ....[36]....
        /*01a8*/ 	.word	0x000066a0


	//   ....[37]....
        /*01ac*/ 	.word	0x000066b0


	//   ....[38]....
        /*01b0*/ 	.word	0x000066c0


	//   ....[39]....
        /*01b4*/ 	.word	0x000066d0


	//   ....[40]....
        /*01b8*/ 	.word	0x00006790


	//   ....[41]....
        /*01bc*/ 	.word	0x000067a0


	//   ....[42]....
        /*01c0*/ 	.word	0x000067b0


	//   ....[43]....
        /*01c4*/ 	.word	0x000067c0


	//   ....[44]....
        /*01c8*/ 	.word	0x000067d0


	//   ....[45]....
        /*01cc*/ 	.word	0x000067e0


	//   ....[46]....
        /*01d0*/ 	.word	0x000067f0


	//   ....[47]....
        /*01d4*/ 	.word	0x00006800


	//   ....[48]....
        /*01d8*/ 	.word	0x00006810


	//   ....[49]....
        /*01dc*/ 	.word	0x00006820


	//----- nvinfo : EIATTR_EXIT_INSTR_OFFSETS
	.align		4
.L_715:
        /*01e0*/ 	.byte	0x04, 0x1c
        /*01e2*/ 	.short	(.L_717 - .L_716)


	//   ....[0]....
.L_716:
        /*01e4*/ 	.word	0x00006e20


	//----- nvinfo : EIATTR_MAX_THREADS
	.align		4
.L_717:
        /*01e8*/ 	.byte	0x04, 0x05
        /*01ea*/ 	.short	(.L_719 - .L_718)
.L_718:
        /*01ec*/ 	.word	0x00000080
        /*01f0*/ 	.word	0x00000001
        /*01f4*/ 	.word	0x00000001


	//----- nvinfo : EIATTR_CRS_STACK_SIZE
	.align		4
.L_719:
        /*01f8*/ 	.byte	0x04, 0x1e
        /*01fa*/ 	.short	(.L_721 - .L_720)
.L_720:
        /*01fc*/ 	.word	0x00000000


	//----- nvinfo : EIATTR_CBANK_PARAM_SIZE
	.align		4
.L_721:
        /*0200*/ 	.byte	0x03, 0x19
        /*0202*/ 	.short	0x0018


	//----- nvinfo : EIATTR_PARAM_CBANK
	.align		4
        /*0204*/ 	.byte	0x04, 0x0a
        /*0206*/ 	.short	(.L_723 - .L_722)
	.align		4
.L_722:
        /*0208*/ 	.word	index@(.nv.constant0._Z31router_gemm_kernel_float_outputI13__nv_bfloat16Li128ELi8ELi10ELi256ELi7168EEvPfPKT_S4_)
        /*020c*/ 	.short	0x0210
        /*020e*/ 	.short	0x0018


	//----- nvinfo : EIATTR_SW_WAR
	.align		4
.L_723:
        /*0210*/ 	.byte	0x04, 0x36
        /*0212*/ 	.short	(.L_725 - .L_724)
.L_724:
        /*0214*/ 	.word	0x00000008
.L_725:


//--------------------- .nv.info._Z31router_gemm_kernel_float_outputI13__nv_bfloat16Li128ELi8ELi9ELi256ELi7168EEvPfPKT_S4_ --------------------------
	.section	.nv.info._Z31router_gemm_kernel_float_outputI13__nv_bfloat16Li128ELi8ELi9ELi256ELi7168EEvPfPKT_S4_,"",@"SHT_CUDA_INFO"
	.sectionflags	@""
	.align	4


	//----- nvinfo : EIATTR_CUDA_API_VERSION
	.align		4
        /*0000*/ 	.byte	0x04, 0x37
        /*0002*/ 	.short	(.L_727 - .L_726)
.L_726:
        /*0004*/ 	.word	0x00000082


	//----- nvinfo : EIATTR_KPARAM_INFO
	.align		4
.L_727:
        /*0008*/ 	.byte	0x04, 0x17
        /*000a*/ 	.short	(.L_729 - .L_728)
.L_728:
        /*000c*/ 	.word	0x00000000
        /*0010*/ 	.short	0x0002
        /*0012*/ 	.short	0x0010
        /*0014*/ 	.byte	0x00, 0xf0, 0x21, 0x00


	//----- nvinfo : EIATTR_KPARAM_INFO
	.align		4
.L_729:
        /*0018*/ 	.byte	0x04, 0x17
        /*001a*/ 	.short	(.L_731 - .L_730)
.L_730:
        /*001c*/ 	.word	0x00000000
        /*0020*/ 	.short	0x0001
        /*0022*/ 	.short	0x0008
        /*0024*/ 	.byte	0x00, 0xf0, 0x21, 0x00


	//----- nvinfo : EIATTR_KPARAM_INFO
	.align		4
.L_731:
        /*0028*/ 	.byte	0x04, 0x17
        /*002a*/ 	.short	(.L_733 - .L_732)
.L_732:
        /*002c*/ 	.word	0x00000000
        /*0030*/ 	.short	0x0000
        /*0032*/ 	.short	0x0000
        /*0034*/ 	.byte	0x00, 0xf0, 0x21, 0x00


	//----- nvinfo : EIATTR_SPARSE_MMA_MASK
	.align		4
.L_733:
        /*0038*/ 	.byte	0x03, 0x50
        /*003a*/ 	.short	0x0000


	//----- nvinfo : EIATTR_MAXREG_COUNT
	.align		4
        /*003c*/ 	.byte	0x03, 0x1b
        /*003e*/ 	.short	0x00ff


	//----- nvinfo : EIATTR_NUM_BARRIERS
	.align		4
        /*0040*/ 	.byte	0x02, 0x4c
        /*0042*/ 	.byte	0x01
	.zero		1


	//----- nvinfo : EIATTR_MERCURY_ISA_VERSION
	.align		4
        /*0044*/ 	.byte	0x03, 0x5f
        /*0046*/ 	.short	0x0101


	//----- nvinfo : EIATTR_COOP_GROUP_MASK_REGIDS
	.align		4
        /*0048*/ 	.byte	0x04, 0x29
        /*004a*/ 	.short	(.L_735 - .L_734)


	//   ....[0]....
.L_734:
        /*004c*/ 	.word	0xffffffff


	//   ....[1]....
        /*0050*/ 	.word	0xffffffff


	//   ....[2]....
        /*0054*/ 	.word	0xffffffff


	//   ....[3]....
        /*0058*/ 	.word	0xffffffff


	//   ....[4]....
        /*005c*/ 	.word	0xffffffff


	//   ....[5]....
        /*0060*/ 	.word	0xffffffff


	//   ....[6]....
        /*0064*/ 	.word	0xffffffff


	//   ....[7]....
        /*0068*/ 	.word	0xffffffff


	//   ....[8]....
        /*006c*/ 	.word	0xffffffff


	//   ....[9]....
        /*0070*/ 	.word	0xffffffff


	//   ....[10]....
        /*0074*/ 	.word	0xffffffff


	//   ....[11]....
        /*0078*/ 	.word	0xffffffff


	//   ....[12]....
        /*007c*/ 	.word	0xffffffff


	//   ....[13]....
        /*0080*/ 	.word	0xffffffff


	//   ....[14]....
        /*0084*/ 	.word	0xffffffff


	//   ....[15]....
        /*0088*/ 	.word	0xffffffff


	//   ....[16]....
        /*008c*/ 	.word	0xffffffff


	//   ....[17]....
        /*0090*/ 	.word	0xffffffff


	//   ....[18]....
        /*0094*/ 	.word	0xffffffff


	//   ....[19]....
        /*0098*/ 	.word	0xffffffff


	//   ....[20]....
        /*009c*/ 	.word	0xffffffff


	//   ....[21]....
        /*00a0*/ 	.word	0xffffffff


	//   ....[22]....
        /*00a4*/ 	.word	0xffffffff


	//   ....[23]....
        /*00a8*/ 	.word	0xffffffff


	//   ....[24]....
        /*00ac*/ 	.word	0xffffffff


	//   ....[25]....
        /*00b0*/ 	.word	0xffffffff


	//   ....[26]....
        /*00b4*/ 	.word	0xffffffff


	//   ....[27]....
        /*00b8*/ 	.word	0xffffffff


	//   ....[28]....
        /*00bc*/ 	.word	0xffffffff


	//   ....[29]....
        /*00c0*/ 	.word	0xffffffff


	//   ....[30]....
        /*00c4*/ 	.word	0xffffffff


	//   ....[31]....
        /*00c8*/ 	.word	0xffffffff


	//   ....[32]....
        /*00cc*/ 	.word	0xffffffff


	//   ....[33]....
        /*00d0*/ 	.word	0xffffffff


	//   ....[34]....
        /*00d4*/ 	.word	0xffffffff


	//   ....[35]....
        /*00d8*/ 	.word	0xffffffff


	//   ....[36]....
        /*00dc*/ 	.word	0xffffffff


	//   ....[37]....
        /*00e0*/ 	.word	0xffffffff


	//   ....[38]....
        /*00e4*/ 	.word	0xffffffff


	//   ....[39]....
        /*00e8*/ 	.word	0xffffffff


	//   ....[40]....
        /*00ec*/ 	.word	0xffffffff


	//   ....[41]....
        /*00f0*/ 	.word	0xffffffff


	//   ....[42]....
        /*00f4*/ 	.word	0xffffffff


	//   ....[43]....
        /*00f8*/ 	.word	0xffffffff


	//   ....[44]....
        /*00fc*/ 	.word	0xffffffff


	//----- nvinfo : EIATTR_COOP_GROUP_INSTR_OFFSETS
	.align		4
.L_735:
        /*0100*/ 	.byte	0x04, 0x28
        /*0102*/ 	.short	(.L_737 - .L_736)


	//   ....[0]....
.L_736:
        /*0104*/ 	.word	0x00005950


	//   ....[1]....
        /*0108*/ 	.word	0x00005960


	//   ....[2]....
        /*010c*/ 	.word	0x00005970


	//   ....[3]....
        /*0110*/ 	.word	0x00005980


	//   ....[4]....
        /*0114*/ 	.word	0x00005990


	//   ....[5]....
        /*0118*/ 	.word	0x000059a0


	//   ....[6]....
        /*011c*/ 	.word	0x000059b0


	//   ....[7]....
        /*0120*/ 	.word	0x000059c0


	//   ....[8]....
        /*0124*/ 	.word	0x000059d0


	//   ....[9]....
        /*0128*/ 	.word	0x00005a70


	//   ....[10]....
        /*012c*/ 	.word	0x00005a80


	//   ....[11]....
        /*0130*/ 	.word	0x00005a90


	//   ....[12]....
        /*0134*/ 	.word	0x00005aa0


	//   ....[13]....
        /*0138*/ 	.word	0x00005ab0


	//   ....[14]....
        /*013c*/ 	.word	0x00005ac0


	//   ....[15]....
        /*0140*/ 	.word	0x00005ad0


	//   ....[16]....
        /*0144*/ 	.word	0x00005ae0


	//   ....[17]....
        /*0148*/ 	.word	0x00005af0


	//   ....[18]....
        /*014c*/ 	.word	0x00005b90


	//   ....[19]....
        /*0150*/ 	.word	0x00005ba0


	//   ....[20]....
        /*0154*/ 	.word	0x00005bb0


	//   ....[21]....
        /*0158*/ 	.word	0x00005bc0


	//   ....[22]....
        /*015c*/ 	.word	0x00005bd0


	//   ....[23]....
        /*0160*/ 	.word	0x00005be0


	//   ....[24]....
        /*0164*/ 	.word	0x00005bf0


	//   ....[25]....
        /*0168*/ 	.word	0x00005c00


	//   ....[26]....
        /*016c*/ 	.word	0x00005c10


	//   ....[27]....
        /*0170*/ 	.word	0x00005cb0


	//   ....[28]....
        /*0174*/ 	.word	0x00005cc0


	//   ....[29]....
        /*0178*/ 	.word	0x00005cd0


	//   ....[30]....
        /*017c*/ 	.word	0x00005ce0


	//   ....[31]....
        /*0180*/ 	.word	0x00005cf0


	//   ....[32]....
        /*0184*/ 	.word	0x00005d00


	//   ....[33]....
        /*0188*/ 	.word	0x00005d10


	//   ....[34]....
        /*018c*/ 	.word	0x00005d20


	//   ....[35]....
        /*0190*/ 	.word	0x00005d30


	//   ....[36]....
        /*0194*/ 	.word	0x00005de0


	//   ....[37]....
        /*0198*/ 	.word	0x00005df0


	//   ....[38]....
        /*019c*/ 	.word	0x00005e00


	//   ....[39]....
        /*01a0*/ 	.word	0x00005e10


	//   ....[40]....
        /*01a4*/ 	.word	0x00005e20


	//   ....[41]....
        /*01a8*/ 	.word	0x00005e30


	//   ....[42]....
        /*01ac*/ 	.word	0x00005e40


	//   ....[43]....
        /*01b0*/ 	.word	0x00005e50


	//   ....[44]....
        /*01b4*/ 	.word	0x00005e60


	//----- nvinfo : EIATTR_EXIT_INSTR_OFFSETS
	.align		4
.L_737:
        /*01b8*/ 	.byte	0x04, 0x1c
        /*01ba*/ 	.short	(.L_739 - .L_738)


	//   ....[0]....
.L_738:
        /*01bc*/ 	.word	0x000063e0


	//----- nvinfo : EIATTR_MAX_THREADS
	.align		4
.L_739:
        /*01c0*/ 	.byte	0x04, 0x05
        /*01c2*/ 	.short	(.L_741 - .L_740)
.L_740:
        /*01c4*/ 	.word	0x00000080
        /*01c8*/ 	.word	0x00000001
        /*01cc*/ 	.word	0x00000001


	//----- nvinfo : EIATTR_CRS_STACK_SIZE
	.align		4
.L_741:
        /*01d0*/ 	.byte	0x04, 0x1e
        /*01d2*/ 	.short	(.L_743 - .L_742)
.L_742:
        /*01d4*/ 	.word	0x00000000


	//----- nvinfo : EIATTR_CBANK_PARAM_SIZE
	.align		4
.L_743:
        /*01d8*/ 	.byte	0x03, 0x19
        /*01da*/ 	.short	0x0018


	//----- nvinfo : EIATTR_PARAM_CBANK
	.align		4
        /*01dc*/ 	.byte	0x04, 0x0a
        /*01de*/ 	.short	(.L_745 - .L_744)
	.align		4
.L_744:
        /*01e0*/ 	.word	index@(.nv.constant0._Z31router_gemm_kernel_float_outputI13__nv_bfloat16Li128ELi8ELi9ELi256ELi7168EEvPfPKT_S4_)
        /*01e4*/ 	.short	0x0210
        /*01e6*/ 	.short	0x0018


	//----- nvinfo : EIATTR_SW_WAR
	.align		4
.L_745:
        /*01e8*/ 	.byte	0x04, 0x36
        /*01ea*/ 	.short	(.L_747 - .L_746)
.L_746:
        /*01ec*/ 	.word	0x00000008
.L_747:


//--------------------- .nv.info._Z31router_gemm_kernel_float_outputI13__nv_bfloat16Li128ELi8ELi8ELi256ELi7168EEvPfPKT_S4_ --------------------------
	.section	.nv.info._Z31router_gemm_kernel_float_outputI13__nv_bfloat16Li128ELi8ELi8ELi256ELi7168EEvPfPKT_S4_,"",@"SHT_CUDA_INFO"
	.sectionflags	@""
	.align	4


	//----- nvinfo : EIATTR_CUDA_API_VERSION
	.align		4
        /*0000*/ 	.byte	0x04, 0x37
        /*0002*/ 	.short	(.L_749 - .L_748)
.L_748:
        /*0004*/ 	.word	0x00000082


	//----- nvinfo : EIATTR_KPARAM_INFO
	.align		4
.L_749:
        /*0008*/ 	.byte	0x04, 0x17
        /*000a*/ 	.short	(.L_751 - .L_750)
.L_750:
        /*000c*/ 	.word	0x00000000
        /*0010*/ 	.short	0x0002
        /*0012*/ 	.short	0x0010
        /*0014*/ 	.byte	0x00, 0xf0, 0x21, 0x00


	//----- nvinfo : EIATTR_KPARAM_INFO
	.align		4
.L_751:
        /*0018*/ 	.byte	0x04, 0x17
        /*001a*/ 	.short	(.L_753 - .L_752)
.L_752:
        /*001c*/ 	.word	0x00000000
        /*0020*/ 	.short	0x0001
        /*0022*/ 	.short	0x0008
        /*0024*/ 	.byte	0x00, 0xf0, 0x21, 0x00


	//----- nvinfo : EIATTR_KPARAM_INFO
	.align		4
.L_753:
        /*0028*/ 	.byte	0x04, 0x17
        /*002a*/ 	.short	(.L_755 - .L_754)
.L_754:
        /*002c*/ 	.word	0x00000000
        /*0030*/ 	.short	0x0000
        /*0032*/ 	.short	0x0000
        /*0034*/ 	.byte	0x00, 0xf0, 0x21, 0x00


	//----- nvinfo : EIATTR_SPARSE_MMA_MASK
	.align		4
.L_755:
        /*0038*/ 	.byte	0x03, 0x50
        /*003a*/ 	.short	0x0000


	//----- nvinfo : EIATTR_MAXREG_COUNT
	.align		4
        /*003c*/ 	.byte	0x03, 0x1b
        /*003e*/ 	.short	0x00ff


	//----- nvinfo : EIATTR_NUM_BARRIERS
	.align		4
        /*0040*/ 	.byte	0x02, 0x4c
        /*0042*/ 	.byte	0x01
	.zero		1


	//----- nvinfo : EIATTR_MERCURY_ISA_VERSION
	.align		4
        /*0044*/ 	.byte	0x03, 0x5f
        /*0046*/ 	.short	0x0101


	//----- nvinfo : EIATTR_COOP_GROUP_MASK_REGIDS
	.align		4
        /*0048*/ 	.byte	0x04, 0x29
        /*004a*/ 	.short	(.L_757 - .L_756)


	//   ....[0]....
.L_756:
        /*004c*/ 	.word	0xffffffff


	//   ....[1]....
        /*0050*/ 	.word	0xffffffff


	//   ....[2]....
        /*0054*/ 	.word	0xffffffff


	//   ....[3]....
        /*0058*/ 	.word	0xffffffff


	//   ....[4]....
        /*005c*/ 	.word	0xffffffff


	//   ....[5]....
        /*0060*/ 	.word	0xffffffff


	//   ....[6]....
        /*0064*/ 	.word	0xffffffff


	//   ....[7]....
        /*0068*/ 	.word	0xffffffff


	//   ....[8]....
        /*006c*/ 	.word	0xffffffff


	//   ....[9]....
        /*0070*/ 	.word	0xffffffff


	//   ....[10]....
        /*0074*/ 	.word	0xffffffff


	//   ....[11]....
        /*0078*/ 	.word	0xffffffff


	//   ....[12]....
        /*007c*/ 	.word	0xffffffff


	//   ....[13]....
        /*0080*/ 	.word	0xffffffff


	//   ....[14]....
        /*0084*/ 	.word	0xffffffff


	//   ....[15]....
        /*0088*/ 	.word	0xffffffff


	//   ....[16]....
        /*008c*/ 	.word	0xffffffff


	//   ....[17]....
        /*0090*/ 	.word	0xffffffff


	//   ....[18]....
        /*0094*/ 	.word	0xffffffff


	//   ....[19]....
        /*0098*/ 	.word	0xffffffff


	//   ....[20]....
        /*009c*/ 	.word	0xffffffff


	//   ....[21]....
        /*00a0*/ 	.word	0xffffffff


	//   ....[22]....
        /*00a4*/ 	.word	0xffffffff


	//   ....[23]....
        /*00a8*/ 	.word	0xffffffff


	//   ....[24]....
        /*00ac*/ 	.word	0xffffffff


	//   ....[25]....
        /*00b0*/ 	.word	0xffffffff


	//   ....[26]....
        /*00b4*/ 	.word	0xffffffff


	//   ....[27]....
        /*00b8*/ 	.word	0xffffffff


	//   ....[28]....
        /*00bc*/ 	.word	0xffffffff


	//   ....[29]....
        /*00c0*/ 	.word	0xffffffff


	//   ....[30]....
        /*00c4*/ 	.word	0xffffffff


	//   ....[31]....
        /*00c8*/ 	.word	0xffffffff


	//   ....[32]....
        /*00cc*/ 	.word	0xffffffff


	//   ....[33]....
        /*00d0*/ 	.word	0xffffffff


	//   ....[34]....
        /*00d4*/ 	.word	0xffffffff


	//   ....[35]....
        /*00d8*/ 	.word	0xffffffff


	//   ....[36]....
        /*00dc*/ 	.word	0xffffffff


	//   ....[37]....
        /*00e0*/ 	.word	0xffffffff


	//   ....[38]....
        /*00e4*/ 	.word	0xffffffff


	//   ....[39]....
        /*00e8*/ 	.word	0xffffffff


	//----- nvinfo : EIATTR_COOP_GROUP_INSTR_OFFSETS
	.align		4
.L_757:
        /*00ec*/ 	.byte	0x04, 0x28
        /*00ee*/ 	.short	(.L_759 - .L_758)


	//   ....[0]....
.L_758:
        /*00f0*/ 	.word	0x00005020


	//   ....[1]....
        /*00f4*/ 	.word	0x00005030


	//   ....[2]....
        /*00f8*/ 	.word	0x00005040


	//   ....[3]....
        /*00fc*/ 	.word	0x00005050


	//   ....[4]....
        /*0100*/ 	.word	0x00005060


	//   ....[5]....
        /*0104*/ 	.word	0x00005070


	//   ....[6]....
        /*0108*/ 	.word	0x00005080


	//   ....[7]....
        /*010c*/ 	.word	0x00005090


	//   ....[8]....
        /*0110*/ 	.word	0x00005120


	//   ....[9]....
        /*0114*/ 	.word	0x00005130


	//   ....[10]....
        /*0118*/ 	.word	0x00005140


	//   ....[11]....
        /*011c*/ 	.word	0x00005150


	//   ....[12]....
        /*0120*/ 	.word	0x00005160


	//   ....[13]....
        /*0124*/ 	.word	0x00005170


	//   ....[14]....
        /*0128*/ 	.word	0x00005180


	//   ....[15]....
        /*012c*/ 	.word	0x00005190


	//   ....[16]....
        /*0130*/ 	.word	0x00005220


	//   ....[17]....
        /*0134*/ 	.word	0x00005230


	//   ....[18]....
        /*0138*/ 	.word	0x00005240


	//   ....[19]....
        /*013c*/ 	.word	0x00005250


	//   ....[20]....
        /*0140*/ 	.word	0x00005260


	//   ....[21]....
        /*0144*/ 	.word	0x00005270


	//   ....[22]....
        /*0148*/ 	.word	0x00005280


	//   ....[23]....
        /*014c*/ 	.word	0x00005290


	//   ....[24]....
        /*0150*/ 	.word	0x00005320


	//   ....[25]....
        /*0154*/ 	.word	0x00005330


	//   ....[26]....
        /*0158*/ 	.word	0x00005340


	//   ....[27]....
        /*015c*/ 	.word	0x00005350


	//   ....[28]....
        /*0160*/ 	.word	0x00005360


	//   ....[29]....
        /*0164*/ 	.word	0x00005370


	//   ....[30]....
        /*0168*/ 	.word	0x00005380


	//   ....[31]....
        /*016c*/ 	.word	0x00005390


	//   ....[32]....
        /*0170*/ 	.word	0x00005430


	//   ....[33]....
        /*0174*/ 	.word	0x00005440


	//   ....[34]....
        /*0178*/ 	.word	0x00005450


	//   ....[35]....
        /*017c*/ 	.word	0x00005460


	//   ....[36]....
        /*0180*/ 	.word	0x00005470


	//   ....[37]....
        /*0184*/ 	.word	0x00005480


	//   ....[38]....
        /*0188*/ 	.word	0x00005490


	//   ....[39]....
        /*018c*/ 	.word	0x000054a0


	//----- nvinfo : EIATTR_EXIT_INSTR_OFFSETS
	.align		4
.L_759:
        /*0190*/ 	.byte	0x04, 0x1c
        /*0192*/ 	.short	(.L_761 - .L_760)


	//   ....[0]....
.L_760:
        /*0194*/ 	.word	0x000059a0


	//----- nvinfo : EIATTR_MAX_THREADS
	.align		4
.L_761:
        /*0198*/ 	.byte	0x04, 0x05
        /*019a*/ 	.short	(.L_763 - .L_762)
.L_762:
        /*019c*/ 	.word	0x00000080
        /*01a0*/ 	.word	0x00000001
        /*01a4*/ 	.word	0x00000001


	//----- nvinfo : EIATTR_CRS_STACK_SIZE
	.align		4
.L_763:
        /*01a8*/ 	.byte	0x04, 0x1e
        /*01aa*/ 	.short	(.L_765 - .L_764)
.L_764:
        /*01ac*/ 	.word	0x00000000


	//----- nvinfo : EIATTR_CBANK_PARAM_SIZE
	.align		4
.L_765:
        /*01b0*/ 	.byte	0x03, 0x19
        /*01b2*/ 	.short	0x0018


	//----- nvinfo : EIATTR_PARAM_CBANK
	.align		4
        /*01b4*/ 	.byte	0x04, 0x0a
        /*01b6*/ 	.short	(.L_767 - .L_766)
	.align		4
.L_766:
        /*01b8*/ 	.word	index@(.nv.constant0._Z31router_gemm_kernel_float_outputI13__nv_bfloat16Li128ELi8ELi8ELi256ELi7168EEvPfPKT_S4_)
        /*01bc*/ 	.short	0x0210
        /*01be*/ 	.short	0x0018


	//----- nvinfo : EIATTR_SW_WAR
	.align		4
.L_767:
        /*01c0*/ 	.byte	0x04, 0x36
        /*01c2*/ 	.short	(.L_769 - .L_768)
.L_768:
        /*01c4*/ 	.word	0x00000008
.L_769:


//--------------------- .nv.info._Z31router_gemm_kernel_float_outputI13__nv_bfloat16Li128ELi8ELi7ELi256ELi7168EEvPfPKT_S4_ --------------------------
	.section	.nv.info._Z31router_gemm_kernel_float_outputI13__nv_bfloat16Li128ELi8ELi7ELi256ELi7168EEvPfPKT_S4_,"",@"SHT_CUDA_INFO"
	.sectionflags	@""
	.align	4


	//----- nvinfo : EIATTR_CUDA_API_VERSION
	.align		4
        /*0000*/ 	.byte	0x04, 0x37
        /*0002*/ 	.short	(.L_771 - .L_770)
.L_770:
        /*0004*/ 	.word	0x00000082


	//----- nvinfo : EIATTR_KPARAM_INFO
	.align		4
.L_771:
        /*0008*/ 	.byte	0x04, 0x17
        /*000a*/ 	.short	(.L_773 - .L_772)
.L_772:
        /*000c*/ 	.word	0x00000000
        /*0010*/ 	.short	0x0002
        /*0012*/ 	.short	0x0010
        /*0014*/ 	.byte	0x00, 0xf0, 0x21, 0x00


	//----- nvinfo : EIATTR_KPARAM_INFO
	.align		4
.L_773:
        /*0018*/ 	.byte	0x04, 0x17
        /*001a*/ 	.short	(.L_775 - .L_774)
.L_774:
        /*001c*/ 	.word	0x00000000
        /*0020*/ 	.short	0x0001
        /*0022*/ 	.short	0x0008
        /*0024*/ 	.byte	0x00, 0xf0, 0x21, 0x00


	//----- nvinfo : EIATTR_KPARAM_INFO
	.align		4
.L_775:
        /*0028*/ 	.byte	0x04, 0x17
        /*002a*/ 	.short	(.L_777 - .L_776)
.L_776:
        /*002c*/ 	.word	0x00000000
        /*0030*/ 	.short	0x0000
        /*0032*/ 	.short	0x0000
        /*0034*/ 	.byte	0x00, 0xf0, 0x21, 0x00


	//----- nvinfo : EIATTR_SPARSE_MMA_MASK
	.align		4
.L_777:
        /*0038*/ 	.byte	0x03, 0x50
        /*003a*/ 	.short	0x0000


	//----- nvinfo : EIATTR_MAXREG_COUNT
	.align		4
        /*003c*/ 	.byte	0x03, 0x1b
        /*003e*/ 	.short	0x00ff


	//----- nvinfo : EIATTR_NUM_BARRIERS
	.align		4
        /*0040*/ 	.byte	0x02, 0x4c
        /*0042*/ 	.byte	0x01
	.zero		1


	//----- nvinfo : EIATTR_MERCURY_ISA_VERSION
	.align		4
        /*0044*/ 	.byte	0x03, 0x5f
        /*0046*/ 	.short	0x0101


	//----- nvinfo : EIATTR_COOP_GROUP_MASK_REGIDS
	.align		4
        /*0048*/ 	.byte	0x04, 0x29
        /*004a*/ 	.short	(.L_779 - .L_778)


	//   ....[0]....
.L_778:
        /*004c*/ 	.word	0xffffffff


	//   ....[1]....
        /*0050*/ 	.word	0xffffffff


	//   ....[2]....
        /*0054*/ 	.word	0xffffffff


	//   ....[3]....
        /*0058*/ 	.word	0xffffffff


	//   ....[4]....
        /*005c*/ 	.word	0xffffffff


	//   ....[5]....
        /*0060*/ 	.word	0xffffffff


	//   ....[6]....
        /*0064*/ 	.word	0xffffffff


	//   ....[7]....
        /*0068*/ 	.word	0xffffffff


	//   ....[8]....
        /*006c*/ 	.word	0xffffffff


	//   ....[9]....
        /*0070*/ 	.word	0xffffffff


	//   ....[10]....
        /*0074*/ 	.word	0xffffffff


	//   ....[11]....
        /*0078*/ 	.word	0xffffffff


	//   ....[12]....
        /*007c*/ 	.word	0xffffffff


	//   ....[13]....
        /*0080*/ 	.word	0xffffffff


	//   ....[14]....
        /*0084*/ 	.word	0xffffffff


	//   ....[15]....
        /*0088*/ 	.word	0xffffffff


	//   ....[16]....
        /*008c*/ 	.word	0xffffffff


	//   ....[17]....
        /*0090*/ 	.word	0xffffffff


	//   ....[18]....
        /*0094*/ 	.word	0xffffffff


	//   ....[19]....
        /*0098*/ 	.word	0xffffffff


	//   ....[20]....
        /*009c*/ 	.word	0xffffffff


	//   ....[21]....
        /*00a0*/ 	.word	0xffffffff


	//   ....[22]....
        /*00a4*/ 	.word	0xffffffff


	//   ....[23]....
        /*00a8*/ 	.word	0xffffffff


	//   ....[24]....
        /*00ac*/ 	.word	0xffffffff


	//   ....[25]....
        /*00b0*/ 	.word	0xffffffff


	//   ....[26]....
        /*00b4*/ 	.word	0xffffffff


	//   ....[27]....
        /*00b8*/ 	.word	0xffffffff


	//   ....[28]....
        /*00bc*/ 	.word	0xffffffff


	//   ....[29]....
        /*00c0*/ 	.word	0xffffffff


	//   ....[30]....
        /*00c4*/ 	.word	0xffffffff


	//   ....[31]....
        /*00c8*/ 	.word	0xffffffff


	//   ....[32]....
        /*00cc*/ 	.word	0xffffffff


	//   ....[33]....
        /*00d0*/ 	.word	0xffffffff


	//   ....[34]....
        /*00d4*/ 	.word	0xffffffff


	//----- nvinfo : EIATTR_COOP_GROUP_INSTR_OFFSETS
	.align		4
.L_779:
        /*00d8*/ 	.byte	0x04, 0x28
        /*00da*/ 	.short	(.L_781 - .L_780)


	//   ....[0]....
.L_780:
        /*00dc*/ 	.word	0x000046f0


	//   ....[1]....
        /*00e0*/ 	.word	0x00004700


	//   ....[2]....
        /*00e4*/ 	.word	0x00004710


	//   ....[3]....
        /*00e8*/ 	.word	0x00004720


	//   ....[4]....
        /*00ec*/ 	.word	0x00004730


	//   ....[5]....
        /*00f0*/ 	.word	0x00004740


	//   ....[6]....
        /*00f4*/ 	.word	0x00004750


	//   ....[7]....
        /*00f8*/ 	.word	0x000047d0


	//   ....[8]....
        /*00fc*/ 	.word	0x000047e0


	//   ....[9]....
        /*0100*/ 	.word	0x000047f0


	//   ....[10]....
        /*0104*/ 	.word	0x00004800


	//   ....[11]....
        /*0108*/ 	.word	0x00004810


	//   ....[12]....
        /*010c*/ 	.word	0x00004820


	//   ....[13]....
        /*0110*/ 	.word	0x00004830


	//   ....[14]....
        /*0114*/ 	.word	0x000048b0


	//   ....[15]....
        /*0118*/ 	.word	0x000048c0


	//   ....[16]....
        /*011c*/ 	.word	0x000048d0


	//   ....[17]....
        /*0120*/ 	.word	0x000048e0


	//   ....[18]....
        /*0124*/ 	.word	0x000048f0


	//   ....[19]....
        /*0128*/ 	.word	0x00004900


	//   ....[20]....
        /*012c*/ 	.word	0x00004910


	//   ....[21]....
        /*0130*/ 	.word	0x00004990


	//   ....[22]....
        /*0134*/ 	.word	0x000049a0


	//   ....[23]....
        /*0138*/ 	.word	0x000049b0


	//   ....[24]....
        /*013c*/ 	.word	0x000049c0


	//   ....[25]....
        /*0140*/ 	.word	0x000049d0


	//   ....[26]....
        /*0144*/ 	.word	0x000049e0


	//   ....[27]....
        /*0148*/ 	.word	0x000049f0


	//   ....[28]....
        /*014c*/ 	.word	0x00004a80


	//   ....[29]....
        /*0150*/ 	.word	0x00004a90


	//   ....[30]....
        /*0154*/ 	.word	0x00004aa0


	//   ....[31]....
        /*0158*/ 	.word	0x00004ab0


	//   ....[32]....
        /*015c*/ 	.word	0x00004ac0


	//   ....[33]....
        /*0160*/ 	.word	0x00004ad0


	//   ....[34]....
        /*0164*/ 	.word	0x00004ae0


	//----- nvinfo : EIATTR_EXIT_INSTR_OFFSETS
	.align		4
.L_781:
        /*0168*/ 	.byte	0x04, 0x1c
        /*016a*/ 	.short	(.L_783 - .L_782)


	//   ....[0]....
.L_782:
        /*016c*/ 	.word	0x00004f60


	//----- nvinfo : EIATTR_MAX_THREADS
	.align		4
.L_783:
        /*0170*/ 	.byte	0x04, 0x05
        /*0172*/ 	.short	(.L_785 - .L_784)
.L_784:
        /*0174*/ 	.word	0x00000080
        /*0178*/ 	.word	0x00000001
        /*017c*/ 	.word	0x00000001


	//----- nvinfo : EIATTR_CRS_STACK_SIZE
	.align		4
.L_785:
        /*0180*/ 	.byte	0x04, 0x1e
        /*0182*/ 	.short	(.L_787 - .L_786)
.L_786:
        /*0184*/ 	.word	0x00000000


	//----- nvinfo : EIATTR_CBANK_PARAM_SIZE
	.align		4
.L_787:
        /*0188*/ 	.byte	0x03, 0x19
        /*018a*/ 	.short	0x0018


	//----- nvinfo : EIATTR_PARAM_CBANK
	.align		4
        /*018c*/ 	.byte	0x04, 0x0a
        /*018e*/ 	.short	(.L_789 - .L_788)
	.align		4
.L_788:
        /*0190*/ 	.word	index@(.nv.constant0._Z31router_gemm_kernel_float_outputI13__nv_bfloat16Li128ELi8ELi7ELi256ELi7168EEvPfPKT_S4_)
        /*0194*/ 	.short	0x0210
        /*0196*/ 	.short	0x0018


	//----- nvinfo : EIATTR_SW_WAR
	.align		4
.L_789:
        /*0198*/ 	.byte	0x04, 0x36
        /*019a*/ 	.short	(.L_791 - .L_790)
.L_790:
        /*019c*/ 	.word	0x00000008
.L_791:


//--------------------- .nv.info._Z31router_gemm_kernel_float_outputI13__nv_bfloat16Li128ELi8ELi6ELi256ELi7168EEvPfPKT_S4_ --------------------------
	.section	.nv.info._Z31router_gemm_kernel_float_outputI13__nv_bfloat16Li128ELi8ELi6ELi256ELi7168EEvPfPKT_S4_,"",@"SHT_CUDA_INFO"
	.sectionflags	@""
	.align	4


	//----- nvinfo : EIATTR_CUDA_API_VERSION
	.align		4
        /*0000*/ 	.byte	0x04, 0x37
        /*0002*/ 	.short	(.L_793 - .L_792)
.L_792:
        /*0004*/ 	.word	0x00000082


	//----- nvinfo : EIATTR_KPARAM_INFO
	.align		4
.L_793:
        /*0008*/ 	.byte	0x04, 0x17
        /*000a*/ 	.short	(.L_795 - .L_794)
.L_794:
        /*000c*/ 	.word	0x00000000
        /*0010*/ 	.short	0x0002
        /*0012*/ 	.short	0x0010
        /*0014*/ 	.byte	0x00, 0xf0, 0x21, 0x00


	//----- nvinfo : EIATTR_KPARAM_INFO
	.align		4
.L_795:
        /*0018*/ 	.byte	0x04, 0x17
        /*001a*/ 	.short	(.L_797 - .L_796)
.L_796:
        /*001c*/ 	.word	0x00000000
        /*0020*/ 	.short	0x0001
        /*0022*/ 	.short	0x0008
        /*0024*/ 	.byte	0x00, 0xf0, 0x21, 0x00


	//----- nvinfo : EIATTR_KPARAM_INFO
	.align		4
.L_797:
        /*0028*/ 	.byte	0x04, 0x17
        /*002a*/ 	.short	(.L_799 - .L_798)
.L_798:
        /*002c*/ 	.word	0x00000000
        /*0030*/ 	.short	0x0000
        /*0032*/ 	.short	0x0000
        /*0034*/ 	.byte	0x00, 0xf0, 0x21, 0x00


	//----- nvinfo : EIATTR_SPARSE_MMA_MASK
	.align		4
.L_799:
        /*0038*/ 	.byte	0x03, 0x50
        /*003a*/ 	.short	0x0000


	//----- nvinfo : EIATTR_MAXREG_COUNT
	.align		4
        /*003c*/ 	.byte	0x03, 0x1b
        /*003e*/ 	.short	0x00ff


	//----- nvinfo : EIATTR_NUM_BARRIERS
	.align		4
        /*0040*/ 	.byte	0x02, 0x4c
        /*0042*/ 	.byte	0x01
	.zero		1


	//----- nvinfo : EIATTR_MERCURY_ISA_VERSION
	.align		4
        /*0044*/ 	.byte	0x03, 0x5f
        /*0046*/ 	.short	0x0101


	//----- nvinfo : EIATTR_COOP_GROUP_MASK_REGIDS
	.align		4
        /*0048*/ 	.byte	0x04, 0x29
        /*004a*/ 	.short	(.L_801 - .L_800)


	//   ....[0]....
.L_800:
        /*004c*/ 	.word	0xffffffff


	//   ....[1]....
        /*0050*/ 	.word	0xffffffff


	//   ....[2]....
        /*0054*/ 	.word	0xffffffff


	//   ....[3]....
        /*0058*/ 	.word	0xffffffff


	//   ....[4]....
        /*005c*/ 	.word	0xffffffff


	//   ....[5]....
        /*0060*/ 	.word	0xffffffff


	//   ....[6]....
        /*0064*/ 	.word	0xffffffff


	//   ....[7]....
        /*0068*/ 	.word	0xffffffff


	//   ....[8]....
        /*006c*/ 	.word	0xffffffff


	//   ....[9]....
        /*0070*/ 	.word	0xffffffff


	//   ....[10]....
        /*0074*/ 	.word	0xffffffff


	//   ....[11]....
        /*0078*/ 	.word	0xffffffff


	//   ....[12]....
        /*007c*/ 	.word	0xffffffff


	//   ....[13]....
        /*0080*/ 	.word	0xffffffff


	//   ....[14]....
        /*0084*/ 	.word	0xffffffff


	//   ....[15]....
        /*0088*/ 	.word	0xffffffff


	//   ....[16]....
        /*008c*/ 	.word	0xffffffff


	//   ....[17]....
        /*0090*/ 	.word	0xffffffff


	//   ....[18]....
        /*0094*/ 	.word	0xffffffff


	//   ....[19]....
        /*0098*/ 	.word	0xffffffff


	//   ....[20]....
        /*009c*/ 	.word	0xffffffff


	//   ....[21]....
        /*00a0*/ 	.word	0xffffffff


	//   ....[22]....
        /*00a4*/ 	.word	0xffffffff


	//   ....[23]....
        /*00a8*/ 	.word	0xffffffff


	//   ....[24]....
        /*00ac*/ 	.word	0xffffffff


	//   ....[25]....
        /*00b0*/ 	.word	0xffffffff


	//   ....[26]....
        /*00b4*/ 	.word	0xffffffff


	//   ....[27]....
        /*00b8*/ 	.word	0xffffffff


	//   ....[28]....
        /*00bc*/ 	.word	0xffffffff


	//   ....[29]....
        /*00c0*/ 	.word	0xffffffff


	//----- nvinfo : EIATTR_COOP_GROUP_INSTR_OFFSETS
	.align		4
.L_801:
        /*00c4*/ 	.byte	0x04, 0x28
        /*00c6*/ 	.short	(.L_803 - .L_802)


	//   ....[0]....
.L_802:
        /*00c8*/ 	.word	0x00003dc0


	//   ....[1]....
        /*00cc*/ 	.word	0x00003dd0


	//   ....[2]....
        /*00d0*/ 	.word	0x00003de0


	//   ....[3]....
        /*00d4*/ 	.word	0x00003df0


	//   ....[4]....
        /*00d8*/ 	.word	0x00003e00


	//   ....[5]....
        /*00dc*/ 	.word	0x00003e10


	//   ....[6]....
        /*00e0*/ 	.word	0x00003e80


	//   ....[7]....
        /*00e4*/ 	.word	0x00003e90


	//   ....[8]....
        /*00e8*/ 	.word	0x00003ea0


	//   ....[9]....
        /*00ec*/ 	.word	0x00003eb0


	//   ....[10]....
        /*00f0*/ 	.word	0x00003ec0


	//   ....[11]....
        /*00f4*/ 	.word	0x00003ed0


	//   ....[12]....
        /*00f8*/ 	.word	0x00003f40


	//   ....[13]....
        /*00fc*/ 	.word	0x00003f50


	//   ....[14]....
        /*0100*/ 	.word	0x00003f60


	//   ....[15]....
        /*0104*/ 	.word	0x00003f70


	//   ....[16]....
        /*0108*/ 	.word	0x00003f80


	//   ....[17]....
        /*010c*/ 	.word	0x00003f90


	//   ....[18]....
        /*0110*/ 	.word	0x00004000


	//   ....[19]....
        /*0114*/ 	.word	0x00004010


	//   ....[20]....
        /*0118*/ 	.word	0x00004020


	//   ....[21]....
        /*011c*/ 	.word	0x00004030


	//   ....[22]....
        /*0120*/ 	.word	0x00004040


	//   ....[23]....
        /*0124*/ 	.word	0x00004050


	//   ....[24]....
        /*0128*/ 	.word	0x000040d0


	//   ....[25]....
        /*012c*/ 	.word	0x000040e0


	//   ....[26]....
        /*0130*/ 	.word	0x000040f0


	//   ....[27]....
        /*0134*/ 	.word	0x00004100


	//   ....[28]....
        /*0138*/ 	.word	0x00004110


	//   ....[29]....
        /*013c*/ 	.word	0x00004120


	//----- nvinfo : EIATTR_EXIT_INSTR_OFFSETS
	.align		4
.L_803:
        /*0140*/ 	.byte	0x04, 0x1c
        /*0142*/ 	.short	(.L_805 - .L_804)


	//   ....[0]....
.L_804:
        /*0144*/ 	.word	0x00004520


	//----- nvinfo : EIATTR_MAX_THREADS
	.align		4
.L_805:
        /*0148*/ 	.byte	0x04, 0x05
        /*014a*/ 	.short	(.L_807 - .L_806)
.L_806:
        /*014c*/ 	.word	0x00000080
        /*0150*/ 	.word	0x00000001
        /*0154*/ 	.word	0x00000001


	//----- nvinfo : EIATTR_CRS_STACK_SIZE
	.align		4
.L_807:
        /*0158*/ 	.byte	0x04, 0x1e
        /*015a*/ 	.short	(.L_809 - .L_808)
.L_808:
        /*015c*/ 	.word	0x00000000


	//----- nvinfo : EIATTR_CBANK_PARAM_SIZE
	.align		4
.L_809:
        /*0160*/ 	.byte	0x03, 0x19
        /*0162*/ 	.short	0x0018


	//----- nvinfo : EIATTR_PARAM_CBANK
	.align		4
        /*0164*/ 	.byte	0x04, 0x0a
        /*0166*/ 	.short	(.L_811 - .L_810)
	.align		4
.L_810:
        /*0168*/ 	.word	index@(.nv.constant0._Z31router_gemm_kernel_float_outputI13__nv_bfloat16Li128ELi8ELi6ELi256ELi7168EEvPfPKT_S4_)
        /*016c*/ 	.short	0x0210
        /*016e*/ 	.short	0x0018


	//----- nvinfo : EIATTR_SW_WAR
	.align		4
.L_811:
        /*0170*/ 	.byte	0x04, 0x36
        /*0172*/ 	.short	(.L_813 - .L_812)
.L_812:
        /*0174*/ 	.word	0x00000008
.L_813:


//--------------------- .nv.info._Z31router_gemm_kernel_float_outputI13__nv_bfloat16Li128ELi8ELi5ELi256ELi7168EEvPfPKT_S4_ --------------------------
	.section	.nv.info._Z31router_gemm_kernel_float_outputI13__nv_bfloat16Li128ELi8ELi5ELi256ELi7168EEvPfPKT_S4_,"",@"SHT_CUDA_INFO"
	.sectionflags	@""
	.align	4


	//----- nvinfo : EIATTR_CUDA_API_VERSION
	.align		4
        /*0000*/ 	.byte	0x04, 0x37
        /*0002*/ 	.short	(.L_815 - .L_814)
.L_814:
        /*0004*/ 	.word	0x00000082


	//----- nvinfo : EIATTR_KPARAM_INFO
	.align		4
.L_815:
        /*0008*/ 	.byte	0x04, 0x17
        /*000a*/ 	.short	(.L_817 - .L_816)
.L_816:
        /*000c*/ 	.word	0x00000000
        /*0010*/ 	.short	0x0002
        /*0012*/ 	.short	0x0010
        /*0014*/ 	.byte	0x00, 0xf0, 0x21, 0x00


	//----- nvinfo : EIATTR_KPARAM_INFO
	.align		4
.L_817:
        /*0018*/ 	.byte	0x04, 0x17
        /*001a*/ 	.short	(.L_819 - .L_818)
.L_818:
        /*001c*/ 	.word	0x00000000
        /*0020*/ 	.short	0x0001
        /*0022*/ 	.short	0x0008
        /*0024*/ 	.byte	0x00, 0xf0, 0x21, 0x00


	//----- nvinfo : EIATTR_KPARAM_INFO
	.align		4
.L_819:
        /*0028*/ 	.byte	0x04, 0x17
        /*002a*/ 	.short	(.L_821 - .L_820)
.L_820:
        /*002c*/ 	.word	0x00000000
        /*0030*/ 	.short	0x0000
        /*0032*/ 	.short	0x0000
        /*0034*/ 	.byte	0x00, 0xf0, 0x21, 0x00


	//----- nvinfo : EIATTR_SPARSE_MMA_MASK
	.align		4
.L_821:
        /*0038*/ 	.byte	0x03, 0x50
        /*003a*/ 	.short	0x0000


	//----- nvinfo : EIATTR_MAXREG_COUNT
	.align		4
        /*003c*/ 	.byte	0x03, 0x1b
        /*003e*/ 	.short	0x00ff


	//----- nvinfo : EIATTR_NUM_BARRIERS
	.align		4
        /*0040*/ 	.byte	0x02, 0x4c
        /*0042*/ 	.byte	0x01
	.zero		1


	//----- nvinfo : EIATTR_MERCURY_ISA_VERSION
	.align		4
        /*0044*/ 	.byte	0x03, 0x5f
        /*0046*/ 	.short	0x0101


	//----- nvinfo : EIATTR_COOP_GROUP_MASK_REGIDS
	.align		4
        /*0048*/ 	.byte	0x04, 0x29
        /*004a*/ 	.short	(.L_823 - .L_822)


	//   ....[0]....
.L_822:
        /*004c*/ 	.word	0xffffffff


	//   ....[1]....
        /*0050*/ 	.word	0xffffffff


	//   ....[2]....
        /*0054*/ 	.word	0xffffffff


	//   ....[3]....
        /*0058*/ 	.word	0xffffffff


	//   ....[4]....
        /*005c*/ 	.word	0xffffffff


	//   ....[5]....
        /*0060*/ 	.word	0xffffffff


	//   ....[6]....
        /*0064*/ 	.word	0xffffffff


	//   ....[7]....
        /*0068*/ 	.word	0xffffffff


	//   ....[8]....
        /*006c*/ 	.word	0xffffffff


	//   ....[9]....
        /*0070*/ 	.word	0xffffffff


	//   ....[10]....
        /*0074*/ 	.word	0xffffffff


	//   ....[11]....
        /*0078*/ 	.word	0xffffffff


	//   ....[12]....
        /*007c*/ 	.word	0xffffffff


	//   ....[13]....
        /*0080*/ 	.word	0xffffffff


	//   ....[14]....
        /*0084*/ 	.word	0xffffffff


	//   ....[15]....
        /*0088*/ 	.word	0xffffffff


	//   ....[16]....
        /*008c*/ 	.word	0xffffffff


	//   ....[17]....
        /*0090*/ 	.word	0xffffffff


	//   ....[18]....
        /*0094*/ 	.word	0xffffffff


	//   ....[19]....
        /*0098*/ 	.word	0xffffffff


	//   ....[20]....
        /*009c*/ 	.word	0xffffffff


	//   ....[21]....
        /*00a0*/ 	.word	0xffffffff


	//   ....[22]....
        /*00a4*/ 	.word	0xffffffff


	//   ....[23]....
        /*00a8*/ 	.word	0xffffffff


	//   ....[24]....
        /*00ac*/ 	.word	0xffffffff


	//----- nvinfo : EIATTR_COOP_GROUP_INSTR_OFFSETS
	.align		4
.L_823:
        /*00b0*/ 	.byte	0x04, 0x28
        /*00b2*/ 	.short	(.L_825 - .L_824)


	//   ....[0]....
.L_824:
        /*00b4*/ 	.word	0x00003490


	//   ....[1]....
        /*00b8*/ 	.word	0x000034a0


	//   ....[2]....
        /*00bc*/ 	.word	0x000034b0


	//   ....[3]....
        /*00c0*/ 	.word	0x000034c0


	//   ....[4]....
        /*00c4*/ 	.word	0x000034d0


	//   ....[5]....
        /*00c8*/ 	.word	0x00003530


	//   ....[6]....
        /*00cc*/ 	.word	0x00003540


	//   ....[7]....
        /*00d0*/ 	.word	0x00003550


	//   ....[8]....
        /*00d4*/ 	.word	0x00003560


	//   ....[9]....
        /*00d8*/ 	.word	0x00003570


	//   ....[10]....
        /*00dc*/ 	.word	0x000035d0


	//   ....[11]....
        /*00e0*/ 	.word	0x000035e0


	//   ....[12]....
        /*00e4*/ 	.word	0x000035f0


	//   ....[13]....
        /*00e8*/ 	.word	0x00003600


	//   ....[14]....
        /*00ec*/ 	.word	0x00003610


	//   ....[15]....
        /*00f0*/ 	.word	0x00003670


	//   ....[16]....
        /*00f4*/ 	.word	0x00003680


	//   ....[17]....
        /*00f8*/ 	.word	0x00003690


	//   ....[18]....
        /*00fc*/ 	.word	0x000036a0


	//   ....[19]....
        /*0100*/ 	.word	0x000036b0


	//   ....[20]....
        /*0104*/ 	.word	0x00003720


	//   ....[21]....
        /*0108*/ 	.word	0x00003730


	//   ....[22]....
        /*010c*/ 	.word	0x00003740


	//   ....[23]....
        /*0110*/ 	.word	0x00003750


	//   ....[24]....
        /*0114*/ 	.word	0x00003760


	//----- nvinfo : EIATTR_EXIT_INSTR_OFFSETS
	.align		4
.L_825:
        /*0118*/ 	.byte	0x04, 0x1c
        /*011a*/ 	.short	(.L_827 - .L_826)


	//   ....[0]....
.L_826:
        /*011c*/ 	.word	0x00003ae0


	//----- nvinfo : EIATTR_MAX_THREADS
	.align		4
.L_827:
        /*0120*/ 	.byte	0x04, 0x05
        /*0122*/ 	.short	(.L_829 - .L_828)
.L_828:
        /*0124*/ 	.word	0x00000080
        /*0128*/ 	.word	0x00000001
        /*012c*/ 	.word	0x00000001


	//----- nvinfo : EIATTR_CRS_STACK_SIZE
	.align		4
.L_829:
        /*0130*/ 	.byte	0x04, 0x1e
        /*0132*/ 	.short	(.L_831 - .L_830)
.L_830:
        /*0134*/ 	.word	0x00000000


	//----- nvinfo : EIATTR_CBANK_PARAM_SIZE
	.align		4
.L_831:
        /*0138*/ 	.byte	0x03, 0x19
        /*013a*/ 	.short	0x0018


	//----- nvinfo : EIATTR_PARAM_CBANK
	.align		4
        /*013c*/ 	.byte	0x04, 0x0a
        /*013e*/ 	.short	(.L_833 - .L_832)
	.align		4
.L_832:
        /*0140*/ 	.word	index@(.nv.constant0._Z31router_gemm_kernel_float_outputI13__nv_bfloat16Li128ELi8ELi5ELi256ELi7168EEvPfPKT_S4_)
        /*0144*/ 	.short	0x0210
        /*0146*/ 	.short	0x0018


	//----- nvinfo : EIATTR_SW_WAR
	.align		4
.L_833:
        /*0148*/ 	.byte	0x04, 0x36
        /*014a*/ 	.short	(.L_835 - .L_834)
.L_834:
        /*014c*/ 	.word	0x00000008
.L_835:


//--------------------- .nv.info._Z31router_gemm_kernel_float_outputI13__nv_bfloat16Li128ELi8ELi4ELi256ELi7168EEvPfPKT_S4_ --------------------------
	.section	.nv.info._Z31router_gemm_kernel_float_outputI13__nv_bfloat16Li128ELi8ELi4ELi256ELi7168EEvPfPKT_S4_,"",@"SHT_CUDA_INFO"
	.sectionflags	@""
	.align	4


	//----- nvinfo : EIATTR_CUDA_API_VERSION
	.align		4
        /*0000*/ 	.byte	0x04, 0x37
        /*0002*/ 	.short	(.L_837 - .L_836)
.L_836:
        /*0004*/ 	.word	0x00000082


	//----- nvinfo : EIATTR_KPARAM_INFO
	.align		4
.L_837:
        /*0008*/ 	.byte	0x04, 0x17
        /*000a*/ 	.short	(.L_839 - .L_838)
.L_838:
        /*000c*/ 	.word	0x00000000
        /*0010*/ 	.short	0x0002
        /*0012*/ 	.short	0x0010
        /*0014*/ 	.byte	0x00, 0xf0, 0x21, 0x00


	//----- nvinfo : EIATTR_KPARAM_INFO
	.align		4
.L_839:
        /*0018*/ 	.byte	0x04, 0x17
        /*001a*/ 	.short	(.L_841 - .L_840)
.L_840:
        /*001c*/ 	.word	0x00000000
        /*0020*/ 	.short	0x0001
        /*0022*/ 	.short	0x0008
        /*0024*/ 	.byte	0x00, 0xf0, 0x21, 0x00


	//----- nvinfo : EIATTR_KPARAM_INFO
	.align		4
.L_841:
        /*0028*/ 	.byte	0x04, 0x17
        /*002a*/ 	.short	(.L_843 - .L_842)
.L_842:
        /*002c*/ 	.word	0x00000000
        /*0030*/ 	.short	0x0000
        /*0032*/ 	.short	0x0000
        /*0034*/ 	.byte	0x00, 0xf0, 0x21, 0x00


	//----- nvinfo : EIATTR_SPARSE_MMA_MASK
	.align		4
.L_843:
        /*0038*/ 	.byte	0x03, 0x50
        /*003a*/ 	.short	0x0000


	//----- nvinfo : EIATTR_MAXREG_COUNT
	.align		4
        /*003c*/ 	.byte	0x03, 0x1b
        /*003e*/ 	.short	0x00ff


	//----- nvinfo : EIATTR_NUM_BARRIERS
	.align		4
        /*0040*/ 	.byte	0x02, 0x4c
        /*0042*/ 	.byte	0x01
	.zero		1


	//----- nvinfo : EIATTR_MERCURY_ISA_VERSION
	.align		4
        /*0044*/ 	.byte	0x03, 0x5f
        /*0046*/ 	.short	0x0101


	//----- nvinfo : EIATTR_COOP_GROUP_MASK_REGIDS
	.align		4
        /*0048*/ 	.byte	0x04, 0x29
        /*004a*/ 	.short	(.L_845 - .L_844)


	//   ....[0]....
.L_844:
        /*004c*/ 	.word	0xffffffff


	//   ....[1]....
        /*0050*/ 	.word	0xffffffff


	//   ....[2]....
        /*0054*/ 	.word	0xffffffff


	//   ....[3]....
        /*0058*/ 	.word	0xffffffff


	//   ....[4]....
        /*005c*/ 	.word	0xffffffff


	//   ....[5]....
        /*0060*/ 	.word	0xffffffff


	//   ....[6]....
        /*0064*/ 	.word	0xffffffff


	//   ....[7]....
        /*0068*/ 	.word	0xffffffff


	//   ....[8]....
        /*006c*/ 	.word	0xffffffff


	//   ....[9]....
        /*0070*/ 	.word	0xffffffff


	//   ....[10]....
        /*0074*/ 	.word	0xffffffff


	//   ....[11]....
        /*0078*/ 	.word	0xffffffff


	//   ....[12]....
        /*007c*/ 	.word	0xffffffff


	//   ....[13]....
        /*0080*/ 	.word	0xffffffff


	//   ....[14]....
        /*0084*/ 	.word	0xffffffff


	//   ....[15]....
        /*0088*/ 	.word	0xffffffff


	//   ....[16]....
        /*008c*/ 	.word	0xffffffff


	//   ....[17]....
        /*0090*/ 	.word	0xffffffff


	//   ....[18]....
        /*0094*/ 	.word	0xffffffff


	//   ....[19]....
        /*0098*/ 	.word	0xffffffff


	//----- nvinfo : EIATTR_COOP_GROUP_INSTR_OFFSETS
	.align		4
.L_845:
        /*009c*/ 	.byte	0x04, 0x28
        /*009e*/ 	.short	(.L_847 - .L_846)


	//   ....[0]....
.L_846:
        /*00a0*/ 	.word	0x00002b60


	//   ....[1]....
        /*00a4*/ 	.word	0x00002b70


	//   ....[2]....
        /*00a8*/ 	.word	0x00002b80


	//   ....[3]....
        /*00ac*/ 	.word	0x00002b90


	//   ....[4]....
        /*00b0*/ 	.word	0x00002be0


	//   ....[5]....
        /*00b4*/ 	.word	0x00002bf0


	//   ....[6]....
        /*00b8*/ 	.word	0x00002c00


	//   ....[7]....
        /*00bc*/ 	.word	0x00002c10


	//   ....[8]....
        /*00c0*/ 	.word	0x00002c60


	//   ....[9]....
        /*00c4*/ 	.word	0x00002c70


	//   ....[10]....
        /*00c8*/ 	.word	0x00002c80


	//   ....[11]....
        /*00cc*/ 	.word	0x00002c90


	//   ....[12]....
        /*00d0*/ 	.word	0x00002ce0


	//   ....[13]....
        /*00d4*/ 	.word	0x00002cf0


	//   ....[14]....
        /*00d8*/ 	.word	0x00002d00


	//   ....[15]....
        /*00dc*/ 	.word	0x00002d10


	//   ....[16]....
        /*00e0*/ 	.word	0x00002d70


	//   ....[17]....
        /*00e4*/ 	.word	0x00002d80


	//   ....[18]....
        /*00e8*/ 	.word	0x00002d90


	//   ....[19]....
        /*00ec*/ 	.word	0x00002da0


	//----- nvinfo : EIATTR_EXIT_INSTR_OFFSETS
	.align		4
.L_847:
        /*00f0*/ 	.byte	0x04, 0x1c
        /*00f2*/ 	.short	(.L_849 - .L_848)


	//   ....[0]....
.L_848:
        /*00f4*/ 	.word	0x000030a0


	//----- nvinfo : EIATTR_MAX_THREADS
	.align		4
.L_849:
        /*00f8*/ 	.byte	0x04, 0x05
        /*00fa*/ 	.short	(.L_851 - .L_850)
.L_850:
        /*00fc*/ 	.word	0x00000080
        /*0100*/ 	.word	0x00000001
        /*0104*/ 	.word	0x00000001


	//----- nvinfo : EIATTR_CRS_STACK_SIZE
	.align		4
.L_851:
        /*0108*/ 	.byte	0x04, 0x1e
        /*010a*/ 	.short	(.L_853 - .L_852)
.L_852:
        /*010c*/ 	.word	0x00000000


	//----- nvinfo : EIATTR_CBANK_PARAM_SIZE
	.align		4
.L_853:
        /*0110*/ 	.byte	0x03, 0x19
        /*0112*/ 	.short	0x0018


	//----- nvinfo : EIATTR_PARAM_CBANK
	.align		4
        /*0114*/ 	.byte	0x04, 0x0a
        /*0116*/ 	.short	(.L_855 - .L_854)
	.align		4
.L_854:
        /*0118*/ 	.word	index@(.nv.constant0._Z31router_gemm_kernel_float_outputI13__nv_bfloat16Li128ELi8ELi4ELi256ELi7168EEvPfPKT_S4_)
        /*011c*/ 	.short	0x0210
        /*011e*/ 	.short	0x0018


	//----- nvinfo : EIATTR_SW_WAR
	.align		4
.L_855:
        /*0120*/ 	.byte	0x04, 0x36
        /*0122*/ 	.short	(.L_857 - .L_856)
.L_856:
        /*0124*/ 	.word	0x00000008
.L_857:


//--------------------- .nv.info._Z31router_gemm_kernel_float_outputI13__nv_bfloat16Li128ELi8ELi3ELi256ELi7168EEvPfPKT_S4_ --------------------------
	.section	.nv.info._Z31router_gemm_kernel_float_outputI13__nv_bfloat16Li128ELi8ELi3ELi256ELi7168EEvPfPKT_S4_,"",@"SHT_CUDA_INFO"
	.sectionflags	@""
	.align	4


	//----- nvinfo : EIATTR_CUDA_API_VERSION
	.align		4
        /*0000*/ 	.byte	0x04, 0x37
        /*0002*/ 	.short	(.L_859 - .L_858)
.L_858:
        /*0004*/ 	.word	0x00000082


	//----- nvinfo : EIATTR_KPARAM_INFO
	.align		4
.L_859:
        /*0008*/ 	.byte	0x04, 0x17
        /*000a*/ 	.short	(.L_861 - .L_860)
.L_860:
        /*000c*/ 	.word	0x00000000
        /*0010*/ 	.short	0x0002
        /*0012*/ 	.short	0x0010
        /*0014*/ 	.byte	0x00, 0xf0, 0x21, 0x00


	//----- nvinfo : EIATTR_KPARAM_INFO
	.align		4
.L_861:
        /*0018*/ 	.byte	0x04, 0x17
        /*001a*/ 	.short	(.L_863 - .L_862)
.L_862:
        /*001c*/ 	.word	0x00000000
        /*0020*/ 	.short	0x0001
        /*0022*/ 	.short	0x0008
        /*0024*/ 	.byte	0x00, 0xf0, 0x21, 0x00


	//----- nvinfo : EIATTR_KPARAM_INFO
	.align		4
.L_863:
        /*0028*/ 	.byte	0x04, 0x17
        /*002a*/ 	.short	(.L_865 - .L_864)
.L_864:
        /*002c*/ 	.word	0x00000000
        /*0030*/ 	.short	0x0000
        /*0032*/ 	.short	0x0000
        /*0034*/ 	.byte	0x00, 0xf0, 0x21, 0x00


	//----- nvinfo : EIATTR_SPARSE_MMA_MASK
	.align		4
.L_865:
        /*0038*/ 	.byte	0x03, 0x50
        /*003a*/ 	.short	0x0000


	//----- nvinfo : EIATTR_MAXREG_COUNT
	.align		4
        /*003c*/ 	.byte	0x03, 0x1b
        /*003e*/ 	.short	0x00ff


	//----- nvinfo : EIATTR_NUM_BARRIERS
	.align		4
        /*0040*/ 	.byte	0x02, 0x4c
        /*0042*/ 	.byte	0x01
	.zero		1


	//----- nvinfo : EIATTR_MERCURY_ISA_VERSION
	.align		4
        /*0044*/ 	.byte	0x03, 0x5f
        /*0046*/ 	.short	0x0101


	//----- nvinfo : EIATTR_COOP_GROUP_MASK_REGIDS
	.align		4
        /*0048*/ 	.byte	0x04, 0x29
        /*004a*/ 	.short	(.L_867 - .L_866)


	//   ....[0]....
.L_866:
        /*004c*/ 	.word	0xffffffff


	//   ....[1]....
        /*0050*/ 	.word	0xffffffff


	//   ....[2]....
        /*0054*/ 	.word	0xffffffff


	//   ....[3]....
        /*0058*/ 	.word	0xffffffff


	//   ....[4]....
        /*005c*/ 	.word	0xffffffff


	//   ....[5]....
        /*0060*/ 	.word	0xffffffff


	//   ....[6]....
        /*0064*/ 	.word	0xffffffff


	//   ....[7]....
        /*0068*/ 	.word	0xffffffff


	//   ....[8]....
        /*006c*/ 	.word	0xffffffff


	//   ....[9]....
        /*0070*/ 	.word	0xffffffff


	//   ....[10]....
        /*0074*/ 	.word	0xffffffff


	//   ....[11]....
        /*0078*/ 	.word	0xffffffff


	//   ....[12]....
        /*007c*/ 	.word	0xffffffff


	//   ....[13]....
        /*0080*/ 	.word	0xffffffff


	//   ....[14]....
        /*0084*/ 	.word	0xffffffff


	//----- nvinfo : EIATTR_COOP_GROUP_INSTR_OFFSETS
	.align		4
.L_867:
        /*0088*/ 	.byte	0x04, 0x28
        /*008a*/ 	.short	(.L_869 - .L_868)


	//   ....[0]....
.L_868:
        /*008c*/ 	.word	0x00002230


	//   ....[1]....
        /*0090*/ 	.word	0x00002240


	//   ....[2]....
        /*0094*/ 	.word	0x00002250


	//   ....[3]....
        /*0098*/ 	.word	0x00002290


	//   ....[4]....
        /*009c*/ 	.word	0x000022a0


	//   ....[5]....
        /*00a0*/ 	.word	0x000022b0


	//   ....[6]....
        /*00a4*/ 	.word	0x000022f0


	//   ....[7]....
        /*00a8*/ 	.word	0x00002300


	//   ....[8]....
        /*00ac*/ 	.word	0x00002310


	//   ....[9]....
        /*00b0*/ 	.word	0x00002350


	//   ....[10]....
        /*00b4*/ 	.word	0x00002360


	//   ....[11]....
        /*00b8*/ 	.word	0x00002370


	//   ....[12]....
        /*00bc*/ 	.word	0x000023c0


	//   ....[13]....
        /*00c0*/ 	.word	0x000023d0


	//   ....[14]....
        /*00c4*/ 	.word	0x000023e0


	//----- nvinfo : EIATTR_EXIT_INSTR_OFFSETS
	.align		4
.L_869:
        /*00c8*/ 	.byte	0x04, 0x1c
        /*00ca*/ 	.short	(.L_871 - .L_870)


	//   ....[0]....
.L_870:
        /*00cc*/ 	.word	0x00002660


	//----- nvinfo : EIATTR_MAX_THREADS
	.align		4
.L_871:
        /*00d0*/ 	.byte	0x04, 0x05
        /*00d2*/ 	.short	(.L_873 - .L_872)
.L_872:
        /*00d4*/ 	.word	0x00000080
        /*00d8*/ 	.word	0x00000001
        /*00dc*/ 	.word	0x00000001


	//----- nvinfo : EIATTR_CRS_STACK_SIZE
	.align		4
.L_873:
        /*00e0*/ 	.byte	0x04, 0x1e
        /*00e2*/ 	.short	(.L_875 - .L_874)
.L_874:
        /*00e4*/ 	.word	0x00000000


	//----- nvinfo : EIATTR_CBANK_PARAM_SIZE
	.align		4
.L_875:
        /*00e8*/ 	.byte	0x03, 0x19
        /*00ea*/ 	.short	0x0018


	//----- nvinfo : EIATTR_PARAM_CBANK
	.align		4
        /*00ec*/ 	.byte	0x04, 0x0a
        /*00ee*/ 	.short	(.L_877 - .L_876)
	.align		4
.L_876:
        /*00f0*/ 	.word	index@(.nv.constant0._Z31router_gemm_kernel_float_outputI13__nv_bfloat16Li128ELi8ELi3ELi256ELi7168EEvPfPKT_S4_)
        /*00f4*/ 	.short	0x0210
        /*00f6*/ 	.short	0x0018


	//----- nvinfo : EIATTR_SW_WAR
	.align		4
.L_877:
        /*00f8*/ 	.byte	0x04, 0x36
        /*00fa*/ 	.short	(.L_879 - .L_878)
.L_878:
        /*00fc*/ 	.word	0x00000008
.L_879:


//--------------------- .nv.info._Z31router_gemm_kernel_float_outputI13__nv_bfloat16Li128ELi8ELi2ELi256ELi7168EEvPfPKT_S4_ --------------------------
	.section	.nv.info._Z31router_gemm_kernel_float_outputI13__nv_bfloat16Li128ELi8ELi2ELi256ELi7168EEvPfPKT_S4_,"",@"SHT_CUDA_INFO"
	.sectionflags	@""
	.align	4


	//----- nvinfo : EIATTR_CUDA_API_VERSION
	.align		4
        /*0000*/ 	.byte	0x04, 0x37
        /*0002*/ 	.short	(.L_881 - .L_880)
.L_880:
        /*0004*/ 	.word	0x00000082


	//----- nvinfo : EIATTR_KPARAM_INFO
	.align		4
.L_881:
        /*0008*/ 	.byte	0x04, 0x17
        /*000a*/ 	.short	(.L_883 - .L_882)
.L_882:
        /*000c*/ 	.word	0x00000000
        /*0010*/ 	.short	0x0002
        /*0012*/ 	.short	0x0010
        /*0014*/ 	.byte	0x00, 0xf0, 0x21, 0x00


	//----- nvinfo : EIATTR_KPARAM_INFO
	.align		4
.L_883:
        /*0018*/ 	.byte	0x04, 0x17
        /*001a*/ 	.short	(.L_885 - .L_884)
.L_884:
        /*001c*/ 	.word	0x00000000
        /*0020*/ 	.short	0x0001
        /*0022*/ 	.short	0x0008
        /*0024*/ 	.byte	0x00, 0xf0, 0x21, 0x00


	//----- nvinfo : EIATTR_KPARAM_INFO
	.align		4
.L_885:
        /*0028*/ 	.byte	0x04, 0x17
        /*002a*/ 	.short	(.L_887 - .L_886)
.L_886:
        /*002c*/ 	.word	0x00000000
        /*0030*/ 	.short	0x0000
        /*0032*/ 	.short	0x0000
        /*0034*/ 	.byte	0x00, 0xf0, 0x21, 0x00


	//----- nvinfo : EIATTR_SPARSE_MMA_MASK
	.align		4
.L_887:
        /*0038*/ 	.byte	0x03, 0x50
        /*003a*/ 	.short	0x0000


	//----- nvinfo : EIATTR_MAXREG_COUNT
	.align		4
        /*003c*/ 	.byte	0x03, 0x1b
        /*003e*/ 	.short	0x00ff


	//----- nvinfo : EIATTR_NUM_BARRIERS
	.align		4
        /*0040*/ 	.byte	0x02, 0x4c
        /*0042*/ 	.byte	0x01
	.zero		1


	//----- nvinfo : EIATTR_MERCURY_ISA_VERSION
	.align		4
        /*0044*/ 	.byte	0x03, 0x5f
        /*0046*/ 	.short	0x0101


	//----- nvinfo : EIATTR_COOP_GROUP_MASK_REGIDS
	.align		4
        /*0048*/ 	.byte	0x04, 0x29
        /*004a*/ 	.short	(.L_889 - .L_888)


	//   ....[0]....
.L_888:
        /*004c*/ 	.word	0xffffffff


	//   ....[1]....
        /*0050*/ 	.word	0xffffffff


	//   ....[2]....
        /*0054*/ 	.word	0xffffffff


	//   ....[3]....
        /*0058*/ 	.word	0xffffffff


	//   ....[4]....
        /*005c*/ 	.word	0xffffffff


	//   ....[5]....
        /*0060*/ 	.word	0xffffffff


	//   ....[6]....
        /*0064*/ 	.word	0xffffffff


	//   ....[7]....
        /*0068*/ 	.word	0xffffffff


	//   ....[8]....
        /*006c*/ 	.word	0xffffffff


	//   ....[9]....
        /*0070*/ 	.word	0xffffffff


	//----- nvinfo : EIATTR_COOP_GROUP_INSTR_OFFSETS
	.align		4
.L_889:
        /*0074*/ 	.byte	0x04, 0x28
        /*0076*/ 	.short	(.L_891 - .L_890)


	//   ....[0]....
.L_890:
        /*0078*/ 	.word	0x00001900


	//   ....[1]....
        /*007c*/ 	.word	0x00001910


	//   ....[2]....
        /*0080*/ 	.word	0x00001940


	//   ....[3]....
        /*0084*/ 	.word	0x00001950


	//   ....[4]....
        /*0088*/ 	.word	0x00001980


	//   ....[5]....
        /*008c*/ 	.word	0x00001990


	//   ....[6]....
        /*0090*/ 	.word	0x000019c0


	//   ....[7]....
        /*0094*/ 	.word	0x000019d0


	//   ....[8]....
        /*0098*/ 	.word	0x00001a20


	//   ....[9]....
        /*009c*/ 	.word	0x00001a30


	//----- nvinfo : EIATTR_EXIT_INSTR_OFFSETS
	.align		4
.L_891:
        /*00a0*/ 	.byte	0x04, 0x1c
        /*00a2*/ 	.short	(.L_893 - .L_892)


	//   ....[0]....
.L_892:
        /*00a4*/ 	.word	0x00001c20


	//----- nvinfo : EIATTR_MAX_THREADS
	.align		4
.L_893:
        /*00a8*/ 	.byte	0x04, 0x05
        /*00aa*/ 	.short	(.L_895 - .L_894)
.L_894:
        /*00ac*/ 	.word	0x00000080
        /*00b0*/ 	.word	0x00000001
        /*00b4*/ 	.word	0x00000001


	//----- nvinfo : EIATTR_CRS_STACK_SIZE
	.align		4
.L_895:
        /*00b8*/ 	.byte	0x04, 0x1e
        /*00ba*/ 	.short	(.L_897 - .L_896)
.L_896:
        /*00bc*/ 	.word	0x00000000


	//----- nvinfo : EIATTR_CBANK_PARAM_SIZE
	.align		4
.L_897:
        /*00c0*/ 	.byte	0x03, 0x19
        /*00c2*/ 	.short	0x0018


	//----- nvinfo : EIATTR_PARAM_CBANK
	.align		4
        /*00c4*/ 	.byte	0x04, 0x0a
        /*00c6*/ 	.short	(.L_899 - .L_898)
	.align		4
.L_898:
        /*00c8*/ 	.word	index@(.nv.constant0._Z31router_gemm_kernel_float_outputI13__nv_bfloat16Li128ELi8ELi2ELi256ELi7168EEvPfPKT_S4_)
        /*00cc*/ 	.short	0x0210
        /*00ce*/ 	.short	0x0018


	//----- nvinfo : EIATTR_SW_WAR
	.align		4
.L_899:
        /*00d0*/ 	.byte	0x04, 0x36
        /*00d2*/ 	.short	(.L_901 - .L_900)
.L_900:
        /*00d4*/ 	.word	0x00000008
.L_901:


//--------------------- .nv.info._Z31router_gemm_kernel_float_outputI13__nv_bfloat16Li128ELi8ELi1ELi256ELi7168EEvPfPKT_S4_ --------------------------
	.section	.nv.info._Z31router_gemm_kernel_float_outputI13__nv_bfloat16Li128ELi8ELi1ELi256ELi7168EEvPfPKT_S4_,"",@"SHT_CUDA_INFO"
	.sectionflags	@""
	.align	4


	//----- nvinfo : EIATTR_CUDA_API_VERSION
	.align		4
        /*0000*/ 	.byte	0x04, 0x37
        /*0002*/ 	.short	(.L_903 - .L_902)
.L_902:
        /*0004*/ 	.word	0x00000082


	//----- nvinfo : EIATTR_KPARAM_INFO
	.align		4
.L_903:
        /*0008*/ 	.byte	0x04, 0x17
        /*000a*/ 	.short	(.L_905 - .L_904)
.L_904:
        /*000c*/ 	.word	0x00000000
        /*0010*/ 	.short	0x0002
        /*0012*/ 	.short	0x0010
        /*0014*/ 	.byte	0x00, 0xf0, 0x21, 0x00


	//----- nvinfo : EIATTR_KPARAM_INFO
	.align		4
.L_905:
        /*0018*/ 	.byte	0x04, 0x17
        /*001a*/ 	.short	(.L_907 - .L_906)
.L_906:
        /*001c*/ 	.word	0x00000000
        /*0020*/ 	.short	0x0001
        /*0022*/ 	.short	0x0008
        /*0024*/ 	.byte	0x00, 0xf0, 0x21, 0x00


	//----- nvinfo : EIATTR_KPARAM_INFO
	.align		4
.L_907:
        /*0028*/ 	.byte	0x04, 0x17
        /*002a*/ 	.short	(.L_909 - .L_908)
.L_908:
        /*002c*/ 	.word	0x00000000
        /*0030*/ 	.short	0x0000
        /*0032*/ 	.short	0x0000
        /*0034*/ 	.byte	0x00, 0xf0, 0x21, 0x00


	//----- nvinfo : EIATTR_SPARSE_MMA_MASK
	.align		4
.L_909:
        /*0038*/ 	.byte	0x03, 0x50
        /*003a*/ 	.short	0x0000


	//----- nvinfo : EIATTR_MAXREG_COUNT
	.align		4
        /*003c*/ 	.byte	0x03, 0x1b
        /*003e*/ 	.short	0x00ff


	//----- nvinfo : EIATTR_NUM_BARRIERS
	.align		4
        /*0040*/ 	.byte	0x02, 0x4c
        /*0042*/ 	.byte	0x01
	.zero		1


	//----- nvinfo : EIATTR_MERCURY_ISA_VERSION
	.align		4
        /*0044*/ 	.byte	0x03, 0x5f
        /*0046*/ 	.short	0x0101


	//----- nvinfo : EIATTR_COOP_GROUP_MASK_REGIDS
	.align		4
        /*0048*/ 	.byte	0x04, 0x29
        /*004a*/ 	.short	(.L_911 - .L_910)


	//   ....[0]....
.L_910:
        /*004c*/ 	.word	0xffffffff


	//   ....[1]....
        /*0050*/ 	.word	0xffffffff


	//   ....[2]....
        /*0054*/ 	.word	0xffffffff


	//   ....[3]....
        /*0058*/ 	.word	0xffffffff


	//   ....[4]....
        /*005c*/ 	.word	0xffffffff


	//----- nvinfo : EIATTR_COOP_GROUP_INSTR_OFFSETS
	.align		4
.L_911:
        /*0060*/ 	.byte	0x04, 0x28
        /*0062*/ 	.short	(.L_913 - .L_912)


	//   ....[0]....
.L_912:
        /*0064*/ 	.word	0x00000fd0


	//   ....[1]....
        /*0068*/ 	.word	0x00000ff0


	//   ....[2]....
        /*006c*/ 	.word	0x00001010


	//   ....[3]....
        /*0070*/ 	.word	0x00001040


	//   ....[4]....
        /*0074*/ 	.word	0x00001070


	//----- nvinfo : EIATTR_EXIT_INSTR_OFFSETS
	.align		4
.L_913:
        /*0078*/ 	.byte	0x04, 0x1c
        /*007a*/ 	.short	(.L_915 - .L_914)


	//   ....[0]....
.L_914:
        /*007c*/ 	.word	0x00001240


	//----- nvinfo : EIATTR_MAX_THREADS
	.align		4
.L_915:
        /*0080*/ 	.byte	0x04, 0x05
        /*0082*/ 	.short	(.L_917 - .L_916)
.L_916:
        /*0084*/ 	.word	0x00000080
        /*0088*/ 	.word	0x00000001
        /*008c*/ 	.word	0x00000001


	//----- nvinfo : EIATTR_CRS_STACK_SIZE
	.align		4
.L_917:
        /*0090*/ 	.byte	0x04, 0x1e
        /*0092*/ 	.short	(.L_919 - .L_918)
.L_918:
        /*0094*/ 	.word	0x00000000


	//----- nvinfo : EIATTR_CBANK_PARAM_SIZE
	.align		4
.L_919:
        /*0098*/ 	.byte	0x03, 0x19
        /*009a*/ 	.short	0x0018


	//----- nvinfo : EIATTR_PARAM_CBANK
	.align		4
        /*009c*/ 	.byte	0x04, 0x0a
        /*009e*/ 	.short	(.L_921 - .L_920)
	.align		4
.L_920:
        /*00a0*/ 	.word	index@(.nv.constant0._Z31router_gemm_kernel_float_outputI13__nv_bfloat16Li128ELi8ELi1ELi256ELi7168EEvPfPKT_S4_)
        /*00a4*/ 	.short	0x0210
        /*00a6*/ 	.short	0x0018


	//----- nvinfo : EIATTR_SW_WAR
	.align		4
.L_921:
        /*00a8*/ 	.byte	0x04, 0x36
        /*00aa*/ 	.short	(.L_923 - .L_922)
.L_922:
        /*00ac*/ 	.word	0x00000008
.L_923:


//--------------------- .nv.callgraph             --------------------------
	.section	.nv.callgraph,"",@"SHT_CUDA_CALLGRAPH"
	.align	4
	.sectionentsize	8
	.align		4
        /*0000*/ 	.word	0x00000000
	.align		4
        /*0004*/ 	.word	0xffffffff
	.align		4
        /*0008*/ 	.word	0x00000000
	.align		4
        /*000c*/ 	.word	0xfffffffe
	.align		4
        /*0010*/ 	.word	0x00000000
	.align		4
        /*0014*/ 	.word	0xfffffffd
	.align		4
        /*0018*/ 	.word	0x00000000
	.align		4
        /*001c*/ 	.word	0xfffffffc


//--------------------- .nv.constant4             --------------------------
	.section	.nv.constant4,"a",@progbits
	.align	8
	.align		8
.nv.constant4:
        /*0000*/ 	.dword	_ZN65_INTERNAL_cc3c4f23_29_dsv3_router_gemm_float_out_cu_edcd882f_34904cuda3std3__45__cpo5beginE
	.align		8
        /*0008*/ 	.dword	_ZN65_INTERNAL_cc3c4f23_29_dsv3_router_gemm_float_out_cu_edcd882f_34904cuda3std3__45__cpo3endE
	.align		8
        /*0010*/ 	.dword	_ZN65_INTERNAL_cc3c4f23_29_dsv3_router_gemm_float_out_cu_edcd882f_34904cuda3std3__45__cpo6cbeginE
	.align		8
        /*0018*/ 	.dword	_ZN65_INTERNAL_cc3c4f23_29_dsv3_router_gemm_float_out_cu_edcd882f_34904cuda3std3__45__cpo4cendE
	.align		8
        /*0020*/ 	.dword	_ZN65_INTERNAL_cc3c4f23_29_dsv3_router_gemm_float_out_cu_edcd882f_34904cuda3std3__45__cpo6rbeginE
	.align		8
        /*0028*/ 	.dword	_ZN65_INTERNAL_cc3c4f23_29_dsv3_router_gemm_float_out_cu_edcd882f_34904cuda3std3__45__cpo4rendE
	.align		8
        /*0030*/ 	.dword	_ZN65_INTERNAL_cc3c4f23_29_dsv3_router_gemm_float_out_cu_edcd882f_34904cuda3std3__45__cpo7crbeginE
	.align		8
        /*0038*/ 	.dword	_ZN65_INTERNAL_cc3c4f23_29_dsv3_router_gemm_float_out_cu_edcd882f_34904cuda3std3__45__cpo5crendE
	.align		8
        /*0040*/ 	.dword	_ZN65_INTERNAL_cc3c4f23_29_dsv3_router_gemm_float_out_cu_edcd882f_34904cuda3std3__467_GLOBAL__N__cc3c4f23_29_dsv3_router_gemm_float_out_cu_edcd882f_34906ignoreE
	.align		8
        /*0048*/ 	.dword	_ZN65_INTERNAL_cc3c4f23_29_dsv3_router_gemm_float_out_cu_edcd882f_34904cuda3std3__419piecewise_constructE
	.align		8
        /*0050*/ 	.dword	_ZN65_INTERNAL_cc3c4f23_29_dsv3_router_gemm_float_out_cu_edcd882f_34904cuda3std3__48in_placeE
	.align		8
        /*0058*/ 	.dword	_ZN65_INTERNAL_cc3c4f23_29_dsv3_router_gemm_float_out_cu_edcd882f_34904cuda3std3__420unreachable_sentinelE
	.align		8
        /*0060*/ 	.dword	_ZN65_INTERNAL_cc3c4f23_29_dsv3_router_gemm_float_out_cu_edcd882f_34904cuda3std6ranges3__45__cpo4swapE
	.align		8
        /*0068*/ 	.dword	_ZN65_INTERNAL_cc3c4f23_29_dsv3_router_gemm_float_out_cu_edcd882f_34904cuda3std6ranges3__45__cpo9iter_moveE
	.align		8
        /*0070*/ 	.dword	_ZN65_INTERNAL_cc3c4f23_29_dsv3_router_gemm_float_out_cu_edcd882f_34904cuda3std6ranges3__45__cpo5beginE
	.align		8
        /*0078*/ 	.dword	_ZN65_INTERNAL_cc3c4f23_29_dsv3_router_gemm_float_out_cu_edcd882f_34904cuda3std6ranges3__45__cpo3endE
	.align		8
        /*0080*/ 	.dword	_ZN65_INTERNAL_cc3c4f23_29_dsv3_router_gemm_float_out_cu_edcd882f_34904cuda3std6ranges3__45__cpo6cbeginE
	.align		8
        /*0088*/ 	.dword	_ZN65_INTERNAL_cc3c4f23_29_dsv3_router_gemm_float_out_cu_edcd882f_34904cuda3std6ranges3__45__cpo4cendE
	.align		8
        /*0090*/ 	.dword	_ZN65_INTERNAL_cc3c4f23_29_dsv3_router_gemm_float_out_cu_edcd882f_34904cuda3std6ranges3__45__cpo7advanceE
	.align		8
        /*0098*/ 	.dword	_ZN65_INTERNAL_cc3c4f23_29_dsv3_router_gemm_float_out_cu_edcd882f_34904cuda3std6ranges3__45__cpo9iter_swapE
	.align		8
        /*00a0*/ 	.dword	_ZN65_INTERNAL_cc3c4f23_29_dsv3_router_gemm_float_out_cu_edcd882f_34904cuda3std6ranges3__45__cpo4nextE
	.align		8
        /*00a8*/ 	.dword	_ZN65_INTERNAL_cc3c4f23_29_dsv3_router_gemm_float_out_cu_edcd882f_34904cuda3std6ranges3__45__cpo4prevE
	.align		8
        /*00b0*/ 	.dword	_ZN65_INTERNAL_cc3c4f23_29_dsv3_router_gemm_float_out_cu_edcd882f_34904cuda3std6ranges3__45__cpo4dataE
	.align		8
        /*00b8*/ 	.dword	_ZN65_INTERNAL_cc3c4f23_29_dsv3_router_gemm_float_out_cu_edcd882f_34904cuda3std6ranges3__45__cpo5cdataE
	.align		8
        /*00c0*/ 	.dword	_ZN65_INTERNAL_cc3c4f23_29_dsv3_router_gemm_float_out_cu_edcd882f_34904cuda3std6ranges3__45__cpo4sizeE
	.align		8
        /*00c8*/ 	.dword	_ZN65_INTERNAL_cc3c4f23_29_dsv3_router_gemm_float_out_cu_edcd882f_34904cuda3std6ranges3__45__cpo5ssizeE
	.align		8
        /*00d0*/ 	.dword	_ZN65_INTERNAL_cc3c4f23_29_dsv3_router_gemm_float_out_cu_edcd882f_34904cuda3std6ranges3__45__cpo8distanceE
	.align		8
        /*00d8*/ 	.dword	_ZN65_INTERNAL_cc3c4f23_29_dsv3_router_gemm_float_out_cu_edcd882f_34906thrust23THRUST_300001_SM_900_NS6system6detail10sequential3seqE


//--------------------- .text._Z31router_gemm_kernel_float_outputI13__nv_bfloat16Li128ELi8ELi16ELi384ELi7168EEvPfPKT_S4_ --------------------------
	.section	.text._Z31router_gemm_kernel_float_outputI13__nv_bfloat16Li128ELi8ELi16ELi384ELi7168EEvPfPKT_S4_,"ax",@progbits
	.align	128
        .global         _Z31router_gemm_kernel_float_outputI13__nv_bfloat16Li128ELi8ELi16ELi384ELi7168EEvPfPKT_S4_
        .type           _Z31router_gemm_kernel_float_outputI13__nv_bfloat16Li128ELi8ELi16ELi384ELi7168EEvPfPKT_S4_,@function
        .size           _Z31router_gemm_kernel_float_outputI13__nv_bfloat16Li128ELi8ELi16ELi384ELi7168EEvPfPKT_S4_,(.L_x_100 - _Z31router_gemm_kernel_float_outputI13__nv_bfloat16Li128ELi8ELi16ELi384ELi7168EEvPfPKT_S4_)
        .other          _Z31router_gemm_kernel_float_outputI13__nv_bfloat16Li128ELi8ELi16ELi384ELi7168EEvPfPKT_S4_,@"STO_CUDA_ENTRY STV_DEFAULT"
_Z31router_gemm_kernel_float_outputI13__nv_bfloat16Li128ELi8ELi16ELi384ELi7168EEvPfPKT_S4_:
.text._Z31router_gemm_kernel_float_outputI13__nv_bfloat16Li128ELi8ELi16ELi384ELi7168EEvPfPKT_S4_:
[----:B------:R-:W-:Y:S01]  /*0000*/  LDC R1, c[0x0][0x28] ;  /* 0x00000a00ff017b82 */ /* 0x000fe20000000800 */
[----:B------:R-:W0:Y:S07]  /*0010*/  S2R R0, SR_CTAID.X ;  /* 0x0000000000007919 */ /* 0x000e2e0000002500 */
[----:B------:R-:W1:Y:S01]  /*0020*/  LDC.64 R100, c[0x0][0x218] ;  /* 0x00008600ff647b82 */ /* 0x000e620000000a00 */
[----:B------:R-:W-:Y:S01]  /*0030*/  ULDC.64 UR4, c[0x0][0x220] ;  /* 0x0000880000047ab9 */ /* 0x000fe20000000a00 */
[----:B------:R-:W-:Y:S01]  /*0040*/  ULDC.64 UR6, c[0x0][0x208] ;  /* 0x0000820000067ab9 */ /* 0x000fe20000000a00 */
[----:B------:R-:W2:Y:S01]  /*0050*/  S2R R2, SR_TID.X ;  /* 0x0000000000027919 */ /* 0x000ea20000002100 */
[----:B------:R-:W-:Y:S01]  /*0060*/  ACQBULK ;  /* 0x000000000000782e */ /* 0x000fe20000000000 */
[----:B0-----:R-:W-:Y:S01]  /*0070*/  IMAD R4, R0, 0x1c00, RZ ;  /* 0x00001c0000047824 */ /* 0x001fe200078e02ff */
[----:B--2---:R-:W-:-:S04]  /*0080*/  SHF.L.U32 R3, R2, 0x3, RZ ;  /* 0x0000000302037819 */ /* 0x004fc800000006ff */
[----:B------:R-:W-:Y:S01]  /*0090*/  SHF.R.S32.HI R5, RZ, 0x1f, R3 ;  /* 0x0000001fff057819 */ /* 0x000fe20000011403 */
[C---:B-1----:R-:W-:Y:S01]  /*00a0*/  IMAD.WIDE R100, R3.reuse, 0x2, R100 ;  /* 0x0000000203647825 */ /* 0x042fe200078e0264 */
[----:B------:R-:W-:-:S04]  /*00b0*/  IADD3 R6, P0, R3, R4, RZ ;  /* 0x0000000403067210 */ /* 0x000fc80007f1e0ff */
[----:B------:R-:W-:Y:S01]  /*00c0*/  LEA.HI.X.SX32 R5, R4, R5, 0x1, P0 ;  /* 0x0000000504057211 */ /* 0x000fe200000f0eff */
[----:B------:R-:W2:Y:S01]  /*00d0*/  LDG.E.128 R12, desc[UR6][R100.64] ;  /* 0x00000006640c7981 */ /* 0x000ea2000c1e1d00 */
[----:B------:R-:W-:-:S03]  /*00e0*/  LEA R102, P0, R6, UR4, 0x1 ;  /* 0x0000000406667c11 */ /* 0x000fc6000f8008ff */
[----:B------:R-:W3:Y:S01]  /*00f0*/  LDG.E.128 R68, desc[UR6][R100.64+0x3800] ;  /* 0x0038000664447981 */ /* 0x000ee2000c1e1d00 */
[----:B------:R-:W-:-:S03]  /*0100*/  LEA.HI.X R103, R6, UR5, R5, 0x1, P0 ;  /* 0x0000000506677c11 */ /* 0x000fc600080f0c05 */
[----:B------:R-:W4:Y:S04]  /*0110*/  LDG.E.128 R64, desc[UR6][R100.64+0x7000] ;  /* 0x0070000664407981 */ /* 0x000f28000c1e1d00 */
[----:B------:R-:W5:Y:S04]  /*0120*/  LDG.E.128 R36, desc[UR6][R102.64] ;  /* 0x0000000666247981 */ /* 0x000f68000c1e1d00 */
[----:B------:R-:W4:Y:S04]  /*0130*/  LDG.E.128 R52, desc[UR6][R100.64+0xa800] ;  /* 0x00a8000664347981 */ /* 0x000f28000c1e1d00 */
        /* <DEDUP_REMOVED lines=11> */
[----:B------:R-:W4:Y:S01]  /*01f0*/  LDG.E.128 R84, desc[UR6][R102.64+0x800] ;  /* 0x0008000666547981 */ /* 0x000f22000c1e1d00 */
[----:B--2---:R-:W-:-:S02]  /*0200*/  PRMT R3, R12, 0x7632, R3 ;  /* 0x000076320c037816 */ /* 0x004fc40000000003 */
[----:B------:R-:W-:-:S03]  /*0210*/  SHF.L.U32 R12, R12, 0x10, RZ ;  /* 0x000000100c0c7819 */ /* 0x000fc600000006ff */
[----:B------:R-:W-:Y:S01]  /*0220*/  IMAD.U32 R3, R3, 0x10000, RZ ;  /* 0x0001000003037824 */ /* 0x000fe200078e00ff */
[C---:B-----5:R-:W-:Y:S02]  /*0230*/  PRMT R80, R36.reuse, 0x7632, R80 ;  /* 0x0000763224507816 */ /* 0x060fe40000000050 */
[----:B------:R-:W-:Y:S02]  /*0240*/  SHF.L.U32 R81, R36, 0x10, RZ ;  /* 0x0000001024517819 */ /* 0x000fe400000006ff */
[----:B------:R-:W-:-:S03]  /*0250*/  SHF.L.U32 R80, R80, 0x10, RZ ;  /* 0x0000001050507819 */ /* 0x000fc600000006ff */
[----:B------:R-:W-:Y:S01]  /*0260*/  FFMA.FTZ R5, R81, R12, RZ ;  /* 0x0000000c51057223 */ /* 0x000fe200000100ff */
[----:B------:R-:W-:Y:S02]  /*0270*/  SHF.L.U32 R6, R13, 0x10, RZ ;  /* 0x000000100d067819 */ /* 0x000fe400000006ff */
[----:B------:R-:W-:Y:S01]  /*0280*/  SHF.L.U32 R75, R37, 0x10, RZ ;  /* 0x00000010254b7819 */ /* 0x000fe200000006ff */
[----:B------:R-:W-:Y:S01]  /*0290*/  FFMA.FTZ R12, R80, R3, R5 ;  /* 0x00000003500c7223 */ /* 0x000fe20000010005 */
[----:B------:R-:W-:Y:S02]  /*02a0*/  PRMT R4, R13, 0x7632, R4 ;  /* 0x000076320d047816 */ /* 0x000fe40000000004 */
[----:B------:R-:W-:Y:S01]  /*02b0*/  PRMT R74, R37, 0x7632, R74 ;  /* 0x00007632254a7816 */ /* 0x000fe2000000004a */
[----:B------:R-:W-:Y:S02]  /*02c0*/  FFMA.FTZ R5, R75, R6, R12 ;  /* 0x000000064b057223 */ /* 0x000fe4000001000c */
[----:B------:R-:W-:Y:S01]  /*02d0*/  IMAD.U32 R3, R4, 0x10000, RZ ;  /* 0x0001000004037824 */ /* 0x000fe200078e00ff */
[----:B------:R-:W-:-:S02]  /*02e0*/  SHF.L.U32 R74, R74, 0x10, RZ ;  /* 0x000000104a4a7819 */ /* 0x000fc400000006ff */
[----:B------:R-:W-:-:S03]  /*02f0*/  PRMT R12, R14, 0x7632, R12 ;  /* 0x000076320e0c7816 */ /* 0x000fc6000000000c */
[----:B------:R-:W-:Y:S01]  /*0300*/  FFMA.FTZ R73, R74, R3, R5 ;  /* 0x000000034a497223 */ /* 0x000fe20000010005 */
[----:B------:R-:W-:Y:S01]  /*0310*/  SHF.L.U32 R13, R14, 0x10, RZ ;  /* 0x000000100e0d7819 */ /* 0x000fe200000006ff */
[----:B------:R-:W2:Y:S01]  /*0320*/  LDG.E.128 R4, desc[UR6][R100.64+0x34800] ;  /* 0x0348000664047981 */ /* 0x000ea2000c1e1d00 */
[C---:B------:R-:W-:Y:S02]  /*0330*/  PRMT R3, R38.reuse, 0x7632, R3 ;  /* 0x0000763226037816 */ /* 0x040fe40000000003 */
[----:B------:R-:W-:Y:S02]  /*0340*/  SHF.L.U32 R72, R38, 0x10, RZ ;  /* 0x0000001026487819 */ /* 0x000fe400000006ff */
[C---:B---3--:R-:W-:Y:S01]  /*0350*/  PRMT R14, R68.reuse, 0x7632, R14 ;  /* 0x00007632440e7816 */ /* 0x048fe2000000000e */
[----:B------:R-:W-:Y:S01]  /*0360*/  IMAD.U32 R68, R68, 0x10000, RZ ;  /* 0x0001000044447824 */ /* 0x000fe200078e00ff */
[----:B------:R-:W-:Y:S01]  /*0370*/  SHF.L.U32 R37, R12, 0x10, RZ ;  /* 0x000000100c257819 */ /* 0x000fe200000006ff */
[----:B------:R-:W-:Y:S01]  /*0380*/  FFMA.FTZ R13, R72, R13, R73 ;  /* 0x0000000d480d7223 */ /* 0x000fe20000010049 */
[----:B------:R-:W-:Y:S01]  /*0390*/  SHF.L.U32 R38, R3, 0x10, RZ ;  /* 0x0000001003267819 */ /* 0x000fe200000006ff */
[----:B------:R-:W-:Y:S01]  /*03a0*/  FFMA.FTZ R73, R81, R68, RZ ;  /* 0x0000004451497223 */ /* 0x000fe200000100ff */
[----:B------:R-:W-:Y:S01]  /*03b0*/  SHF.L.U32 R3, R14, 0x10, RZ ;  /* 0x000000100e037819 */ /* 0x000fe200000006ff */
[C---:B------:R-:W-:Y:S01]  /*03c0*/  IMAD.U32 R14, R69.reuse, 0x10000, RZ ;  /* 0x00010000450e7824 */ /* 0x040fe200078e00ff */
[----:B------:R-:W-:Y:S01]  /*03d0*/  PRMT R12, R69, 0x7632, R12 ;  /* 0x00007632450c7816 */ /* 0x000fe2000000000c */
[----:B------:R-:W-:Y:S01]  /*03e0*/  FFMA.FTZ R37, R38, R37, R13 ;  /* 0x0000002526257223 */ /* 0x000fe2000001000d */
[----:B------:R-:W-:Y:S01]  /*03f0*/  SHF.L.U32 R13, R15, 0x10, RZ ;  /* 0x000000100f0d7819 */ /* 0x000fe200000006ff */
[----:B------:R-:W-:Y:S01]  /*0400*/  FFMA.FTZ R68, R80, R3, R73 ;  /* 0x0000000350447223 */ /* 0x000fe20000010049 */
[----:B------:R-:W-:-:S02]  /*0410*/  SHF.L.U32 R36, R39, 0x10, RZ ;  /* 0x0000001027247819 */ /* 0x000fc400000006ff */
[----:B------:R-:W-:Y:S01]  /*0420*/  SHF.L.U32 R69, R12, 0x10, RZ ;  /* 0x000000100c457819 */ /* 0x000fe200000006ff */
[----:B------:R-:W-:Y:S01]  /*0430*/  FFMA.FTZ R73, R75, R14, R68 ;  /* 0x0000000e4b497223 */ /* 0x000fe20000010044 */
[----:B------:R-:W-:Y:S01]  /*0440*/  PRMT R3, R15, 0x7632, R3 ;  /* 0x000076320f037816 */ /* 0x000fe20000000003 */
[----:B------:R-:W-:Y:S02]  /*0450*/  FFMA.FTZ R68, R36, R13, R37 ;  /* 0x0000000d24447223 */ /* 0x000fe40000010025 */
[----:B------:R-:W3:Y:S01]  /*0460*/  LDG.E.128 R12, desc[UR6][R100.64+0x800] ;  /* 0x00080006640c7981 */ /* 0x000ee2000c1e1d00 */
[----:B------:R-:W-:Y:S01]  /*0470*/  PRMT R93, R39, 0x7632, R93 ;  /* 0x00007632275d7816 */ /* 0x000fe2000000005d */
[C---:B------:R-:W-:Y:S01]  /*0480*/  IMAD.U32 R39, R70.reuse, 0x10000, RZ ;  /* 0x0001000046277824 */ /* 0x040fe200078e00ff */
[----:B------:R-:W-:Y:S01]  /*0490*/  PRMT R37, R70, 0x7632, R37 ;  /* 0x0000763246257816 */ /* 0x000fe20000000025 */
[----:B------:R-:W-:Y:S01]  /*04a0*/  FFMA.FTZ R69, R74, R69, R73 ;  /* 0x000000454a457223 */ /* 0x000fe20000010049 */
[----:B----4-:R-:W-:-:S02]  /*04b0*/  PRMT R70, R64, 0x7632, R70 ;  /* 0x0000763240467816 */ /* 0x010fc40000000046 */
[----:B------:R-:W-:Y:S01]  /*04c0*/  SHF.L.U32 R76, R64, 0x10, RZ ;  /* 0x00000010404c7819 */ /* 0x000fe200000006ff */
[----:B------:R-:W-:Y:S01]  /*04d0*/  FFMA.FTZ R39, R72, R39, R69 ;  /* 0x0000002748277223 */ /* 0x000fe20000010045 */
[----:B------:R-:W-:Y:S02]  /*04e0*/  SHF.L.U32 R64, R3, 0x10, RZ ;  /* 0x0000001003407819 */ /* 0x000fe400000006ff */
[----:B------:R-:W-:Y:S01]  /*04f0*/  SHF.L.U32 R93, R93, 0x10, RZ ;  /* 0x000000105d5d7819 */ /* 0x000fe200000006ff */
[----:B------:R-:W-:Y:S01]  /*0500*/  FFMA.FTZ R69, R81, R76, RZ ;  /* 0x0000004c51457223 */ /* 0x000fe200000100ff */
[----:B------:R-:W-:-:S03]  /*0510*/  SHF.L.U32 R3, R70, 0x10, RZ ;  /* 0x0000001046037819 */ /* 0x000fc600000006ff */
[----:B------:R-:W-:Y:S02]  /*0520*/  FFMA.FTZ R73, R93, R64, R68 ;  /* 0x000000405d497223 */ /* 0x000fe40000010044 */
[--C-:B------:R-:W-:Y:S01]  /*0530*/  FFMA.FTZ R68, R80, R3, R69.reuse ;  /* 0x0000000350447223 */ /* 0x100fe20000010045 */
[C---:B------:R-:W-:Y:S01]  /*0540*/  PRMT R69, R52.reuse, 0x7632, R69 ;  /* 0x0000763234457816 */ /* 0x040fe20000000045 */
[----:B------:R-:W-:Y:S01]  /*0550*/  IMAD.U32 R37, R37, 0x10000, RZ ;  /* 0x0001000025257824 */ /* 0x000fe200078e00ff */
[----:B------:R-:W-:Y:S02]  /*0560*/  SHF.L.U32 R52, R52, 0x10, RZ ;  /* 0x0000001034347819 */ /* 0x000fe400000006ff */
[----:B------:R-:W-:Y:S01]  /*0570*/  SHF.L.U32 R64, R65, 0x10, RZ ;  /* 0x0000001041407819 */ /* 0x000fe200000006ff */
[----:B------:R-:W-:Y:S01]  /*0580*/  FFMA.FTZ R37, R38, R37, R39 ;  /* 0x0000002526257223 */ /* 0x000fe20000010027 */
[----:B------:R-:W-:Y:S01]  /*0590*/  SHF.L.U32 R69, R69, 0x10, RZ ;  /* 0x0000001045457819 */ /* 0x000fe200000006ff */
[----:B------:R-:W-:Y:S01]  /*05a0*/  FFMA.FTZ R77, R81, R52, RZ ;  /* 0x00000034514d7223 */ /* 0x000fe200000100ff */
[----:B------:R-:W-:Y:S01]  /*05b0*/  PRMT R65, R65, 0x7632, R65 ;  /* 0x0000763241417816 */ /* 0x000fe20000000041 */
[----:B------:R-:W-:Y:S01]  /*05c0*/  FFMA.FTZ R39, R75, R64, R68 ;  /* 0x000000404b277223 */ /* 0x000fe20000010044 */
[----:B------:R-:W-:Y:S01]  /*05d0*/  SHF.L.U32 R68, R53, 0x10, RZ ;  /* 0x0000001035447819 */ /* 0x000fe200000006ff */
[----:B------:R-:W-:Y:S01]  /*05e0*/  IMAD.U32 R3, R71, 0x10000, RZ ;  /* 0x0001000047037824 */ /* 0x000fe200078e00ff */
[----:B------:R-:W-:Y:S01]  /*05f0*/  PRMT R53, R53, 0x7632, R53 ;  /* 0x0000763235357816 */ /* 0x000fe20000000035 */
[----:B------:R-:W-:Y:S01]  /*0600*/  FFMA.FTZ R70, R80, R69, R77 ;  /* 0x0000004550467223 */ /* 0x000fe2000001004d */
[----:B------:R-:W-:Y:S01]  /*0610*/  SHF.L.U32 R65, R65, 0x10, RZ ;  /* 0x0000001041417819 */ /* 0x000fe200000006ff */
[----:B------:R-:W-:Y:S01]  /*0620*/  FFMA.FTZ R64, R36, R3, R37 ;  /* 0x0000000324407223 */ /* 0x000fe20000010025 */
[----:B------:R-:W-:Y:S01]  /*0630*/  SHF.L.U32 R53, R53, 0x10, RZ ;  /* 0x0000001035357819 */ /* 0x000fe200000006ff */
[----:B------:R-:W-:Y:S01]  /*0640*/  FFMA.FTZ R69, R75, R68, R70 ;  /* 0x000000444b457223 */ /* 0x000fe20000010046 */
[----:B------:R-:W-:Y:S01]  /*0650*/  PRMT R3, R66, 0x7632, R3 ;  /* 0x0000763242037816 */ /* 0x000fe20000000003 */
[----:B------:R-:W-:Y:S01]  /*0660*/  FFMA.FTZ R39, R74, R65, R39 ;  /* 0x000000414a277223 */ /* 0x000fe20000010027 */
[----:B------:R-:W-:Y:S01]  /*0670*/  IMAD.U32 R37, R66, 0x10000, RZ ;  /* 0x0001000042257824 */ /* 0x000fe200078e00ff */
[----:B------:R-:W4:Y:S01]  /*0680*/  LDG.E.128 R76, desc[UR6][R100.64+0x4000] ;  /* 0x00400006644c7981 */ /* 0x000f22000c1e1d00 */
[----:B------:R-:W-:Y:S01]  /*0690*/  SHF.L.U32 R3, R3, 0x10, RZ ;  /* 0x0000001003037819 */ /* 0x000fe200000006ff */
[----:B------:R-:W-:-:S02]  /*06a0*/  IMAD.U32 R65, R54, 0x10000, RZ ;  /* 0x0001000036417824 */ /* 0x000fc400078e00ff */
[----:B------:R-:W-:Y:S01]  /*06b0*/  FFMA.FTZ R53, R74, R53, R69 ;  /* 0x000000354a357223 */ /* 0x000fe20000010045 */
[----:B------:R-:W-:Y:S01]  /*06c0*/  PRMT R71, R71, 0x7632, R71 ;  /* 0x0000763247477816 */ /* 0x000fe20000000047 */
[----:B------:R-:W-:Y:S01]  /*06d0*/  FFMA.FTZ R37, R72, R37, R39 ;  /* 0x0000002548257223 */ /* 0x000fe20000010027 */
[----:B------:R-:W-:Y:S01]  /*06e0*/  PRMT R54, R54, 0x7632, R54 ;  /* 0x0000763236367816 */ /* 0x000fe20000000036 */
[----:B------:R-:W-:Y:S01]  /*06f0*/  FFMA.FTZ R65, R72, R65, R53 ;  /* 0x0000004148417223 */ /* 0x000fe20000010035 */
[----:B------:R-:W-:Y:S01]  /*0700*/  SHF.L.U32 R52, R71, 0x10, RZ ;  /* 0x0000001047347819 */ /* 0x000fe200000006ff */
[----:B------:R-:W-:Y:S01]  /*0710*/  FFMA.FTZ R37, R38, R3, R37 ;  /* 0x0000000326257223 */ /* 0x000fe20000010025 */
[----:B------:R-:W-:Y:S01]  /*0720*/  SHF.L.U32 R53, R54, 0x10, RZ ;  /* 0x0000001036357819 */ /* 0x000fe200000006ff */
[----:B------:R-:W5:Y:S01]  /*0730*/  LDG.E.128 R68, desc[UR6][R100.64+0x7800] ;  /* 0x0078000664447981 */ /* 0x000f62000c1e1d00 */
[----:B------:R-:W-:Y:S02]  /*0740*/  SHF.L.U32 R3, R67, 0x10, RZ ;  /* 0x0000001043037819 */ /* 0x000fe400000006ff */
[----:B------:R-:W-:-:S02]  /*0750*/  PRMT R54, R16, 0x7632, R54 ;  /* 0x0000763210367816 */ /* 0x000fc40000000036 */
[----:B------:R-:W-:Y:S01]  /*0760*/  SHF.L.U32 R16, R16, 0x10, RZ ;  /* 0x0000001010107819 */ /* 0x000fe200000006ff */
[----:B------:R-:W-:Y:S01]  /*0770*/  FFMA.FTZ R39, R93, R52, R64 ;  /* 0x000000345d277223 */ /* 0x000fe20000010040 */
[----:B------:R-:W-:Y:S01]  /*0780*/  FFMA.FTZ R52, R36, R3, R37 ;  /* 0x0000000324347223 */ /* 0x000fe20000010025 */
[----:B------:R-:W-:Y:S01]  /*0790*/  FFMA.FTZ R53, R38, R53, R65 ;  /* 0x0000003526357223 */ /* 0x000fe20000010041 */
[----:B------:R-:W-:Y:S02]  /*07a0*/  IMAD.U32 R37, R54, 0x10000, RZ ;  /* 0x0001000036257824 */ /* 0x000fe400078e00ff */
[----:B------:R-:W-:Y:S01]  /*07b0*/  FFMA.FTZ R65, R81, R16, RZ ;  /* 0x0000001051417223 */ /* 0x000fe200000100ff */
[----:B------:R-:W-:Y:S02]  /*07c0*/  SHF.L.U32 R3, R55, 0x10, RZ ;  /* 0x0000001037037819 */ /* 0x000fe400000006ff */
[C---:B------:R-:W-:Y:S01]  /*07d0*/  PRMT R16, R17.reuse, 0x7632, R16 ;  /* 0x0000763211107816 */ /* 0x040fe20000000010 */
[----:B------:R-:W-:Y:S01]  /*07e0*/  FFMA.FTZ R64, R80, R37, R65 ;  /* 0x0000002550407223 */ /* 0x000fe20000010041 */
[----:B------:R-:W-:Y:S01]  /*07f0*/  SHF.L.U32 R54, R17, 0x10, RZ ;  /* 0x0000001011367819 */ /* 0x000fe200000006ff */
[----:B------:R-:W-:Y:S01]  /*0800*/  FFMA.FTZ R37, R36, R3, R53 ;  /* 0x0000000324257223 */ /* 0x000fe20000010035 */
[----:B------:R-:W-:-:S02]  /*0810*/  SHF.L.U32 R3, R16, 0x10, RZ ;  /* 0x0000001010037819 */ /* 0x000fc400000006ff */
[----:B------:R-:W-:Y:S01]  /*0820*/  PRMT R67, R67, 0x7632, R67 ;  /* 0x0000763243437816 */ /* 0x000fe20000000043 */
[----:B------:R-:W-:Y:S01]  /*0830*/  FFMA.FTZ R53, R75, R54, R64 ;  /* 0x000000364b357223 */ /* 0x000fe20000010040 */
[----:B------:R-:W-:Y:S02]  /*0840*/  PRMT R55, R55, 0x7632, R55 ;  /* 0x0000763237377816 */ /* 0x000fe40000000037 */
[----:B------:R-:W-:Y:S01]  /*0850*/  SHF.L.U32 R17, R18, 0x10, RZ ;  /* 0x0000001012117819 */ /* 0x000fe200000006ff */
[----:B------:R-:W-:Y:S01]  /*0860*/  FFMA.FTZ R53, R74, R3, R53 ;  /* 0x000000034a357223 */ /* 0x000fe20000010035 */
[----:B------:R-:W-:Y:S01]  /*0870*/  IMAD.U32 R16, R67, 0x10000, RZ ;  /* 0x0001000043107824 */ /* 0x000fe200078e00ff */
[----:B------:R-:W-:Y:S02]  /*0880*/  SHF.L.U32 R54, R55, 0x10, RZ ;  /* 0x0000001037367819 */ /* 0x000fe400000006ff */
[----:B------:R-:W-:Y:S01]  /*0890*/  PRMT R18, R18, 0x7632, R18 ;  /* 0x0000763212127816 */ /* 0x000fe20000000012 */
[----:B------:R-:W-:Y:S01]  /*08a0*/  FFMA.FTZ R55, R72, R17, R53 ;  /* 0x0000001148377223 */ /* 0x000fe20000010035 */
[C-C-:B------:R-:W-:Y:S01]  /*08b0*/  FFMA.FTZ R3, R93.reuse, R16, R52.reuse ;  /* 0x000000105d037223 */ /* 0x140fe20000010034 */
[----:B------:R-:W-:Y:S01]  /*08c0*/  FFMA.FTZ R37, R93, R54, R37 ;  /* 0x000000365d257223 */ /* 0x000fe20000010025 */
[----:B------:R-:W-:Y:S01]  /*08d0*/  SHF.L.U32 R17, R18, 0x10, RZ ;  /* 0x0000001012117819 */ /* 0x000fe200000006ff */
[C---:B------:R-:W-:Y:S01]  /*08e0*/  IMAD.U32 R54, R60.reuse, 0x10000, RZ ;  /* 0x000100003c367824 */ /* 0x040fe200078e00ff */
[----:B------:R-:W-:-:S02]  /*08f0*/  PRMT R52, R60, 0x7632, R52 ;  /* 0x000076323c347816 */ /* 0x000fc40000000034 */
[C---:B------:R-:W-:Y:S01]  /*0900*/  PRMT R60, R19.reuse, 0x7632, R60 ;  /* 0x00007632133c7816 */ /* 0x040fe2000000003c */
[----:B------:R-:W-:Y:S01]  /*0910*/  FFMA.FTZ R55, R38, R17, R55 ;  /* 0x0000001126377223 */ /* 0x000fe20000010037 */
[----:B------:R-:W-:Y:S01]  /*0920*/  SHF.L.U32 R53, R19, 0x10, RZ ;  /* 0x0000001013357819 */ /* 0x000fe200000006ff */
[----:B------:R-:W-:Y:S01]  /*0930*/  FFMA.FTZ R67, R81, R54, RZ ;  /* 0x0000003651437223 */ /* 0x000fe200000100ff */
[----:B------:R-:W-:Y:S01]  /*0940*/  SHF.L.U32 R65, R52, 0x10, RZ ;  /* 0x0000001034417819 */ /* 0x000fe200000006ff */
[----:B------:R-:W5:Y:S01]  /*0950*/  LDG.E.128 R16, desc[UR6][R100.64+0xb000] ;  /* 0x00b0000664107981 */ /* 0x000f62000c1e1d00 */
[C---:B------:R-:W-:Y:S02]  /*0960*/  SHF.L.U32 R54, R61.reuse, 0x10, RZ ;  /* 0x000000103d367819 */ /* 0x040fe400000006ff */
[----:B------:R-:W-:Y:S01]  /*0970*/  PRMT R52, R61, 0x7632, R52 ;  /* 0x000076323d347816 */ /* 0x000fe20000000034 */
[----:B------:R-:W-:Y:S01]  /*0980*/  FFMA.FTZ R64, R80, R65, R67 ;  /* 0x0000004150407223 */ /* 0x000fe20000010043 */
[----:B------:R-:W-:Y:S01]  /*0990*/  PRMT R65, R40, 0x7632, R65 ;  /* 0x0000763228417816 */ /* 0x000fe20000000041 */
[----:B------:R-:W-:Y:S01]  /*09a0*/  FFMA.FTZ R82, R36, R53, R55 ;  /* 0x0000003524527223 */ /* 0x000fe20000010037 */
[----:B------:R-:W-:Y:S01]  /*09b0*/  IMAD.U32 R40, R40, 0x10000, RZ ;  /* 0x0001000028287824 */ /* 0x000fe200078e00ff */
[----:B------:R-:W-:Y:S01]  /*09c0*/  SHF.L.U32 R53, R52, 0x10, RZ ;  /* 0x0000001034357819 */ /* 0x000fe200000006ff */
[----:B------:R-:W-:Y:S01]  /*09d0*/  FFMA.FTZ R55, R75, R54, R64 ;  /* 0x000000364b377223 */ /* 0x000fe20000010040 */
[----:B------:R-:W-:Y:S01]  /*09e0*/  SHF.L.U32 R67, R65, 0x10, RZ ;  /* 0x0000001041437819 */ /* 0x000fe200000006ff */
[----:B------:R-:W-:Y:S01]  /*09f0*/  FFMA.FTZ R83, R81, R40, RZ ;  /* 0x0000002851537223 */ /* 0x000fe200000100ff */
[----:B------:R-:W-:Y:S01]  /*0a00*/  SHF.L.U32 R61, R62, 0x10, RZ ;  /* 0x000000103e3d7819 */ /* 0x000fe200000006ff */
[----:B------:R-:W-:Y:S01]  /*0a10*/  FFMA.FTZ R65, R74, R53, R55 ;  /* 0x000000354a417223 */ /* 0x000fe20000010037 */
[----:B------:R-:W-:Y:S01]  /*0a20*/  IMAD.U32 R64, R41, 0x10000, RZ ;  /* 0x0001000029407824 */ /* 0x000fe200078e00ff */
[----:B------:R-:W5:Y:S01]  /*0a30*/  LDG.E.128 R52, desc[UR6][R100.64+0xe800] ;  /* 0x00e8000664347981 */ /* 0x000f62000c1e1d00 */
[----:B------:R-:W-:Y:S01]  /*0a40*/  FFMA.FTZ R66, R80, R67, R83 ;  /* 0x0000004350427223 */ /* 0x000fe20000010053 */
[----:B------:R-:W-:-:S02]  /*0a50*/  PRMT R62, R62, 0x7632, R62 ;  /* 0x000076323e3e7816 */ /* 0x000fc4000000003e */
[----:B------:R-:W-:Y:S01]  /*0a60*/  PRMT R40, R41, 0x7632, R40 ;  /* 0x0000763229287816 */ /* 0x000fe20000000028 */
[----:B------:R-:W-:Y:S01]  /*0a70*/  FFMA.FTZ R61, R72, R61, R65 ;  /* 0x0000003d483d7223 */ /* 0x000fe20000010041 */
[----:B------:R-:W-:Y:S01]  /*0a80*/  FFMA.FTZ R67, R75, R64, R66 ;  /* 0x000000404b437223 */ /* 0x000fe20000010042 */
[----:B------:R-:W-:Y:S02]  /*0a90*/  SHF.L.U32 R41, R62, 0x10, RZ ;  /* 0x000000103e297819 */ /* 0x000fe400000006ff */
[----:B------:R-:W-:Y:S02]  /*0aa0*/  PRMT R64, R56, 0x7632, R64 ;  /* 0x0000763238407816 */ /* 0x000fe40000000040 */
[----:B------:R-:W-:Y:S02]  /*0ab0*/  SHF.L.U32 R65, R40, 0x10, RZ ;  /* 0x0000001028417819 */ /* 0x000fe400000006ff */
[----:B------:R-:W-:Y:S01]  /*0ac0*/  SHF.L.U32 R56, R56, 0x10, RZ ;  /* 0x0000001038387819 */ /* 0x000fe200000006ff */
[----:B------:R-:W-:Y:S01]  /*0ad0*/  FFMA.FTZ R41, R38, R41, R61 ;  /* 0x0000002926297223 */ /* 0x000fe2000001003d */
[----:B------:R-:W-:Y:S01]  /*0ae0*/  SHF.L.U32 R83, R64, 0x10, RZ ;  /* 0x0000001040537819 */ /* 0x000fe200000006ff */
[----:B------:R-:W-:-:S02]  /*0af0*/  FFMA.FTZ R61, R74, R65, R67 ;  /* 0x000000414a3d7223 */ /* 0x000fc40000010043 */
[----:B------:R-:W5:Y:S01]  /*0b00*/  LDG.E.128 R64, desc[UR6][R100.64+0x12000] ;  /* 0x0120000664407981 */ /* 0x000f62000c1e1d00 */
[----:B------:R-:W-:Y:S01]  /*0b10*/  FFMA.FTZ R89, R81, R56, RZ ;  /* 0x0000003851597223 */ /* 0x000fe200000100ff */
[C---:B------:R-:W-:Y:S02]  /*0b20*/  PRMT R56, R57.reuse, 0x7632, R56 ;  /* 0x0000763239387816 */ /* 0x040fe40000000038 */
[----:B------:R-:W-:Y:S01]  /*0b30*/  SHF.L.U32 R62, R57, 0x10, RZ ;  /* 0x00000010393e7819 */ /* 0x000fe200000006ff */
[----:B------:R-:W-:Y:S01]  /*0b40*/  FFMA.FTZ R88, R80, R83, R89 ;  /* 0x0000005350587223 */ /* 0x000fe20000010059 */
[C---:B------:R-:W-:Y:S01]  /*0b50*/  PRMT R40, R63.reuse, 0x7632, R40 ;  /* 0x000076323f287816 */ /* 0x040fe20000000028 */
[----:B------:R-:W-:Y:S01]  /*0b60*/  IMAD.U32 R63, R63, 0x10000, RZ ;  /* 0x000100003f3f7824 */ /* 0x000fe200078e00ff */
[----:B------:R-:W-:Y:S01]  /*0b70*/  SHF.L.U32 R57, R42, 0x10, RZ ;  /* 0x000000102a397819 */ /* 0x000fe200000006ff */
[----:B------:R-:W-:Y:S01]  /*0b80*/  IMAD.U32 R83, R56, 0x10000, RZ ;  /* 0x0001000038537824 */ /* 0x000fe200078e00ff */
[----:B------:R-:W-:Y:S01]  /*0b90*/  PRMT R42, R42, 0x7632, R42 ;  /* 0x000076322a2a7816 */ /* 0x000fe2000000002a */
[----:B------:R-:W-:Y:S01]  /*0ba0*/  FFMA.FTZ R89, R75, R62, R88 ;  /* 0x0000003e4b597223 */ /* 0x000fe20000010058 */
[----:B------:R-:W-:Y:S01]  /*0bb0*/  FFMA.FTZ R41, R36, R63, R41 ;  /* 0x0000003f24297223 */ /* 0x000fe20000010029 */
[----:B------:R-:W-:Y:S01]  /*0bc0*/  FFMA.FTZ R63, R72, R57, R61 ;  /* 0x00000039483f7223 */ /* 0x000fe2000001003d */
[----:B------:R-:W-:Y:S01]  /*0bd0*/  SHF.L.U32 R57, R42, 0x10, RZ ;  /* 0x000000102a397819 */ /* 0x000fe200000006ff */
[----:B------:R-:W-:Y:S01]  /*0be0*/  FFMA.FTZ R89, R74, R83, R89 ;  /* 0x000000534a597223 */ /* 0x000fe20000010059 */
[----:B------:R-:W-:-:S02]  /*0bf0*/  PRMT R42, R58, 0x7632, R42 ;  /* 0x000076323a2a7816 */ /* 0x000fc4000000002a */
[----:B------:R-:W-:Y:S01]  /*0c00*/  SHF.L.U32 R83, R58, 0x10, RZ ;  /* 0x000000103a537819 */ /* 0x000fe200000006ff */
[----:B------:R-:W-:Y:S02]  /*0c10*/  FFMA.FTZ R57, R38, R57, R63 ;  /* 0x0000003926397223 */ /* 0x000fe4000001003f */
[----:B------:R-:W-:Y:S02]  /*0c20*/  IMAD.U32 R63, R42, 0x10000, RZ ;  /* 0x000100002a3f7824 */ /* 0x000fe400078e00ff */
[----:B------:R-:W-:Y:S01]  /*0c30*/  FFMA.FTZ R83, R72, R83, R89 ;  /* 0x0000005348537223 */ /* 0x000fe20000010059 */
[C---:B------:R-:W-:Y:S02]  /*0c40*/  PRMT R56, R59.reuse, 0x7632, R56 ;  /* 0x000076323b387816 */ /* 0x040fe40000000038 */
[----:B------:R-:W-:Y:S01]  /*0c50*/  SHF.L.U32 R59, R59, 0x10, RZ ;  /* 0x000000103b3b7819 */ /* 0x000fe200000006ff */
[----:B------:R-:W-:Y:S01]  /*0c60*/  FFMA.FTZ R63, R38, R63, R83 ;  /* 0x0000003f263f7223 */ /* 0x000fe20000010053 */
[----:B------:R-:W-:-:S02]  /*0c70*/  SHF.L.U32 R61, R43, 0x10, RZ ;  /* 0x000000102b3d7819 */ /* 0x000fc400000006ff */
[----:B------:R-:W-:Y:S01]  /*0c80*/  SHF.L.U32 R56, R56, 0x10, RZ ;  /* 0x0000001038387819 */ /* 0x000fe200000006ff */
[C---:B------:R-:W-:Y:S01]  /*0c90*/  FFMA.FTZ R59, R36.reuse, R59, R63 ;  /* 0x0000003b243b7223 */ /* 0x040fe2000001003f */
[----:B------:R-:W-:Y:S01]  /*0ca0*/  PRMT R43, R43, 0x7632, R43 ;  /* 0x000076322b2b7816 */ /* 0x000fe2000000002b */
[----:B------:R-:W-:Y:S01]  /*0cb0*/  FFMA.FTZ R57, R36, R61, R57 ;  /* 0x0000003d24397223 */ /* 0x000fe20000010039 */
[----:B------:R-:W-:Y:S01]  /*0cc0*/  SHF.L.U32 R40, R40, 0x10, RZ ;  /* 0x0000001028287819 */ /* 0x000fe200000006ff */
[----:B------:R-:W-:Y:S01]  /*0cd0*/  FFMA.FTZ R107, R93, R56, R59 ;  /* 0x000000385d6b7223 */ /* 0x000fe2000001003b */
[C---:B------:R-:W-:Y:S01]  /*0ce0*/  PRMT R56, R48.reuse, 0x7632, R56 ;  /* 0x0000763230387816 */ /* 0x040fe20000000038 */
[----:B------:R-:W-:Y:S01]  /*0cf0*/  IMAD.U32 R42, R43, 0x10000, RZ ;  /* 0x000100002b2a7824 */ /* 0x000fe200078e00ff */
[----:B------:R-:W-:Y:S01]  /*0d00*/  SHF.L.U32 R48, R48, 0x10, RZ ;  /* 0x0000001030307819 */ /* 0x000fe200000006ff */
[C---:B------:R-:W-:Y:S01]  /*0d10*/  FFMA.FTZ R109, R93.reuse, R40, R41 ;  /* 0x000000285d6d7223 */ /* 0x040fe20000010029 */
[----:B------:R-:W-:Y:S01]  /*0d20*/  SHF.L.U32 R60, R60, 0x10, RZ ;  /* 0x000000103c3c7819 */ /* 0x000fe200000006ff */
[--C-:B------:R-:W-:Y:S01]  /*0d30*/  FFMA.FTZ R115, R93, R42, R57.reuse ;  /* 0x0000002a5d737223 */ /* 0x100fe20000010039 */
[C---:B------:R-:W-:Y:S01]  /*0d40*/  PRMT R57, R49.reuse, 0x7632, R57 ;  /* 0x0000763231397816 */ /* 0x040fe20000000039 */
[----:B------:R-:W5:Y:S01]  /*0d50*/  LDG.E.128 R40, desc[UR6][R100.64+0x15800] ;  /* 0x0158000664287981 */ /* 0x000f62000c1e1d00 */
[----:B------:R-:W-:Y:S01]  /*0d60*/  SHF.L.U32 R58, R49, 0x10, RZ ;  /* 0x00000010313a7819 */ /* 0x000fe200000006ff */
[----:B------:R-:W-:Y:S01]  /*0d70*/  FFMA.FTZ R61, R81, R48, RZ ;  /* 0x00000030513d7223 */ /* 0x000fe200000100ff */
[----:B------:R-:W-:-:S02]  /*0d80*/  IMAD.U32 R49, R56, 0x10000, RZ ;  /* 0x0001000038317824 */ /* 0x000fc400078e00ff */
[----:B------:R-:W-:Y:S02]  /*0d90*/  FFMA.FTZ R111, R93, R60, R82 ;  /* 0x0000003c5d6f7223 */ /* 0x000fe40000010052 */
[----:B------:R-:W-:Y:S02]  /*0da0*/  FFMA.FTZ R48, R80, R49, R61 ;  /* 0x0000003150307223 */ /* 0x000fe4000001003d */
[----:B------:R-:W5:Y:S01]  /*0db0*/  LDG.E.128 R60, desc[UR6][R100.64+0x19000] ;  /* 0x01900006643c7981 */ /* 0x000f62000c1e1d00 */
[C---:B------:R-:W-:Y:S02]  /*0dc0*/  PRMT R59, R50.reuse, 0x7632, R59 ;  /* 0x00007632323b7816 */ /* 0x040fe4000000003b */
[----:B------:R-:W-:Y:S02]  /*0dd0*/  SHF.L.U32 R83, R50, 0x10, RZ ;  /* 0x0000001032537819 */ /* 0x000fe400000006ff */
[C---:B------:R-:W-:Y:S02]  /*0de0*/  PRMT R50, R44.reuse, 0x7632, R50 ;  /* 0x000076322c327816 */ /* 0x040fe40000000032 */
[----:B------:R-:W-:Y:S01]  /*0df0*/  SHF.L.U32 R44, R44, 0x10, RZ ;  /* 0x000000102c2c7819 */ /* 0x000fe200000006ff */
[----:B------:R-:W-:Y:S01]  /*0e00*/  IMAD.U32 R57, R57, 0x10000, RZ ;  /* 0x0001000039397824 */ /* 0x000fe200078e00ff */
[----:B------:R-:W-:Y:S01]  /*0e10*/  SHF.L.U32 R89, R50, 0x10, RZ ;  /* 0x0000001032597819 */ /* 0x000fe200000006ff */
[----:B------:R-:W-:-:S02]  /*0e20*/  FFMA.FTZ R49, R75, R58, R48 ;  /* 0x0000003a4b317223 */ /* 0x000fc40000010030 */
[----:B------:R-:W-:Y:S01]  /*0e30*/  FFMA.FTZ R91, R81, R44, RZ ;  /* 0x0000002c515b7223 */ /* 0x000fe200000100ff */
[C---:B------:R-:W-:Y:S01]  /*0e40*/  PRMT R44, R45.reuse, 0x7632, R44 ;  /* 0x000076322d2c7816 */ /* 0x040fe2000000002c */
[----:B------:R-:W-:Y:S01]  /*0e50*/  FFMA.FTZ R49, R74, R57, R49 ;  /* 0x000000394a317223 */ /* 0x000fe20000010031 */
[----:B------:R-:W-:Y:S01]  /*0e60*/  SHF.L.U32 R48, R45, 0x10, RZ ;  /* 0x000000102d307819 */ /* 0x000fe200000006ff */
[----:B------:R-:W-:Y:S01]  /*0e70*/  FFMA.FTZ R50, R80, R89, R91 ;  /* 0x0000005950327223 */ /* 0x000fe2000001005b */
[----:B------:R-:W-:Y:S01]  /*0e80*/  SHF.L.U32 R59, R59, 0x10, RZ ;  /* 0x000000103b3b7819 */ /* 0x000fe200000006ff */
[----:B------:R-:W-:Y:S01]  /*0e90*/  FFMA.FTZ R49, R72, R83, R49 ;  /* 0x0000005348317223 */ /* 0x000fe20000010031 */
[----:B------:R-:W-:Y:S02]  /*0ea0*/  IMAD.U32 R45, R44, 0x10000, RZ ;  /* 0x000100002c2d7824 */ /* 0x000fe400078e00ff */
[----:B------:R-:W-:Y:S01]  /*0eb0*/  FFMA.FTZ R57, R75, R48, R50 ;  /* 0x000000304b397223 */ /* 0x000fe20000010032 */
[----:B------:R-:W-:Y:S01]  /*0ec0*/  PRMT R44, R32, 0x7632, R44 ;  /* 0x00007632202c7816 */ /* 0x000fe2000000002c */
[----:B------:R-:W-:Y:S01]  /*0ed0*/  FFMA.FTZ R49, R38, R59, R49 ;  /* 0x0000003b26317223 */ /* 0x000fe20000010031 */
[----:B------:R-:W-:Y:S01]  /*0ee0*/  PRMT R56, R51, 0x7632, R56 ;  /* 0x0000763233387816 */ /* 0x000fe20000000038 */
[----:B------:R-:W-:Y:S01]  /*0ef0*/  FFMA.FTZ R57, R74, R45, R57 ;  /* 0x0000002d4a397223 */ /* 0x000fe20000010039 */
[----:B------:R-:W-:-:S02]  /*0f00*/  SHF.L.U32 R32, R32, 0x10, RZ ;  /* 0x0000001020207819 */ /* 0x000fc400000006ff */
[----:B------:R-:W-:Y:S02]  /*0f10*/  SHF.L.U32 R51, R51, 0x10, RZ ;  /* 0x0000001033337819 */ /* 0x000fe400000006ff */
[C---:B------:R-:W-:Y:S02]  /*0f20*/  SHF.L.U32 R45, R46.reuse, 0x10, RZ ;  /* 0x000000102e2d7819 */ /* 0x040fe400000006ff */
[----:B------:R-:W-:Y:S01]  /*0f30*/  PRMT R46, R46, 0x7632, R46 ;  /* 0x000076322e2e7816 */ /* 0x000fe2000000002e */
[----:B------:R-:W-:Y:S01]  /*0f40*/  FFMA.FTZ R83, R81, R32, RZ ;  /* 0x0000002051537223 */ /* 0x000fe200000100ff */
[----:B------:R-:W-:Y:S01]  /*0f50*/  SHF.L.U32 R59, R44, 0x10, RZ ;  /* 0x000000102c3b7819 */ /* 0x000fe200000006ff */
[----:B------:R-:W-:Y:S01]  /*0f60*/  FFMA.FTZ R32, R36, R51, R49 ;  /* 0x0000003324207223 */ /* 0x000fe20000010031 */
[----:B------:R-:W-:Y:S01]  /*0f70*/  FFMA.FTZ R57, R72, R45, R57 ;  /* 0x0000002d48397223 */ /* 0x000fe20000010039 */
[----:B------:R-:W5:Y:S01]  /*0f80*/  LDG.E.128 R48, desc[UR6][R100.64+0x1c800] ;  /* 0x01c8000664307981 */ /* 0x000f62000c1e1d00 */
[----:B------:R-:W-:Y:S01]  /*0f90*/  IMAD.U32 R45, R46, 0x10000, RZ ;  /* 0x000100002e2d7824 */ /* 0x000fe200078e00ff */
[C---:B------:R-:W-:Y:S01]  /*0fa0*/  PRMT R44, R33.reuse, 0x7632, R44 ;  /* 0x00007632212c7816 */ /* 0x040fe2000000002c */
[----:B------:R-:W-:Y:S01]  /*0fb0*/  FFMA.FTZ R58, R80, R59, R83 ;  /* 0x0000003b503a7223 */ /* 0x000fe20000010053 */
[----:B------:R-:W-:-:S02]  /*0fc0*/  SHF.L.U32 R46, R33, 0x10, RZ ;  /* 0x00000010212e7819 */ /* 0x000fc400000006ff */
[----:B------:R-:W-:Y:S01]  /*0fd0*/  SHF.L.U32 R56, R56, 0x10, RZ ;  /* 0x0000001038387819 */ /* 0x000fe200000006ff */
[----:B------:R-:W-:Y:S01]  /*0fe0*/  FFMA.FTZ R45, R38, R45, R57 ;  /* 0x0000002d262d7223 */ /* 0x000fe20000010039 */
[----:B------:R-:W-:Y:S01]  /*0ff0*/  SHF.L.U32 R33, R47, 0x10, RZ ;  /* 0x000000102f217819 */ /* 0x000fe200000006ff */
[----:B------:R-:W-:Y:S02]  /*1000*/  IMAD.U32 R57, R44, 0x10000, RZ ;  /* 0x000100002c397824 */ /* 0x000fe400078e00ff */
[----:B------:R-:W-:Y:S01]  /*1010*/  FFMA.FTZ R59, R75, R46, R58 ;  /* 0x0000002e4b3b7223 */ /* 0x000fe2000001003a */
[----:B------:R-:W-:Y:S01]  /*1020*/  PRMT R47, R47, 0x7632, R47 ;  /* 0x000076322f2f7816 */ /* 0x000fe2000000002f */
[----:B------:R-:W-:Y:S01]  /*1030*/  FFMA.FTZ R105, R93, R56, R32 ;  /* 0x000000385d697223 */ /* 0x000fe20000010020 */
[----:B------:R-:W-:Y:S01]  /*1040*/  FFMA.FTZ R32, R36, R33, R45 ;  /* 0x0000002124207223 */ /* 0x000fe2000001002d */
[----:B------:R-:W-:Y:S01]  /*1050*/  PRMT R44, R28, 0x7632, R44 ;  /* 0x000076321c2c7816 */ /* 0x000fe2000000002c */
[----:B------:R-:W-:Y:S01]  /*1060*/  FFMA.FTZ R45, R74, R57, R59 ;  /* 0x000000394a2d7223 */ /* 0x000fe2000001003b */
[----:B------:R-:W-:Y:S01]  /*1070*/  SHF.L.U32 R46, R28, 0x10, RZ ;  /* 0x000000101c2e7819 */ /* 0x000fe200000006ff */
[----:B------:R-:W5:Y:S01]  /*1080*/  LDG.E.128 R56, desc[UR6][R100.64+0x20000] ;  /* 0x0200000664387981 */ /* 0x000f62000c1e1d00 */
[----:B------:R-:W-:-:S02]  /*1090*/  SHF.L.U32 R33, R34, 0x10, RZ ;  /* 0x0000001022217819 */ /* 0x000fc400000006ff */
[----:B------:R-:W-:Y:S02]  /*10a0*/  SHF.L.U32 R28, R47, 0x10, RZ ;  /* 0x000000102f1c7819 */ /* 0x000fe400000006ff */
[----:B------:R-:W-:Y:S01]  /*10b0*/  PRMT R34, R34, 0x7632, R34 ;  /* 0x0000763222227816 */ /* 0x000fe20000000022 */
[----:B------:R-:W-:Y:S02]  /*10c0*/  IMAD.U32 R47, R44, 0x10000, RZ ;  /* 0x000100002c2f7824 */ /* 0x000fe400078e00ff */
[----:B------:R-:W-:Y:S01]  /*10d0*/  FFMA.FTZ R83, R81, R46, RZ ;  /* 0x0000002e51537223 */ /* 0x000fe200000100ff */
[----:B------:R-:W-:Y:S01]  /*10e0*/  FFMA.FTZ R45, R72, R33, R45 ;  /* 0x00000021482d7223 */ /* 0x000fe2000001002d */
[----:B------:R-:W-:Y:S01]  /*10f0*/  FFMA.FTZ R99, R93, R28, R32 ;  /* 0x0000001c5d637223 */ /* 0x000fe20000010020 */
[----:B------:R-:W-:Y:S02]  /*1100*/  SHF.L.U32 R33, R34, 0x10, RZ ;  /* 0x0000001022217819 */ /* 0x000fe400000006ff */
[C---:B------:R-:W-:Y:S01]  /*1110*/  SHF.L.U32 R32, R29.reuse, 0x10, RZ ;  /* 0x000000101d207819 */ /* 0x040fe200000006ff */
[----:B------:R-:W-:Y:S01]  /*1120*/  FFMA.FTZ R44, R80, R47, R83 ;  /* 0x0000002f502c7223 */ /* 0x000fe20000010053 */
[----:B------:R-:W-:-:S02]  /*1130*/  PRMT R29, R29, 0x7632, R29 ;  /* 0x000076321d1d7816 */ /* 0x000fc4000000001d */
[C---:B------:R-:W-:Y:S01]  /*1140*/  PRMT R28, R35.reuse, 0x7632, R28 ;  /* 0x00007632231c7816 */ /* 0x040fe2000000001c */
[----:B------:R-:W-:Y:S01]  /*1150*/  FFMA.FTZ R33, R38, R33, R45 ;  /* 0x0000002126217223 */ /* 0x000fe2000001002d */
[----:B------:R-:W-:Y:S01]  /*1160*/  SHF.L.U32 R35, R35, 0x10, RZ ;  /* 0x0000001023237819 */ /* 0x000fe200000006ff */
[----:B------:R-:W-:Y:S01]  /*1170*/  FFMA.FTZ R45, R75, R32, R44 ;  /* 0x000000204b2d7223 */ /* 0x000fe2000001002c */
[----:B------:R-:W-:Y:S01]  /*1180*/  IMAD.U32 R29, R29, 0x10000, RZ ;  /* 0x000100001d1d7824 */ /* 0x000fe200078e00ff */
[C---:B------:R-:W-:Y:S02]  /*1190*/  PRMT R32, R24.reuse, 0x7632, R32 ;  /* 0x0000763218207816 */ /* 0x040fe40000000020 */
[----:B------:R-:W-:Y:S01]  /*11a0*/  SHF.L.U32 R34, R24, 0x10, RZ ;  /* 0x0000001018227819 */ /* 0x000fe200000006ff */
[----:B------:R-:W-:Y:S01]  /*11b0*/  FFMA.FTZ R24, R36, R35, R33 ;  /* 0x0000002324187223 */ /* 0x000fe20000010021 */
[----:B------:R-:W-:Y:S01]  /*11c0*/  SHF.L.U32 R33, R30, 0x10, RZ ;  /* 0x000000101e217819 */ /* 0x000fe200000006ff */
[----:B------:R-:W-:Y:S01]  /*11d0*/  FFMA.FTZ R29, R74, R29, R45 ;  /* 0x0000001d4a1d7223 */ /* 0x000fe2000001002d */
[----:B------:R-:W-:Y:S01]  /*11e0*/  PRMT R30, R30, 0x7632, R30 ;  /* 0x000076321e1e7816 */ /* 0x000fe2000000001e */
[----:B------:R-:W-:Y:S01]  /*11f0*/  FFMA.FTZ R83, R81, R34, RZ ;  /* 0x0000002251537223 */ /* 0x000fe200000100ff */
[----:B------:R-:W-:Y:S01]  /*1200*/  SHF.L.U32 R35, R32, 0x10, RZ ;  /* 0x0000001020237819 */ /* 0x000fe200000006ff */
[----:B------:R-:W-:Y:S01]  /*1210*/  FFMA.FTZ R33, R72, R33, R29 ;  /* 0x0000002148217223 */ /* 0x000fe2000001001d */
[----:B------:R-:W5:Y:S01]  /*1220*/  LDG.E.128 R44, desc[UR6][R100.64+0x23800] ;  /* 0x02380006642c7981 */ /* 0x000f62000c1e1d00 */
[----:B------:R-:W-:Y:S01]  /*1230*/  IMAD.U32 R29, R30, 0x10000, RZ ;  /* 0x000100001e1d7824 */ /* 0x000fe200078e00ff */
[C---:B------:R-:W-:Y:S01]  /*1240*/  SHF.L.U32 R32, R25.reuse, 0x10, RZ ;  /* 0x0000001019207819 */ /* 0x040fe200000006ff */
[----:B------:R-:W-:Y:S01]  /*1250*/  FFMA.FTZ R34, R80, R35, R83 ;  /* 0x0000002350227223 */ /* 0x000fe20000010053 */
[----:B------:R-:W-:Y:S01]  /*1260*/  PRMT R30, R25, 0x7632, R30 ;  /* 0x00007632191e7816 */ /* 0x000fe2000000001e */
[----:B------:R-:W-:Y:S01]  /*1270*/  FFMA.FTZ R29, R38, R29, R33 ;  /* 0x0000001d261d7223 */ /* 0x000fe20000010021 */
[----:B------:R-:W-:-:S02]  /*1280*/  PRMT R25, R31, 0x7632, R25 ;  /* 0x000076321f197816 */ /* 0x000fc40000000019 */
[----:B------:R-:W-:Y:S01]  /*1290*/  SHF.L.U32 R31, R31, 0x10, RZ ;  /* 0x000000101f1f7819 */ /* 0x000fe200000006ff */
[----:B------:R-:W-:Y:S01]  /*12a0*/  FFMA.FTZ R35, R75, R32, R34 ;  /* 0x000000204b237223 */ /* 0x000fe20000010022 */
[----:B------:R-:W-:Y:S01]  /*12b0*/  SHF.L.U32 R33, R30, 0x10, RZ ;  /* 0x000000101e217819 */ /* 0x000fe200000006ff */
[----:B------:R-:W-:Y:S01]  /*12c0*/  IMAD.U32 R28, R28, 0x10000, RZ ;  /* 0x000100001c1c7824 */ /* 0x000fe200078e00ff */
[----:B------:R-:W-:Y:S01]  /*12d0*/  SHF.L.U32 R30, R25, 0x10, RZ ;  /* 0x00000010191e7819 */ /* 0x000fe200000006ff */
[----:B------:R-:W-:Y:S01]  /*12e0*/  FFMA.FTZ R29, R36, R31, R29 ;  /* 0x0000001f241d7223 */ /* 0x000fe2000001001d */
[----:B------:R-:W-:Y:S01]  /*12f0*/  SHF.L.U32 R25, R26, 0x10, RZ ;  /* 0x000000101a197819 */ /* 0x000fe200000006ff */
[----:B------:R-:W-:Y:S01]  /*1300*/  FFMA.FTZ R33, R74, R33, R35 ;  /* 0x000000214a217223 */ /* 0x000fe20000010023 */
[----:B------:R-:W-:Y:S01]  /*1310*/  PRMT R26, R26, 0x7632, R26 ;  /* 0x000076321a1a7816 */ /* 0x000fe2000000001a */
[C---:B------:R-:W-:Y:S01]  /*1320*/  FFMA.FTZ R97, R93.reuse, R28, R24 ;  /* 0x0000001c5d617223 */ /* 0x040fe20000010018 */
[----:B------:R-:W-:Y:S01]  /*1330*/  FFMA.FTZ R95, R93, R30, R29 ;  /* 0x0000001e5d5f7223 */ /* 0x000fe2000001001d */
[----:B------:R-:W-:Y:S01]  /*1340*/  FFMA.FTZ R33, R72, R25, R33 ;  /* 0x0000001948217223 */ /* 0x000fe20000010021 */
[----:B------:R-:W5:Y:S01]  /*1350*/  LDG.E.128 R28, desc[UR6][R100.64+0x27000] ;  /* 0x02700006641c7981 */ /* 0x000f62000c1e1d00 */
[----:B------:R-:W-:-:S02]  /*1360*/  SHF.L.U32 R25, R26, 0x10, RZ ;  /* 0x000000101a197819 */ /* 0x000fc400000006ff */
[C---:B------:R-:W-:Y:S01]  /*1370*/  PRMT R26, R20.reuse, 0x7632, R26 ;  /* 0x00007632141a7816 */ /* 0x040fe2000000001a */
[----:B------:R-:W-:Y:S01]  /*1380*/  IMAD.U32 R20, R20, 0x10000, RZ ;  /* 0x0001000014147824 */ /* 0x000fe200078e00ff */
[----:B------:R-:W-:Y:S01]  /*1390*/  SHF.L.U32 R32, R8, 0x10, RZ ;  /* 0x0000001008207819 */ /* 0x000fe200000006ff */
[----:B------:R-:W-:Y:S01]  /*13a0*/  FFMA.FTZ R25, R38, R25, R33 ;  /* 0x0000001926197223 */ /* 0x000fe20000010021 */
[----:B------:R-:W-:Y:S01]  /*13b0*/  SHF.L.U32 R33, R26, 0x10, RZ ;  /* 0x000000101a217819 */ /* 0x000fe200000006ff */
[C---:B------:R-:W-:Y:S01]  /*13c0*/  FFMA.FTZ R35, R81.reuse, R20, RZ ;  /* 0x0000001451237223 */ /* 0x040fe200000100ff */
[----:B------:R-:W-:Y:S01]  /*13d0*/  PRMT R26, R8, 0x7632, R26 ;  /* 0x00007632081a7816 */ /* 0x000fe2000000001a */
[----:B------:R-:W-:Y:S02]  /*13e0*/  FFMA.FTZ R91, R81, R32, RZ ;  /* 0x00000020515b7223 */ /* 0x000fe400000100ff */
[----:B------:R-:W-:Y:S01]  /*13f0*/  FFMA.FTZ R20, R80, R33, R35 ;  /* 0x0000002150147223 */ /* 0x000fe20000010023 */
[C---:B------:R-:W-:Y:S01]  /*1400*/  IMAD.U32 R8, R21.reuse, 0x10000, RZ ;  /* 0x0001000015087824 */ /* 0x040fe200078e00ff */
[----:B------:R-:W5:Y:S01]  /*1410*/  LDG.E.128 R32, desc[UR6][R100.64+0x2a800] ;  /* 0x02a8000664207981 */ /* 0x000f62000c1e1d00 */
[----:B------:R-:W-:-:S02]  /*1420*/  PRMT R21, R21, 0x7632, R21 ;  /* 0x0000763215157816 */ /* 0x000fc40000000015 */
[----:B------:R-:W-:Y:S01]  /*1430*/  SHF.L.U32 R89, R26, 0x10, RZ ;  /* 0x000000101a597819 */ /* 0x000fe200000006ff */
[----:B------:R-:W-:Y:S01]  /*1440*/  FFMA.FTZ R83, R75, R8, R20 ;  /* 0x000000084b537223 */ /* 0x000fe20000010014 */
[----:B------:R-:W-:Y:S02]  /*1450*/  SHF.L.U32 R21, R21, 0x10, RZ ;  /* 0x0000001015157819 */ /* 0x000fe400000006ff */
[C---:B------:R-:W-:Y:S02]  /*1460*/  PRMT R8, R9.reuse, 0x7632, R8 ;  /* 0x0000763209087816 */ /* 0x040fe40000000008 */
[----:B------:R-:W-:Y:S01]  /*1470*/  SHF.L.U32 R20, R9, 0x10, RZ ;  /* 0x0000001009147819 */ /* 0x000fe200000006ff */
[----:B------:R-:W-:Y:S01]  /*1480*/  IMAD.U32 R9, R22, 0x10000, RZ ;  /* 0x0001000016097824 */ /* 0x000fe200078e00ff */
[C---:B------:R-:W-:Y:S01]  /*1490*/  PRMT R24, R27.reuse, 0x7632, R24 ;  /* 0x000076321b187816 */ /* 0x040fe20000000018 */
[----:B------:R-:W-:Y:S01]  /*14a0*/  FFMA.FTZ R21, R74, R21, R83 ;  /* 0x000000154a157223 */ /* 0x000fe20000010053 */
[----:B------:R-:W-:Y:S01]  /*14b0*/  SHF.L.U32 R27, R27, 0x10, RZ ;  /* 0x000000101b1b7819 */ /* 0x000fe200000006ff */
[----:B------:R-:W-:Y:S01]  /*14c0*/  FFMA.FTZ R26, R80, R89, R91 ;  /* 0x00000059501a7223 */ /* 0x000fe2000001005b */
[----:B------:R-:W-:-:S02]  /*14d0*/  PRMT R22, R22, 0x7632, R22 ;  /* 0x0000763216167816 */ /* 0x000fc40000000016 */
[----:B------:R-:W-:Y:S01]  /*14e0*/  SHF.L.U32 R89, R10, 0x10, RZ ;  /* 0x000000100a597819 */ /* 0x000fe200000006ff */
[----:B------:R-:W-:Y:S01]  /*14f0*/  FFMA.FTZ R21, R72, R9, R21 ;  /* 0x0000000948157223 */ /* 0x000fe20000010015 */
[----:B------:R-:W-:Y:S01]  /*1500*/  PRMT R10, R10, 0x7632, R10 ;  /* 0x000076320a0a7816 */ /* 0x000fe2000000000a */
[----:B------:R-:W-:Y:S01]  /*1510*/  FFMA.FTZ R91, R75, R20, R26 ;  /* 0x000000144b5b7223 */ /* 0x000fe2000001001a */
[----:B------:R-:W-:Y:S01]  /*1520*/  SHF.L.U32 R83, R8, 0x10, RZ ;  /* 0x0000001008537819 */ /* 0x000fe200000006ff */
[----:B------:R-:W-:Y:S01]  /*1530*/  FFMA.FTZ R8, R36, R27, R25 ;  /* 0x0000001b24087223 */ /* 0x000fe20000010019 */
[----:B------:R-:W-:Y:S02]  /*1540*/  SHF.L.U32 R9, R22, 0x10, RZ ;  /* 0x0000001016097819 */ /* 0x000fe400000006ff */
[----:B------:R-:W-:Y:S01]  /*1550*/  SHF.L.U32 R25, R10, 0x10, RZ ;  /* 0x000000100a197819 */ /* 0x000fe200000006ff */
[----:B------:R-:W-:Y:S01]  /*1560*/  FFMA.FTZ R83, R74, R83, R91 ;  /* 0x000000534a537223 */ /* 0x000fe2000001005b */
[----:B--2---:R-:W-:-:S02]  /*1570*/  PRMT R10, R4, 0x7632, R10 ;  /* 0x00007632040a7816 */ /* 0x004fc4000000000a */
[----:B------:R-:W-:Y:S01]  /*1580*/  SHF.L.U32 R20, R4, 0x10, RZ ;  /* 0x0000001004147819 */ /* 0x000fe200000006ff */
[----:B------:R-:W-:Y:S01]  /*1590*/  FFMA.FTZ R21, R38, R9, R21 ;  /* 0x0000000926157223 */ /* 0x000fe20000010015 */
[----:B------:R-:W-:Y:S01]  /*15a0*/  IMAD.U32 R9, R23, 0x10000, RZ ;  /* 0x0001000017097824 */ /* 0x000fe200078e00ff */
[----:B------:R-:W-:Y:S01]  /*15b0*/  SHF.L.U32 R27, R10, 0x10, RZ ;  /* 0x000000100a1b7819 */ /* 0x000fe200000006ff */
[----:B------:R-:W-:Y:S01]  /*15c0*/  FFMA.FTZ R83, R72, R89, R83 ;  /* 0x0000005948537223 */ /* 0x000fe20000010053 */
[----:B------:R-:W-:Y:S01]  /*15d0*/  FFMA.FTZ R81, R81, R20, RZ ;  /* 0x0000001451517223 */ /* 0x000fe200000100ff */
[----:B------:R-:W-:Y:S01]  /*15e0*/  PRMT R4, R23, 0x7632, R4 ;  /* 0x0000763217047816 */ /* 0x000fe20000000004 */
[----:B------:R-:W-:Y:S01]  /*15f0*/  FFMA.FTZ R9, R36, R9, R21 ;  /* 0x0000000924097223 */ /* 0x000fe20000010015 */
[C---:B------:R-:W-:Y:S01]  /*1600*/  SHF.L.U32 R10, R5.reuse, 0x10, RZ ;  /* 0x00000010050a7819 */ /* 0x040fe200000006ff */
[----:B------:R-:W2:Y:S01]  /*1610*/  LDG.E.128 R20, desc[UR6][R100.64+0x2e000] ;  /* 0x02e0000664147981 */ /* 0x000ea2000c1e1d00 */
[----:B------:R-:W-:Y:S01]  /*1620*/  PRMT R5, R5, 0x7632, R5 ;  /* 0x0000763205057816 */ /* 0x000fe20000000005 */
[----:B------:R-:W-:Y:S01]  /*1630*/  FFMA.FTZ R83, R38, R25, R83 ;  /* 0x0000001926537223 */ /* 0x000fe20000010053 */
[----:B------:R-:W-:Y:S01]  /*1640*/  FFMA.FTZ R80, R80, R27, R81 ;  /* 0x0000001b50507223 */ /* 0x000fe20000010051 */
[C---:B------:R-:W-:Y:S01]  /*1650*/  IMAD.U32 R25, R11.reuse, 0x10000, RZ ;  /* 0x000100000b197824 */ /* 0x040fe200078e00ff */
[----:B------:R-:W-:Y:S01]  /*1660*/  PRMT R11, R11, 0x7632, R11 ;  /* 0x000076320b0b7816 */ /* 0x000fe2000000000b */
[----:B------:R-:W-:Y:S01]  /*1670*/  IMAD.U32 R4, R4, 0x10000, RZ ;  /* 0x0001000004047824 */ /* 0x000fe200078e00ff */
[----:B------:R-:W-:Y:S01]  /*1680*/  SHF.L.U32 R5, R5, 0x10, RZ ;  /* 0x0000001005057819 */ /* 0x000fe200000006ff */
[----:B------:R-:W-:Y:S01]  /*1690*/  FFMA.FTZ R75, R75, R10, R80 ;  /* 0x0000000a4b4b7223 */ /* 0x000fe20000010050 */
[----:B------:R-:W-:Y:S01]  /*16a0*/  SHF.L.U32 R10, R11, 0x10, RZ ;  /* 0x000000100b0a7819 */ /* 0x000fe200000006ff */
[----:B------:R-:W-:Y:S01]  /*16b0*/  FFMA.FTZ R89, R93, R4, R9 ;  /* 0x000000045d597223 */ /* 0x000fe20000010009 */
[----:B------:R-:W-:Y:S01]  /*16c0*/  SHF.L.U32 R11, R6, 0x10, RZ ;  /* 0x00000010060b7819 */ /* 0x000fe200000006ff */
[----:B------:R-:W-:Y:S01]  /*16d0*/  FFMA.FTZ R5, R74, R5, R75 ;  /* 0x000000054a057223 */ /* 0x000fe2000001004b */
[----:B------:R-:W-:Y:S01]  /*16e0*/  SHF.L.U32 R24, R24, 0x10, RZ ;  /* 0x0000001018187819 */ /* 0x000fe200000006ff */
[----:B------:R-:W-:Y:S01]  /*16f0*/  FFMA.FTZ R25, R36, R25, R83 ;  /* 0x0000001924197223 */ /* 0x000fe20000010053 */
[----:B---3--:R-:W-:-:S02]  /*1700*/  PRMT R4, R12, 0x7632, R4 ;  /* 0x000076320c047816 */ /* 0x008fc40000000004 */
[----:B------:R-:W-:Y:S02]  /*1710*/  PRMT R6, R6, 0x7632, R6 ;  /* 0x0000763206067816 */ /* 0x000fe40000000006 */
[----:B------:R-:W-:Y:S02]  /*1720*/  SHF.L.U32 R12, R12, 0x10, RZ ;  /* 0x000000100c0c7819 */ /* 0x000fe400000006ff */
[C---:B------:R-:W-:Y:S01]  /*1730*/  PRMT R75, R84.reuse, 0x7632, R75 ;  /* 0x00007632544b7816 */ /* 0x040fe2000000004b */
[----:B------:R-:W-:Y:S02]  /*1740*/  IMAD.U32 R84, R84, 0x10000, RZ ;  /* 0x0001000054547824 */ /* 0x000fe400078e00ff */
[----:B------:R-:W-:Y:S01]  /*1750*/  FFMA.FTZ R27, R72, R11, R5 ;  /* 0x0000000b481b7223 */ /* 0x000fe20000010005 */
[C---:B------:R-:W-:Y:S01]  /*1760*/  FFMA.FTZ R91, R93.reuse, R24, R8 ;  /* 0x000000185d5b7223 */ /* 0x040fe20000010008 */
[----:B------:R-:W-:Y:S01]  /*1770*/  FFMA.FTZ R113, R93, R10, R25 ;  /* 0x0000000a5d717223 */ /* 0x000fe20000010019 */
[----:B------:R-:W-:Y:S01]  /*1780*/  SHF.L.U32 R5, R6, 0x10, RZ ;  /* 0x0000001006057819 */ /* 0x000fe200000006ff */
[----:B------:R-:W3:Y:S01]  /*1790*/  LDG.E.128 R8, desc[UR6][R100.64+0x31800] ;  /* 0x0318000664087981 */ /* 0x000ee2000c1e1d00 */
[----:B------:R-:W-:Y:S01]  /*17a0*/  SHF.L.U32 R4, R4, 0x10, RZ ;  /* 0x0000001004047819 */ /* 0x000fe200000006ff */
[----:B------:R-:W-:Y:S01]  /*17b0*/  FFMA.FTZ R6, R84, R12, R73 ;  /* 0x0000000c54067223 */ /* 0x000fe20000010049 */
[----:B------:R-:W-:Y:S01]  /*17c0*/  SHF.L.U32 R75, R75, 0x10, RZ ;  /* 0x000000104b4b7819 */ /* 0x000fe200000006ff */
[C---:B------:R-:W-:Y:S01]  /*17d0*/  IMAD.U32 R25, R7.reuse, 0x10000, RZ ;  /* 0x0001000007197824 */ /* 0x040fe200078e00ff */
[----:B------:R-:W-:Y:S01]  /*17e0*/  PRMT R12, R7, 0x7632, R12 ;  /* 0x00007632070c7816 */ /* 0x000fe2000000000c */
[----:B------:R-:W-:-:S02]  /*17f0*/  FFMA.FTZ R27, R38, R5, R27 ;  /* 0x00000005261b7223 */ /* 0x000fc4000001001b */
[----:B------:R-:W-:Y:S02]  /*1800*/  FFMA.FTZ R81, R75, R4, R6 ;  /* 0x000000044b517223 */ /* 0x000fe40000010006 */
[----:B------:R-:W3:Y:S01]  /*1810*/  LDG.E.128 R4, desc[UR6][R100.64+0x35000] ;  /* 0x0350000664047981 */ /* 0x000ee2000c1e1d00 */
[C---:B------:R-:W-:Y:S02]  /*1820*/  PRMT R26, R13.reuse, 0x7632, R26 ;  /* 0x000076320d1a7816 */ /* 0x040fe4000000001a */
[----:B------:R-:W-:Y:S02]  /*1830*/  SHF.L.U32 R73, R13, 0x10, RZ ;  /* 0x000000100d497819 */ /* 0x000fe400000006ff */
[C---:B------:R-:W-:Y:S02]  /*1840*/  PRMT R13, R85.reuse, 0x7632, R13 ;  /* 0x00007632550d7816 */ /* 0x040fe4000000000d */
[----:B------:R-:W-:Y:S01]  /*1850*/  SHF.L.U32 R74, R85, 0x10, RZ ;  /* 0x00000010554a7819 */ /* 0x000fe200000006ff */
[----:B------:R-:W-:Y:S01]  /*1860*/  FFMA.FTZ R24, R36, R25, R27 ;  /* 0x0000001924187223 */ /* 0x000fe2000001001b */
[----:B------:R-:W-:Y:S01]  /*1870*/  SHF.L.U32 R36, R13, 0x10, RZ ;  /* 0x000000100d247819 */ /* 0x000fe200000006ff */
[----:B------:R-:W-:Y:S01]  /*1880*/  IMAD.U32 R25, R26, 0x10000, RZ ;  /* 0x000100001a197824 */ /* 0x000fe200078e00ff */
[----:B------:R-:W-:Y:S01]  /*1890*/  SHF.L.U32 R12, R12, 0x10, RZ ;  /* 0x000000100c0c7819 */ /* 0x000fe200000006ff */
[----:B------:R-:W-:Y:S01]  /*18a0*/  FFMA.FTZ R73, R74, R73, R81 ;  /* 0x000000494a497223 */ /* 0x000fe20000010051 */
[----:B------:R-:W-:-:S02]  /*18b0*/  SHF.L.U32 R13, R14, 0x10, RZ ;  /* 0x000000100e0d7819 */ /* 0x000fc400000006ff */
[----:B------:R-:W-:Y:S01]  /*18c0*/  SHF.L.U32 R38, R86, 0x10, RZ ;  /* 0x0000001056267819 */ /* 0x000fe200000006ff */
[----:B------:R-:W-:Y:S01]  /*18d0*/  FFMA.FTZ R25, R36, R25, R73 ;  /* 0x0000001924197223 */ /* 0x000fe20000010049 */
[----:B------:R-:W-:Y:S01]  /*18e0*/  FFMA.FTZ R93, R93, R12, R24 ;  /* 0x0000000c5d5d7223 */ /* 0x000fe20000010018 */
[----:B------:R-:W-:Y:S01]  /*18f0*/  PRMT R14, R14, 0x7632, R14 ;  /* 0x000076320e0e7816 */ /* 0x000fe2000000000e */
[----:B----4-:R-:W-:Y:S01]  /*1900*/  IMAD.U32 R12, R76, 0x10000, RZ ;  /* 0x000100004c0c7824 */ /* 0x010fe200078e00ff */
[----:B------:R-:W-:Y:S01]  /*1910*/  PRMT R72, R86, 0x7632, R72 ;  /* 0x0000763256487816 */ /* 0x000fe20000000048 */
[----:B------:R-:W-:Y:S01]  /*1920*/  FFMA.FTZ R25, R38, R13, R25 ;  /* 0x0000000d26197223 */ /* 0x000fe20000010019 */
[----:B------:R-:W-:Y:S02]  /*1930*/  PRMT R76, R76, 0x7632, R76 ;  /* 0x000076324c4c7816 */ /* 0x000fe4000000004c */
[----:B------:R-:W-:Y:S02]  /*1940*/  SHF.L.U32 R13, R14, 0x10, RZ ;  /* 0x000000100e0d7819 */ /* 0x000fe400000006ff */
[----:B------:R-:W-:Y:S01]  /*1950*/  SHF.L.U32 R72, R72, 0x10, RZ ;  /* 0x0000001048487819 */ /* 0x000fe200000006ff */
[----:B------:R-:W-:Y:S01]  /*1960*/  FFMA.FTZ R12, R84, R12, R39 ;  /* 0x0000000c540c7223 */ /* 0x000fe20000010027 */
[----:B------:R-:W-:-:S02]  /*1970*/  SHF.L.U32 R76, R76, 0x10, RZ ;  /* 0x000000104c4c7819 */ /* 0x000fc400000006ff */
[----:B-----5:R-:W-:Y:S01]  /*1980*/  PRMT R24, R68, 0x7632, R24 ;  /* 0x0000763244187816 */ /* 0x020fe20000000018 */
[----:B------:R-:W-:Y:S01]  /*1990*/  FFMA.FTZ R14, R72, R13, R25 ;  /* 0x0000000d480e7223 */ /* 0x000fe20000010019 */
[----:B------:R-:W-:Y:S01]  /*19a0*/  SHF.L.U32 R13, R77, 0x10, RZ ;  /* 0x000000104d0d7819 */ /* 0x000fe200000006ff */
[----:B------:R-:W-:Y:S01]  /*19b0*/  FFMA.FTZ R25, R75, R76, R12 ;  /* 0x0000004c4b197223 */ /* 0x000fe2000001000c */
[----:B------:R-:W-:Y:S02]  /*19c0*/  PRMT R77, R77, 0x7632, R77 ;  /* 0x000076324d4d7816 */ /* 0x000fe4000000004d */
[----:B------:R-:W-:Y:S01]  /*19d0*/  SHF.L.U32 R68, R68, 0x10, RZ ;  /* 0x0000001044447819 */ /* 0x000fe200000006ff */
[----:B------:R-:W-:Y:S01]  /*19e0*/  FFMA.FTZ R13, R74, R13, R25 ;  /* 0x0000000d4a0d7223 */ /* 0x000fe20000010019 */
[----:B------:R-:W-:Y:S01]  /*19f0*/  SHF.L.U32 R12, R15, 0x10, RZ ;  /* 0x000000100f0c7819 */ /* 0x000fe200000006ff */
[----:B------:R-:W-:Y:S01]  /*1a00*/  IMAD.U32 R73, R87, 0x10000, RZ ;  /* 0x0001000057497824 */ /* 0x000fe200078e00ff */
[----:B------:R-:W-:Y:S01]  /*1a10*/  SHF.L.U32 R24, R24, 0x10, RZ ;  /* 0x0000001018187819 */ /* 0x000fe200000006ff */
[----:B------:R-:W-:-:S02]  /*1a20*/  IMAD.U32 R77, R77, 0x10000, RZ ;  /* 0x000100004d4d7824 */ /* 0x000fc400078e00ff */
[----:B------:R-:W-:Y:S01]  /*1a30*/  FFMA.FTZ R68, R84, R68, R3 ;  /* 0x0000004454447223 */ /* 0x000fe20000010003 */
[----:B------:R-:W-:Y:S01]  /*1a40*/  PRMT R80, R69, 0x7632, R80 ;  /* 0x0000763245507816 */ /* 0x000fe20000000050 */
[----:B------:R-:W-:Y:S01]  /*1a50*/  FFMA.FTZ R76, R73, R12, R14 ;  /* 0x0000000c494c7223 */ /* 0x000fe2000001000e */
[----:B------:R-:W-:Y:S01]  /*1a60*/  SHF.L.U32 R81, R69, 0x10, RZ ;  /* 0x0000001045517819 */ /* 0x000fe200000006ff */
[----:B------:R-:W-:Y:S01]  /*1a70*/  FFMA.FTZ R77, R36, R77, R13 ;  /* 0x0000004d244d7223 */ /* 0x000fe2000001000d */
[----:B------:R-:W-:Y:S01]  /*1a80*/  PRMT R3, R15, 0x7632, R3 ;  /* 0x000076320f037816 */ /* 0x000fe20000000003 */
[----:B------:R-:W-:Y:S01]  /*1a90*/  FFMA.FTZ R85, R75, R24, R68 ;  /* 0x000000184b557223 */ /* 0x000fe20000010044 */
[----:B------:R-:W4:Y:S01]  /*1aa0*/  LDG.E.128 R12, desc[UR6][R100.64+0x1000] ;  /* 0x00100006640c7981 */ /* 0x000f22000c1e1d00 */
[----:B------:R-:W-:Y:S02]  /*1ab0*/  SHF.L.U32 R69, R78, 0x10, RZ ;  /* 0x000000104e457819 */ /* 0x000fe400000006ff */
[----:B------:R-:W-:Y:S01]  /*1ac0*/  SHF.L.U32 R83, R80, 0x10, RZ ;  /* 0x0000001050537819 */ /* 0x000fe200000006ff */
[----:B------:R-:W5:Y:S01]  /*1ad0*/  LDG.E.128 R24, desc[UR6][R102.64+0x1000] ;  /* 0x0010000666187981 */ /* 0x000f62000c1e1d00 */
[----:B------:R-:W-:Y:S01]  /*1ae0*/  FFMA.FTZ R81, R74, R81, R85 ;  /* 0x000000514a517223 */ /* 0x000fe20000010055 */
[----:B------:R-:W-:Y:S01]  /*1af0*/  PRMT R78, R78, 0x7632, R78 ;  /* 0x000076324e4e7816 */ /* 0x000fe2000000004e */
[----:B------:R-:W-:Y:S01]  /*1b00*/  FFMA.FTZ R77, R38, R69, R77 ;  /* 0x00000045264d7223 */ /* 0x000fe2000001004d */
[----:B------:R-:W-:Y:S01]  /*1b10*/  PRMT R39, R87, 0x7632, R39 ;  /* 0x0000763257277816 */ /* 0x000fe20000000027 */
[----:B------:R-:W-:Y:S01]  /*1b20*/  FFMA.FTZ R83, R36, R83, R81 ;  /* 0x0000005324537223 */ /* 0x000fe20000010051 */
[----:B------:R-:W-:Y:S01]  /*1b30*/  SHF.L.U32 R69, R78, 0x10, RZ ;  /* 0x000000104e457819 */ /* 0x000fe200000006ff */
[C---:B------:R-:W-:Y:S01]  /*1b40*/  IMAD.U32 R81, R70.reuse, 0x10000, RZ ;  /* 0x0001000046517824 */ /* 0x040fe200078e00ff */
[----:B------:R-:W-:Y:S01]  /*1b50*/  SHF.L.U32 R68, R3, 0x10, RZ ;  /* 0x0000001003447819 */ /* 0x000fe200000006ff */
[----:B------:R-:W-:Y:S01]  /*1b60*/  IMAD.U32 R3, R39, 0x10000, RZ ;  /* 0x0001000027037824 */ /* 0x000fe200078e00ff */
[----:B------:R-:W-:Y:S01]  /*1b70*/  PRMT R78, R70, 0x7632, R78 ;  /* 0x00007632464e7816 */ /* 0x000fe2000000004e */
[----:B------:R-:W-:Y:S01]  /*1b80*/  FFMA.FTZ R70, R72, R69, R77 ;  /* 0x0000004548467223 */ /* 0x000fe2000001004d */
[----:B------:R-:W-:Y:S01]  /*1b90*/  FFMA.FTZ R77, R38, R81, R83 ;  /* 0x00000051264d7223 */ /* 0x000fe20000010053 */
[----:B------:R-:W-:Y:S01]  /*1ba0*/  FFMA.FTZ R39, R3, R68, R76 ;  /* 0x0000004403277223 */ /* 0x000fe2000001004c */
[----:B------:R-:W5:Y:S01]  /*1bb0*/  LDG.E.128 R80, desc[UR6][R100.64+0x4800] ;  /* 0x0048000664507981 */ /* 0x000f62000c1e1d00 */
[----:B------:R-:W-:-:S02]  /*1bc0*/  PRMT R68, R79, 0x7632, R68 ;  /* 0x000076324f447816 */ /* 0x000fc40000000044 */
[----:B------:R-:W-:Y:S02]  /*1bd0*/  SHF.L.U32 R76, R79, 0x10, RZ ;  /* 0x000000104f4c7819 */ /* 0x000fe400000006ff */
[----:B------:R-:W-:Y:S02]  /*1be0*/  SHF.L.U32 R69, R78, 0x10, RZ ;  /* 0x000000104e457819 */ /* 0x000fe400000006ff */
[C---:B------:R-:W-:Y:S02]  /*1bf0*/  PRMT R78, R16.reuse, 0x7632, R78 ;  /* 0x00007632104e7816 */ /* 0x040fe4000000004e */
[----:B------:R-:W-:Y:S01]  /*1c00*/  SHF.L.U32 R79, R16, 0x10, RZ ;  /* 0x00000010104f7819 */ /* 0x000fe200000006ff */
[----:B------:R-:W-:Y:S02]  /*1c10*/  FFMA.FTZ R70, R73, R76, R70 ;  /* 0x0000004c49467223 */ /* 0x000fe40000010046 */
[----:B------:R-:W-:Y:S02]  /*1c20*/  IMAD.U32 R78, R78, 0x10000, RZ ;  /* 0x000100004e4e7824 */ /* 0x000fe400078e00ff */
[----:B------:R-:W-:Y:S01]  /*1c30*/  FFMA.FTZ R86, R84, R79, R37 ;  /* 0x0000004f54567223 */ /* 0x000fe20000010025 */
[----:B------:R-:W-:Y:S01]  /*1c40*/  SHF.L.U32 R16, R71, 0x10, RZ ;  /* 0x0000001047107819 */ /* 0x000fe200000006ff */
[----:B------:R-:W-:Y:S01]  /*1c50*/  FFMA.FTZ R76, R72, R69, R77 ;  /* 0x00000045484c7223 */ /* 0x000fe2000001004d */
[----:B------:R-:W-:Y:S01]  /*1c60*/  SHF.L.U32 R37, R17, 0x10, RZ ;  /* 0x0000001011257819 */ /* 0x000fe200000006ff */
[----:B------:R-:W-:Y:S01]  /*1c70*/  FFMA.FTZ R69, R75, R78, R86 ;  /* 0x0000004e4b457223 */ /* 0x000fe20000010056 */
[----:B------:R-:W-:-:S02]  /*1c80*/  PRMT R17, R17, 0x7632, R17 ;  /* 0x0000763211117816 */ /* 0x000fc40000000011 */
[----:B------:R-:W-:Y:S01]  /*1c90*/  PRMT R71, R71, 0x7632, R71 ;  /* 0x0000763247477816 */ /* 0x000fe20000000047 */
[----:B------:R-:W-:Y:S01]  /*1ca0*/  FFMA.FTZ R87, R73, R16, R76 ;  /* 0x0000001049577223 */ /* 0x000fe2000001004c */
[----:B------:R-:W-:Y:S01]  /*1cb0*/  SHF.L.U32 R17, R17, 0x10, RZ ;  /* 0x0000001011117819 */ /* 0x000fe200000006ff */
[----:B------:R-:W-:Y:S01]  /*1cc0*/  FFMA.FTZ R69, R74, R37, R69 ;  /* 0x000000254a457223 */ /* 0x000fe20000010045 */
[----:B------:R-:W-:Y:S01]  /*1cd0*/  SHF.L.U32 R16, R71, 0x10, RZ ;  /* 0x0000001047107819 */ /* 0x000fe200000006ff */
[----:B------:R-:W-:Y:S01]  /*1ce0*/  IMAD.U32 R71, R52, 0x10000, RZ ;  /* 0x0001000034477824 */ /* 0x000fe200078e00ff */
[----:B------:R-:W-:Y:S02]  /*1cf0*/  SHF.L.U32 R68, R68, 0x10, RZ ;  /* 0x0000001044447819 */ /* 0x000fe400000006ff */
[----:B------:R-:W-:Y:S01]  /*1d00*/  PRMT R52, R52, 0x7632, R52 ;  /* 0x0000763234347816 */ /* 0x000fe20000000034 */
[----:B------:R-:W-:Y:S01]  /*1d10*/  FFMA.FTZ R69, R36, R17, R69 ;  /* 0x0000001124457223 */ /* 0x000fe20000010045 */
[C---:B------:R-:W-:Y:S01]  /*1d20*/  FFMA.FTZ R87, R3.reuse, R16, R87 ;  /* 0x0000001003577223 */ /* 0x040fe20000010057 */
[----:B------:R-:W-:Y:S01]  /*1d30*/  SHF.L.U32 R17, R18, 0x10, RZ ;  /* 0x0000001012117819 */ /* 0x000fe200000006ff */
[----:B------:R-:W-:Y:S01]  /*1d40*/  FFMA.FTZ R37, R3, R68, R70 ;  /* 0x0000004403257223 */ /* 0x000fe20000010046 */
[----:B------:R-:W-:Y:S01]  /*1d50*/  SHF.L.U32 R16, R52, 0x10, RZ ;  /* 0x0000001034107819 */ /* 0x000fe200000006ff */
[----:B------:R-:W-:Y:S01]  /*1d60*/  FFMA.FTZ R70, R84, R71, R111 ;  /* 0x0000004754467223 */ /* 0x000fe2000001006f */
[----:B------:R-:W-:Y:S01]  /*1d70*/  PRMT R18, R18, 0x7632, R18 ;  /* 0x0000763212127816 */ /* 0x000fe20000000012 */
[----:B------:R-:W-:Y:S01]  /*1d80*/  FFMA.FTZ R71, R38, R17, R69 ;  /* 0x0000001126477223 */ /* 0x000fe20000010045 */
[----:B------:R-:W-:Y:S01]  /*1d90*/  PRMT R52, R19, 0x7632, R52 ;  /* 0x0000763213347816 */ /* 0x000fe20000000034 */
[----:B------:R-:W-:Y:S01]  /*1da0*/  FFMA.FTZ R79, R75, R16, R70 ;  /* 0x000000104b4f7223 */ /* 0x000fe20000010046 */
[----:B------:R-:W-:-:S02]  /*1db0*/  SHF.L.U32 R68, R19, 0x10, RZ ;  /* 0x0000001013447819 */ /* 0x000fc400000006ff */
[----:B------:R-:W-:Y:S01]  /*1dc0*/  SHF.L.U32 R69, R18, 0x10, RZ ;  /* 0x0000001012457819 */ /* 0x000fe200000006ff */
[C---:B------:R-:W-:Y:S01]  /*1dd0*/  IMAD.U32 R77, R53.reuse, 0x10000, RZ ;  /* 0x00010000354d7824 */ /* 0x040fe200078e00ff */
[----:B------:R-:W5:Y:S01]  /*1de0*/  LDG.E.128 R16, desc[UR6][R100.64+0x8000] ;  /* 0x0080000664107981 */ /* 0x000f62000c1e1d00 */
[C---:B------:R-:W-:Y:S02]  /*1df0*/  SHF.L.U32 R76, R64.reuse, 0x10, RZ ;  /* 0x00000010404c7819 */ /* 0x040fe400000006ff */
[----:B------:R-:W-:Y:S01]  /*1e00*/  PRMT R70, R64, 0x7632, R70 ;  /* 0x0000763240467816 */ /* 0x000fe20000000046 */
[----:B------:R-:W-:Y:S01]  /*1e10*/  FFMA.FTZ R64, R72, R69, R71 ;  /* 0x0000004548407223 */ /* 0x000fe20000010047 */
[----:B------:R-:W-:Y:S01]  /*1e20*/  FFMA.FTZ R69, R74, R77, R79 ;  /* 0x0000004d4a457223 */ /* 0x000fe2000001004f */
[----:B------:R-:W-:Y:S01]  /*1e30*/  FFMA.FTZ R86, R84, R76, R109 ;  /* 0x0000004c54567223 */ /* 0x000fe2000001006d */
[----:B------:R-:W-:Y:S01]  /*1e40*/  SHF.L.U32 R70, R70, 0x10, RZ ;  /* 0x0000001046467819 */ /* 0x000fe200000006ff */
[----:B------:R-:W5:Y:S01]  /*1e50*/  LDG.E.128 R76, desc[UR6][R100.64+0xb800] ;  /* 0x00b80006644c7981 */ /* 0x000f62000c1e1d00 */
[----:B------:R-:W-:-:S02]  /*1e60*/  PRMT R53, R53, 0x7632, R53 ;  /* 0x0000763235357816 */ /* 0x000fc40000000035 */
[----:B------:R-:W-:Y:S01]  /*1e70*/  SHF.L.U32 R71, R65, 0x10, RZ ;  /* 0x0000001041477819 */ /* 0x000fe200000006ff */
[----:B------:R-:W-:Y:S01]  /*1e80*/  FFMA.FTZ R85, R75, R70, R86 ;  /* 0x000000464b557223 */ /* 0x000fe20000010056 */
[----:B------:R-:W-:Y:S02]  /*1e90*/  SHF.L.U32 R53, R53, 0x10, RZ ;  /* 0x0000001035357819 */ /* 0x000fe400000006ff */
[----:B------:R-:W-:Y:S01]  /*1ea0*/  PRMT R65, R65, 0x7632, R65 ;  /* 0x0000763241417816 */ /* 0x000fe20000000041 */
[----:B------:R-:W-:Y:S02]  /*1eb0*/  FFMA.FTZ R109, R74, R71, R85 ;  /* 0x000000474a6d7223 */ /* 0x000fe40000010055 */
[----:B------:R-:W-:Y:S01]  /*1ec0*/  FFMA.FTZ R69, R36, R53, R69 ;  /* 0x0000003524457223 */ /* 0x000fe20000010045 */
[C---:B------:R-:W-:Y:S01]  /*1ed0*/  PRMT R53, R54.reuse, 0x7632, R53 ;  /* 0x0000763236357816 */ /* 0x040fe20000000035 */
[----:B------:R-:W-:Y:S01]  /*1ee0*/  IMAD.U32 R71, R65, 0x10000, RZ ;  /* 0x0001000041477824 */ /* 0x000fe200078e00ff */
[----:B------:R-:W-:-:S02]  /*1ef0*/  SHF.L.U32 R65, R54, 0x10, RZ ;  /* 0x0000001036417819 */ /* 0x000fc400000006ff */
[C---:B------:R-:W-:Y:S02]  /*1f00*/  PRMT R54, R66.reuse, 0x7632, R54 ;  /* 0x0000763242367816 */ /* 0x040fe40000000036 */
[----:B------:R-:W-:Y:S01]  /*1f10*/  SHF.L.U32 R85, R66, 0x10, RZ ;  /* 0x0000001042557819 */ /* 0x000fe200000006ff */
[----:B------:R-:W-:Y:S01]  /*1f20*/  FFMA.FTZ R66, R36, R71, R109 ;  /* 0x0000004724427223 */ /* 0x000fe2000001006d */
[----:B------:R-:W-:Y:S01]  /*1f30*/  SHF.L.U32 R53, R53, 0x10, RZ ;  /* 0x0000001035357819 */ /* 0x000fe200000006ff */
[----:B------:R-:W-:Y:S01]  /*1f40*/  FFMA.FTZ R65, R38, R65, R69 ;  /* 0x0000004126417223 */ /* 0x000fe20000010045 */
[----:B------:R-:W-:Y:S01]  /*1f50*/  SHF.L.U32 R69, R54, 0x10, RZ ;  /* 0x0000001036457819 */ /* 0x000fe200000006ff */
[----:B------:R-:W-:Y:S01]  /*1f60*/  FFMA.FTZ R70, R38, R85, R66 ;  /* 0x0000005526467223 */ /* 0x000fe20000010042 */
[C---:B------:R-:W-:Y:S02]  /*1f70*/  IMAD.U32 R54, R55.reuse, 0x10000, RZ ;  /* 0x0001000037367824 */ /* 0x040fe400078e00ff */
[----:B------:R-:W-:Y:S01]  /*1f80*/  FFMA.FTZ R66, R72, R53, R65 ;  /* 0x0000003548427223 */ /* 0x000fe20000010041 */
[----:B------:R-:W-:Y:S01]  /*1f90*/  PRMT R55, R55, 0x7632, R55 ;  /* 0x0000763237377816 */ /* 0x000fe20000000037 */
[C---:B------:R-:W-:Y:S01]  /*1fa0*/  FFMA.FTZ R64, R73.reuse, R68, R64 ;  /* 0x0000004449407223 */ /* 0x040fe20000010040 */
[----:B------:R-:W-:Y:S01]  /*1fb0*/  SHF.L.U32 R85, R52, 0x10, RZ ;  /* 0x0000001034557819 */ /* 0x000fe200000006ff */
[----:B------:R-:W-:Y:S01]  /*1fc0*/  FFMA.FTZ R111, R73, R54, R66 ;  /* 0x00000036496f7223 */ /* 0x000fe20000010042 */
[----:B------:R-:W-:-:S02]  /*1fd0*/  SHF.L.U32 R66, R55, 0x10, RZ ;  /* 0x0000001037427819 */ /* 0x000fc400000006ff */
[----:B------:R-:W5:Y:S01]  /*1fe0*/  LDG.E.128 R52, desc[UR6][R100.64+0xf000] ;  /* 0x00f0000664347981 */ /* 0x000f62000c1e1d00 */
[C---:B------:R-:W-:Y:S01]  /*1ff0*/  SHF.L.U32 R68, R67.reuse, 0x10, RZ ;  /* 0x0000001043447819 */ /* 0x040fe200000006ff */
[----:B------:R-:W-:Y:S01]  /*2000*/  FFMA.FTZ R69, R72, R69, R70 ;  /* 0x0000004548457223 */ /* 0x000fe20000010046 */
[----:B------:R-:W-:Y:S01]  /*2010*/  PRMT R67, R67, 0x7632, R67 ;  /* 0x0000763243437816 */ /* 0x000fe20000000043 */
[C---:B------:R-:W-:Y:S02]  /*2020*/  IMAD.U32 R65, R40.reuse, 0x10000, RZ ;  /* 0x0001000028417824 */ /* 0x040fe400078e00ff */
[----:B------:R-:W-:Y:S01]  /*2030*/  FFMA.FTZ R69, R73, R68, R69 ;  /* 0x0000004449457223 */ /* 0x000fe20000010045 */
[----:B------:R-:W-:Y:S02]  /*2040*/  SHF.L.U32 R68, R67, 0x10, RZ ;  /* 0x0000001043447819 */ /* 0x000fe400000006ff */
[----:B------:R-:W-:Y:S01]  /*2050*/  PRMT R40, R40, 0x7632, R40 ;  /* 0x0000763228287816 */ /* 0x000fe20000000028 */
[C---:B------:R-:W-:Y:S01]  /*2060*/  FFMA.FTZ R111, R3.reuse, R66, R111 ;  /* 0x00000042036f7223 */ /* 0x040fe2000001006f */
[C---:B------:R-:W-:Y:S01]  /*2070*/  PRMT R66, R42.reuse, 0x7632, R66 ;  /* 0x000076322a427816 */ /* 0x040fe20000000042 */
[----:B------:R-:W-:Y:S01]  /*2080*/  FFMA.FTZ R109, R3, R68, R69 ;  /* 0x00000044036d7223 */ /* 0x000fe20000010045 */
[----:B------:R-:W-:Y:S01]  /*2090*/  SHF.L.U32 R67, R42, 0x10, RZ ;  /* 0x000000102a437819 */ /* 0x000fe200000006ff */
[----:B------:R-:W-:Y:S01]  /*20a0*/  FFMA.FTZ R68, R84, R65, R115 ;  /* 0x0000004154447223 */ /* 0x000fe20000010073 */
[----:B------:R-:W-:-:S02]  /*20b0*/  SHF.L.U32 R40, R40, 0x10, RZ ;  /* 0x0000001028287819 */ /* 0x000fc400000006ff */
[C---:B------:R-:W-:Y:S02]  /*20c0*/  SHF.L.U32 R69, R60.reuse, 0x10, RZ ;  /* 0x000000103c457819 */ /* 0x040fe400000006ff */
[----:B------:R-:W-:Y:S01]  /*20d0*/  PRMT R42, R60, 0x7632, R42 ;  /* 0x000076323c2a7816 */ /* 0x000fe2000000002a */
[----:B------:R-:W-:Y:S01]  /*20e0*/  FFMA.FTZ R85, R3, R85, R64 ;  /* 0x0000005503557223 */ /* 0x000fe20000010040 */
[----:B------:R-:W-:Y:S01]  /*20f0*/  PRMT R65, R41, 0x7632, R65 ;  /* 0x0000763229417816 */ /* 0x000fe20000000041 */
[----:B------:R-:W-:Y:S01]  /*2100*/  IMAD.U32 R64, R43, 0x10000, RZ ;  /* 0x000100002b407824 */ /* 0x000fe200078e00ff */
[----:B------:R-:W-:Y:S02]  /*2110*/  SHF.L.U32 R41, R41, 0x10, RZ ;  /* 0x0000001029297819 */ /* 0x000fe400000006ff */
        /* <DEDUP_REMOVED lines=8> */
[----:B------:R-:W-:Y:S01]  /*21a0*/  SHF.L.U32 R61, R61, 0x10, RZ ;  /* 0x000000103d3d7819 */ /* 0x000fe200000006ff */
[----:B------:R-:W-:Y:S01]  /*21b0*/  FFMA.FTZ R41, R36, R65, R41 ;  /* 0x0000004124297223 */ /* 0x000fe20000010029 */
[----:B------:R-:W-:Y:S01]  /*21c0*/  SHF.L.U32 R43, R40, 0x10, RZ ;  /* 0x00000010282b7819 */ /* 0x000fe200000006ff */
[----:B------:R-:W5:Y:S02]  /*21d0*/  LDG.E.128 R68, desc[UR6][R100.64+0x12800] ;  /* 0x0128000664447981 */ /* 0x000f64000c1e1d00 */
[----:B------:R-:W-:Y:S01]  /*21e0*/  FFMA.FTZ R65, R74, R61, R107 ;  /* 0x0000003d4a417223 */ /* 0x000fe2000001006b */
[----:B------:R-:W-:-:S03]  /*21f0*/  FFMA.FTZ R67, R38, R67, R41 ;  /* 0x0000004326437223 */ /* 0x000fc60000010029 */
[--C-:B------:R-:W-:Y:S02]  /*2200*/  FFMA.FTZ R115, R36, R43, R65.reuse ;  /* 0x0000002b24737223 */ /* 0x100fe40000010041 */
[----:B------:R-:W5:Y:S01]  /*2210*/  LDG.E.128 R40, desc[UR6][R100.64+0x16000] ;  /* 0x0160000664287981 */ /* 0x000f62000c1e1d00 */
[----:B------:R-:W-:Y:S01]  /*2220*/  IMAD.U32 R61, R66, 0x10000, RZ ;  /* 0x00010000423d7824 */ /* 0x000fe200078e00ff */
[C---:B------:R-:W-:Y:S02]  /*2230*/  SHF.L.U32 R107, R62.reuse, 0x10, RZ ;  /* 0x000000103e6b7819 */ /* 0x040fe400000006ff */
[----:B------:R-:W-:Y:S01]  /*2240*/  PRMT R65, R62, 0x7632, R65 ;  /* 0x000076323e417816 */ /* 0x000fe20000000041 */
[----:B------:R-:W-:Y:S01]  /*2250*/  FFMA.FTZ R62, R72, R61, R67 ;  /* 0x0000003d483e7223 */ /* 0x000fe20000010043 */
[C---:B------:R-:W-:Y:S02]  /*2260*/  PRMT R61, R48.reuse, 0x7632, R61 ;  /* 0x00007632303d7816 */ /* 0x040fe4000000003d */
[----:B------:R-:W-:Y:S01]  /*2270*/  SHF.L.U32 R66, R48, 0x10, RZ ;  /* 0x0000001030427819 */ /* 0x000fe200000006ff */
[----:B------:R-:W-:Y:S01]  /*2280*/  FFMA.FTZ R107, R38, R107, R115 ;  /* 0x0000006b266b7223 */ /* 0x000fe20000010073 */
[----:B------:R-:W-:Y:S01]  /*2290*/  SHF.L.U32 R65, R65, 0x10, RZ ;  /* 0x0000001041417819 */ /* 0x000fe200000006ff */
[----:B------:R-:W-:-:S02]  /*22a0*/  IMAD.U32 R86, R61, 0x10000, RZ ;  /* 0x000100003d567824 */ /* 0x000fc400078e00ff */
[----:B------:R-:W-:Y:S01]  /*22b0*/  FFMA.FTZ R62, R73, R64, R62 ;  /* 0x00000040493e7223 */ /* 0x000fe2000001003e */
[----:B------:R-:W-:Y:S01]  /*22c0*/  FFMA.FTZ R66, R84, R66, R105 ;  /* 0x0000004254427223 */ /* 0x000fe20000010069 */
[----:B------:R-:W-:Y:S01]  /*22d0*/  SHF.L.U32 R48, R63, 0x10, RZ ;  /* 0x000000103f307819 */ /* 0x000fe200000006ff */
[----:B------:R-:W-:Y:S01]  /*22e0*/  FFMA.FTZ R64, R72, R65, R107 ;  /* 0x0000004148407223 */ /* 0x000fe2000001006b */
[----:B------:R-:W-:Y:S01]  /*22f0*/  SHF.L.U32 R61, R49, 0x10, RZ ;  /* 0x00000010313d7819 */ /* 0x000fe200000006ff */
[----:B------:R-:W-:Y:S01]  /*2300*/  FFMA.FTZ R65, R75, R86, R66 ;  /* 0x000000564b417223 */ /* 0x000fe20000010042 */
[----:B------:R-:W-:Y:S02]  /*2310*/  PRMT R63, R63, 0x7632, R63 ;  /* 0x000076323f3f7816 */ /* 0x000fe4000000003f */
[----:B------:R-:W-:Y:S01]  /*2320*/  PRMT R49, R49, 0x7632, R49 ;  /* 0x0000763231317816 */ /* 0x000fe20000000031 */
[----:B------:R-:W-:Y:S01]  /*2330*/  FFMA.FTZ R105, R73, R48, R64 ;  /* 0x0000003049697223 */ /* 0x000fe20000010040 */
[----:B------:R-:W-:Y:S01]  /*2340*/  SHF.L.U32 R48, R63, 0x10, RZ ;  /* 0x000000103f307819 */ /* 0x000fe200000006ff */
[----:B------:R-:W-:Y:S01]  /*2350*/  FFMA.FTZ R61, R74, R61, R65 ;  /* 0x0000003d4a3d7223 */ /* 0x000fe20000010041 */
[----:B------:R-:W-:Y:S01]  /*2360*/  SHF.L.U32 R49, R49, 0x10, RZ ;  /* 0x0000001031317819 */ /* 0x000fe200000006ff */
[C---:B------:R-:W-:Y:S01]  /*2370*/  IMAD.U32 R63, R56.reuse, 0x10000, RZ ;  /* 0x00010000383f7824 */ /* 0x040fe200078e00ff */
[----:B------:R-:W-:-:S03]  /*2380*/  PRMT R56, R56, 0x7632, R56 ;  /* 0x0000763238387816 */ /* 0x000fc60000000038 */
[----:B------:R-:W-:Y:S01]  /*2390*/  FFMA.FTZ R65, R36, R49, R61 ;  /* 0x0000003124417223 */ /* 0x000fe2000001003d */
[----:B------:R-:W-:Y:S01]  /*23a0*/  SHF.L.U32 R56, R56, 0x10, RZ ;  /* 0x0000001038387819 */ /* 0x000fe200000006ff */
[----:B------:R-:W-:Y:S01]  /*23b0*/  FFMA.FTZ R64, R84, R63, R99 ;  /* 0x0000003f54407223 */ /* 0x000fe20000010063 */
[----:B------:R-:W-:Y:S01]  /*23c0*/  SHF.L.U32 R49, R50, 0x10, RZ ;  /* 0x0000001032317819 */ /* 0x000fe200000006ff */
[----:B------:R-:W-:Y:S01]  /*23d0*/  FFMA.FTZ R105, R3, R48, R105 ;  /* 0x0000003003697223 */ /* 0x000fe20000010069 */
[----:B------:R-:W-:Y:S02]  /*23e0*/  SHF.L.U32 R60, R60, 0x10, RZ ;  /* 0x000000103c3c7819 */ /* 0x000fe400000006ff */
[----:B------:R-:W-:Y:S02]  /*23f0*/  PRMT R50, R50, 0x7632, R50 ;  /* 0x0000763232327816 */ /* 0x000fe40000000032 */
[----:B------:R-:W-:Y:S01]  /*2400*/  PRMT R48, R57, 0x7632, R48 ;  /* 0x0000763239307816 */ /* 0x000fe20000000030 */
[----:B------:R-:W-:Y:S01]  /*2410*/  FFMA.FTZ R99, R75, R56, R64 ;  /* 0x000000384b637223 */ /* 0x000fe20000010040 */
[----:B------:R-:W-:Y:S01]  /*2420*/  SHF.L.U32 R57, R57, 0x10, RZ ;  /* 0x0000001039397819 */ /* 0x000fe200000006ff */
[----:B------:R-:W-:Y:S01]  /*2430*/  FFMA.FTZ R65, R38, R49, R65 ;  /* 0x0000003126417223 */ /* 0x000fe20000010041 */
[----:B------:R-:W-:Y:S01]  /*2440*/  SHF.L.U32 R49, R50, 0x10, RZ ;  /* 0x0000001032317819 */ /* 0x000fe200000006ff */
[----:B------:R-:W-:Y:S01]  /*2450*/  FFMA.FTZ R107, R3, R60, R62 ;  /* 0x0000003c036b7223 */ /* 0x000fe2000001003e */
[----:B------:R-:W-:Y:S01]  /*2460*/  IMAD.U32 R67, R48, 0x10000, RZ ;  /* 0x0001000030437824 */ /* 0x000fe200078e00ff */
[----:B------:R-:W5:Y:S01]  /*2470*/  LDG.E.128 R60, desc[UR6][R100.64+0x19800] ;  /* 0x01980006643c7981 */ /* 0x000f62000c1e1d00 */
[----:B------:R-:W-:Y:S01]  /*2480*/  FFMA.FTZ R57, R74, R57, R99 ;  /* 0x000000394a397223 */ /* 0x000fe20000010063 */
[----:B------:R-:W-:Y:S01]  /*2490*/  FFMA.FTZ R50, R72, R49, R65 ;  /* 0x0000003148327223 */ /* 0x000fe20000010041 */
[----:B------:R-:W-:-:S02]  /*24a0*/  SHF.L.U32 R49, R58, 0x10, RZ ;  /* 0x000000103a317819 */ /* 0x000fc400000006ff */
[----:B------:R-:W-:Y:S01]  /*24b0*/  FFMA.FTZ R57, R36, R67, R57 ;  /* 0x0000004324397223 */ /* 0x000fe20000010039 */
[----:B------:R-:W-:Y:S02]  /*24c0*/  PRMT R58, R58, 0x7632, R58 ;  /* 0x000076323a3a7816 */ /* 0x000fe4000000003a */
[C---:B------:R-:W-:Y:S02]  /*24d0*/  PRMT R56, R51.reuse, 0x7632, R56 ;  /* 0x0000763233387816 */ /* 0x040fe40000000038 */
[----:B------:R-:W-:Y:S01]  /*24e0*/  SHF.L.U32 R48, R51, 0x10, RZ ;  /* 0x0000001033307819 */ /* 0x000fe200000006ff */
[----:B------:R-:W-:Y:S01]  /*24f0*/  FFMA.FTZ R65, R38, R49, R57 ;  /* 0x0000003126417223 */ /* 0x000fe20000010039 */
[C---:B------:R-:W-:Y:S02]  /*2500*/  SHF.L.U32 R51, R44.reuse, 0x10, RZ ;  /* 0x000000102c337819 */ /* 0x040fe400000006ff */
[----:B------:R-:W-:Y:S02]  /*2510*/  PRMT R44, R44, 0x7632, R44 ;  /* 0x000076322c2c7816 */ /* 0x000fe4000000002c */
[----:B------:R-:W-:Y:S01]  /*2520*/  SHF.L.U32 R57, R58, 0x10, RZ ;  /* 0x000000103a397819 */ /* 0x000fe200000006ff */
[----:B------:R-:W-:Y:S01]  /*2530*/  FFMA.FTZ R64, R73, R48, R50 ;  /* 0x0000003049407223 */ /* 0x000fe20000010032 */
[----:B------:R-:W-:Y:S01]  /*2540*/  FFMA.FTZ R88, R84, R51, R97 ;  /* 0x0000003354587223 */ /* 0x000fe20000010061 */
[----:B------:R-:W-:Y:S01]  /*2550*/  IMAD.U32 R86, R44, 0x10000, RZ ;  /* 0x000100002c567824 */ /* 0x000fe200078e00ff */
[----:B------:R-:W5:Y:S01]  /*2560*/  LDG.E.128 R48, desc[UR6][R100.64+0x1d000] ;  /* 0x01d0000664307981 */ /* 0x000f62000c1e1d00 */
[----:B------:R-:W-:Y:S01]  /*2570*/  FFMA.FTZ R66, R72, R57, R65 ;  /* 0x0000003948427223 */ /* 0x000fe20000010041 */
[----:B------:R-:W-:-:S02]  /*2580*/  PRMT R57, R45, 0x7632, R57 ;  /* 0x000076322d397816 */ /* 0x000fc40000000039 */
[----:B------:R-:W-:Y:S02]  /*2590*/  SHF.L.U32 R56, R56, 0x10, RZ ;  /* 0x0000001038387819 */ /* 0x000fe400000006ff */
[C---:B------:R-:W-:Y:S02]  /*25a0*/  PRMT R44, R59.reuse, 0x7632, R44 ;  /* 0x000076323b2c7816 */ /* 0x040fe4000000002c */
[----:B------:R-:W-:Y:S01]  /*25b0*/  SHF.L.U32 R58, R59, 0x10, RZ ;  /* 0x000000103b3a7819 */ /* 0x000fe200000006ff */
[----:B------:R-:W-:Y:S01]  /*25c0*/  FFMA.FTZ R59, R75, R86, R88 ;  /* 0x000000564b3b7223 */ /* 0x000fe20000010058 */
[----:B------:R-:W-:Y:S01]  /*25d0*/  SHF.L.U32 R45, R45, 0x10, RZ ;  /* 0x000000102d2d7819 */ /* 0x000fe200000006ff */
[----:B------:R-:W-:Y:S02]  /*25e0*/  IMAD.U32 R57, R57, 0x10000, RZ ;  /* 0x0001000039397824 */ /* 0x000fe400078e00ff */
[----:B------:R-:W-:Y:S01]  /*25f0*/  FFMA.FTZ R99, R3, R56, R64 ;  /* 0x0000003803637223 */ /* 0x000fe20000010040 */
[----:B------:R-:W-:Y:S01]  /*2600*/  SHF.L.U32 R64, R28, 0x10, RZ ;  /* 0x000000101c407819 */ /* 0x000fe200000006ff */
[----:B------:R-:W-:Y:S01]  /*2610*/  FFMA.FTZ R45, R74, R45, R59 ;  /* 0x0000002d4a2d7223 */ /* 0x000fe2000001003b */
[----:B------:R-:W-:Y:S01]  /*2620*/  PRMT R28, R28, 0x7632, R28 ;  /* 0x000076321c1c7816 */ /* 0x000fe2000000001c */
[----:B------:R-:W-:Y:S01]  /*2630*/  FFMA.FTZ R97, R73, R58, R66 ;  /* 0x0000003a49617223 */ /* 0x000fe20000010042 */
[----:B------:R-:W-:Y:S01]  /*2640*/  SHF.L.U32 R44, R44, 0x10, RZ ;  /* 0x000000102c2c7819 */ /* 0x000fe200000006ff */
[----:B------:R-:W-:Y:S01]  /*2650*/  FFMA.FTZ R65, R36, R57, R45 ;  /* 0x0000003924417223 */ /* 0x000fe2000001002d */
[----:B------:R-:W-:Y:S01]  /*2660*/  FFMA.FTZ R66, R84, R64, R95 ;  /* 0x0000004054427223 */ /* 0x000fe2000001005f */
[----:B------:R-:W5:Y:S01]  /*2670*/  LDG.E.128 R56, desc[UR6][R100.64+0x20800] ;  /* 0x0208000664387981 */ /* 0x000f62000c1e1d00 */
[----:B------:R-:W-:-:S02]  /*2680*/  SHF.L.U32 R45, R46, 0x10, RZ ;  /* 0x000000102e2d7819 */ /* 0x000fc400000006ff */
[----:B------:R-:W-:Y:S01]  /*2690*/  SHF.L.U32 R64, R28, 0x10, RZ ;  /* 0x000000101c407819 */ /* 0x000fe200000006ff */
[----:B------:R-:W-:Y:S01]  /*26a0*/  FFMA.FTZ R97, R3, R44, R97 ;  /* 0x0000002c03617223 */ /* 0x000fe20000010061 */
[----:B------:R-:W-:Y:S01]  /*26b0*/  PRMT R46, R46, 0x7632, R46 ;  /* 0x000076322e2e7816 */ /* 0x000fe2000000002e */
[----:B------:R-:W-:Y:S01]  /*26c0*/  FFMA.FTZ R45, R38, R45, R65 ;  /* 0x0000002d262d7223 */ /* 0x000fe20000010041 */
[----:B------:R-:W-:Y:S01]  /*26d0*/  PRMT R28, R47, 0x7632, R28 ;  /* 0x000076322f1c7816 */ /* 0x000fe2000000001c */
[----:B------:R-:W-:Y:S01]  /*26e0*/  FFMA.FTZ R67, R75, R64, R66 ;  /* 0x000000404b437223 */ /* 0x000fe20000010042 */
[----:B------:R-:W-:Y:S01]  /*26f0*/  SHF.L.U32 R44, R47, 0x10, RZ ;  /* 0x000000102f2c7819 */ /* 0x000fe200000006ff */
[C---:B------:R-:W-:Y:S01]  /*2700*/  IMAD.U32 R65, R29.reuse, 0x10000, RZ ;  /* 0x000100001d417824 */ /* 0x040fe200078e00ff */
[----:B------:R-:W-:Y:S02]  /*2710*/  PRMT R47, R29, 0x7632, R47 ;  /* 0x000076321d2f7816 */ /* 0x000fe4000000002f */
[----:B------:R-:W-:-:S02]  /*2720*/  SHF.L.U32 R29, R46, 0x10, RZ ;  /* 0x000000102e1d7819 */ /* 0x000fc400000006ff */
[C---:B------:R-:W-:Y:S02]  /*2730*/  SHF.L.U32 R64, R32.reuse, 0x10, RZ ;  /* 0x0000001020407819 */ /* 0x040fe400000006ff */
[----:B------:R-:W-:Y:S01]  /*2740*/  PRMT R46, R32, 0x7632, R46 ;  /* 0x00007632202e7816 */ /* 0x000fe2000000002e */
[----:B------:R-:W-:Y:S01]  /*2750*/  FFMA.FTZ R65, R74, R65, R67 ;  /* 0x000000414a417223 */ /* 0x000fe20000010043 */
[----:B------:R-:W-:Y:S01]  /*2760*/  SHF.L.U32 R47, R47, 0x10, RZ ;  /* 0x000000102f2f7819 */ /* 0x000fe200000006ff */
[----:B------:R-:W-:Y:S01]  /*2770*/  FFMA.FTZ R64, R84, R64, R91 ;  /* 0x0000004054407223 */ /* 0x000fe2000001005b */
[----:B------:R-:W-:Y:S01]  /*2780*/  SHF.L.U32 R46, R46, 0x10, RZ ;  /* 0x000000102e2e7819 */ /* 0x000fe200000006ff */
[----:B------:R-:W-:Y:S01]  /*2790*/  FFMA.FTZ R32, R72, R29, R45 ;  /* 0x0000001d48207223 */ /* 0x000fe2000001002d */
[C---:B------:R-:W-:Y:S01]  /*27a0*/  PRMT R29, R33.reuse, 0x7632, R29 ;  /* 0x00007632211d7816 */ /* 0x040fe2000000001d */
[----:B------:R-:W-:Y:S01]  /*27b0*/  FFMA.FTZ R47, R36, R47, R65 ;  /* 0x0000002f242f7223 */ /* 0x000fe20000010041 */
[----:B------:R-:W-:-:S02]  /*27c0*/  IMAD.U32 R45, R33, 0x10000, RZ ;  /* 0x00010000212d7824 */ /* 0x000fc400078e00ff */
[----:B------:R-:W-:Y:S02]  /*27d0*/  FFMA.FTZ R95, R75, R46, R64 ;  /* 0x0000002e4b5f7223 */ /* 0x000fe40000010040 */
[----:B------:R-:W5:Y:S01]  /*27e0*/  LDG.E.128 R64, desc[UR6][R100.64+0x24000] ;  /* 0x0240000664407981 */ /* 0x000f62000c1e1d00 */
[----:B------:R-:W-:Y:S01]  /*27f0*/  SHF.L.U32 R33, R30, 0x10, RZ ;  /* 0x000000101e217819 */ /* 0x000fe200000006ff */
[----:B------:R-:W-:Y:S01]  /*2800*/  FFMA.FTZ R45, R74, R45, R95 ;  /* 0x0000002d4a2d7223 */ /* 0x000fe2000001005f */
[----:B------:R-:W-:Y:S02]  /*2810*/  SHF.L.U32 R91, R29, 0x10, RZ ;  /* 0x000000101d5b7819 */ /* 0x000fe400000006ff */
[----:B------:R-:W-:Y:S01]  /*2820*/  PRMT R29, R30, 0x7632, R29 ;  /* 0x000076321e1d7816 */ /* 0x000fe2000000001d */
[----:B------:R-:W-:Y:S01]  /*2830*/  FFMA.FTZ R33, R38, R33, R47 ;  /* 0x0000002126217223 */ /* 0x000fe2000001002f */
[----:B------:R-:W-:Y:S01]  /*2840*/  SHF.L.U32 R47, R34, 0x10, RZ ;  /* 0x00000010222f7819 */ /* 0x000fe200000006ff */
[----:B------:R-:W-:Y:S01]  /*2850*/  FFMA.FTZ R91, R36, R91, R45 ;  /* 0x0000005b245b7223 */ /* 0x000fe2000001002d */
[----:B------:R-:W-:-:S02]  /*2860*/  SHF.L.U32 R29, R29, 0x10, RZ ;  /* 0x000000101d1d7819 */ /* 0x000fc400000006ff */
[----:B------:R-:W-:Y:S01]  /*2870*/  PRMT R45, R34, 0x7632, R45 ;  /* 0x00007632222d7816 */ /* 0x000fe2000000002d */
[--C-:B------:R-:W-:Y:S01]  /*2880*/  FFMA.FTZ R30, R73, R44, R32.reuse ;  /* 0x0000002c491e7223 */ /* 0x100fe20000010020 */
[----:B------:R-:W-:Y:S02]  /*2890*/  IMAD.U32 R34, R31, 0x10000, RZ ;  /* 0x000100001f227824 */ /* 0x000fe400078e00ff */
[----:B------:R-:W-:Y:S01]  /*28a0*/  FFMA.FTZ R44, R72, R29, R33 ;  /* 0x0000001d482c7223 */ /* 0x000fe20000010021 */
[----:B------:R-:W-:Y:S01]  /*28b0*/  SHF.L.U32 R45, R45, 0x10, RZ ;  /* 0x000000102d2d7819 */ /* 0x000fe200000006ff */
[----:B------:R-:W-:Y:S01]  /*28c0*/  FFMA.FTZ R47, R38, R47, R91 ;  /* 0x0000002f262f7223 */ /* 0x000fe2000001005b */
[----:B------:R-:W-:Y:S01]  /*28d0*/  PRMT R32, R31, 0x7632, R32 ;  /* 0x000076321f207816 */ /* 0x000fe20000000020 */
[----:B------:R-:W-:Y:S01]  /*28e0*/  FFMA.FTZ R91, R73, R34, R44 ;  /* 0x00000022495b7223 */ /* 0x000fe2000001002c */
[C---:B--2---:R-:W-:Y:S02]  /*28f0*/  PRMT R29, R20.reuse, 0x7632, R29 ;  /* 0x00007632141d7816 */ /* 0x044fe4000000001d */
[----:B------:R-:W-:Y:S01]  /*2900*/  SHF.L.U32 R31, R20, 0x10, RZ ;  /* 0x00000010141f7819 */ /* 0x000fe200000006ff */
[----:B------:R-:W-:Y:S01]  /*2910*/  FFMA.FTZ R34, R72, R45, R47 ;  /* 0x0000002d48227223 */ /* 0x000fe2000001002f */
[----:B------:R-:W-:Y:S01]  /*2920*/  SHF.L.U32 R86, R29, 0x10, RZ ;  /* 0x000000101d567819 */ /* 0x000fe200000006ff */
[----:B------:R-:W2:Y:S01]  /*2930*/  LDG.E.128 R44, desc[UR6][R100.64+0x27800] ;  /* 0x02780006642c7981 */ /* 0x000ea2000c1e1d00 */
[C---:B------:R-:W-:Y:S01]  /*2940*/  SHF.L.U32 R20, R35.reuse, 0x10, RZ ;  /* 0x0000001023147819 */ /* 0x040fe200000006ff */
[----:B------:R-:W-:Y:S01]  /*2950*/  FFMA.FTZ R88, R84, R31, R89 ;  /* 0x0000001f54587223 */ /* 0x000fe20000010059 */
[----:B------:R-:W-:-:S02]  /*2960*/  PRMT R35, R35, 0x7632, R35 ;  /* 0x0000763223237816 */ /* 0x000fc40000000023 */
[----:B------:R-:W-:Y:S01]  /*2970*/  PRMT R29, R21, 0x7632, R29 ;  /* 0x00007632151d7816 */ /* 0x000fe2000000001d */
[----:B------:R-:W-:Y:S01]  /*2980*/  FFMA.FTZ R31, R75, R86, R88 ;  /* 0x000000564b1f7223 */ /* 0x000fe20000010058 */
[----:B------:R-:W-:Y:S01]  /*2990*/  IMAD.U32 R21, R21, 0x10000, RZ ;  /* 0x0001000015157824 */ /* 0x000fe200078e00ff */
[----:B------:R-:W-:Y:S01]  /*29a0*/  SHF.L.U32 R28, R28, 0x10, RZ ;  /* 0x000000101c1c7819 */ /* 0x000fe200000006ff */
[----:B------:R-:W-:Y:S01]  /*29b0*/  FFMA.FTZ R95, R73, R20, R34 ;  /* 0x00000014495f7223 */ /* 0x000fe20000010022 */
[----:B------:R-:W-:Y:S01]  /*29c0*/  SHF.L.U32 R20, R35, 0x10, RZ ;  /* 0x0000001023147819 */ /* 0x000fe200000006ff */
[----:B------:R-:W-:Y:S01]  /*29d0*/  FFMA.FTZ R21, R74, R21, R31 ;  /* 0x000000154a157223 */ /* 0x000fe2000001001f */
[----:B------:R-:W-:Y:S01]  /*29e0*/  SHF.L.U32 R29, R29, 0x10, RZ ;  /* 0x000000101d1d7819 */ /* 0x000fe200000006ff */
[C---:B------:R-:W-:Y:S01]  /*29f0*/  FFMA.FTZ R89, R3.reuse, R28, R30 ;  /* 0x0000001c03597223 */ /* 0x040fe2000001001e */
[----:B------:R-:W-:Y:S02]  /*2a00*/  SHF.L.U32 R32, R32, 0x10, RZ ;  /* 0x0000001020207819 */ /* 0x000fe400000006ff */
[----:B---3--:R-:W-:Y:S01]  /*2a10*/  SHF.L.U32 R28, R8, 0x10, RZ ;  /* 0x00000010081c7819 */ /* 0x008fe200000006ff */
[----:B------:R-:W-:Y:S01]  /*2a20*/  FFMA.FTZ R95, R3, R20, R95 ;  /* 0x00000014035f7223 */ /* 0x000fe2000001005f */
[C---:B------:R-:W-:Y:S01]  /*2a30*/  PRMT R8, R23.reuse, 0x7632, R8 ;  /* 0x0000763217087816 */ /* 0x040fe20000000008 */
[----:B------:R-:W-:Y:S01]  /*2a40*/  FFMA.FTZ R29, R36, R29, R21 ;  /* 0x0000001d241d7223 */ /* 0x000fe20000010015 */
[C---:B------:R-:W-:Y:S01]  /*2a50*/  PRMT R20, R22.reuse, 0x7632, R20 ;  /* 0x0000763216147816 */ /* 0x040fe20000000014 */
[----:B------:R-:W-:Y:S01]  /*2a60*/  IMAD.U32 R21, R22, 0x10000, RZ ;  /* 0x0001000016157824 */ /* 0x000fe200078e00ff */
[----:B------:R-:W-:Y:S01]  /*2a70*/  SHF.L.U32 R22, R23, 0x10, RZ ;  /* 0x0000001017167819 */ /* 0x000fe200000006ff */
[----:B------:R-:W-:Y:S01]  /*2a80*/  FFMA.FTZ R91, R3, R32, R91 ;  /* 0x00000020035b7223 */ /* 0x000fe2000001005b */
[----:B------:R-:W-:Y:S01]  /*2a90*/  PRMT R23, R8, 0x7632, R23 ;  /* 0x0000763208177816 */ /* 0x000fe20000000017 */
[----:B------:R-:W3:Y:S01]  /*2aa0*/  LDG.E.128 R32, desc[UR6][R100.64+0x2b000] ;  /* 0x02b0000664207981 */ /* 0x000ee2000c1e1d00 */
[----:B------:R-:W-:Y:S01]  /*2ab0*/  PRMT R30, R4, 0x7632, R30 ;  /* 0x00007632041e7816 */ /* 0x000fe2000000001e */
[----:B------:R-:W-:Y:S01]  /*2ac0*/  FFMA.FTZ R29, R38, R21, R29 ;  /* 0x00000015261d7223 */ /* 0x000fe2000001001d */
[----:B------:R-:W-:Y:S01]  /*2ad0*/  IMAD.U32 R31, R4, 0x10000, RZ ;  /* 0x00010000041f7824 */ /* 0x000fe200078e00ff */
[----:B------:R-:W-:Y:S01]  /*2ae0*/  SHF.L.U32 R21, R20, 0x10, RZ ;  /* 0x0000001014157819 */ /* 0x000fe200000006ff */
[C---:B------:R-:W-:Y:S01]  /*2af0*/  FFMA.FTZ R28, R84.reuse, R28, R113 ;  /* 0x0000001c541c7223 */ /* 0x040fe20000010071 */
[----:B------:R-:W-:Y:S01]  /*2b00*/  SHF.L.U32 R20, R23, 0x10, RZ ;  /* 0x0000001017147819 */ /* 0x000fe200000006ff */
[----:B------:R-:W-:Y:S01]  /*2b10*/  FFMA.FTZ R84, R84, R31, R93 ;  /* 0x0000001f54547223 */ /* 0x000fe2000001005d */
[----:B------:R-:W-:Y:S01]  /*2b20*/  SHF.L.U32 R30, R30, 0x10, RZ ;  /* 0x000000101e1e7819 */ /* 0x000fe200000006ff */
[----:B------:R-:W-:Y:S01]  /*2b30*/  FFMA.FTZ R4, R72, R21, R29 ;  /* 0x0000001548047223 */ /* 0x000fe2000001001d */
[----:B------:R-:W-:Y:S01]  /*2b40*/  SHF.L.U32 R21, R9, 0x10, RZ ;  /* 0x0000001009157819 */ /* 0x000fe200000006ff */
[----:B------:R-:W-:Y:S01]  /*2b50*/  FFMA.FTZ R23, R75, R20, R28 ;  /* 0x000000144b177223 */ /* 0x000fe2000001001c */
[----:B------:R-:W-:Y:S01]  /*2b60*/  PRMT R9, R9, 0x7632, R9 ;  /* 0x0000763209097816 */ /* 0x000fe20000000009 */
[----:B------:R-:W-:-:S02]  /*2b70*/  FFMA.FTZ R75, R75, R30, R84 ;  /* 0x0000001e4b4b7223 */ /* 0x000fc40000010054 */
[----:B------:R-:W3:Y:S01]  /*2b80*/  LDG.E.128 R28, desc[UR6][R100.64+0x2e800] ;  /* 0x02e80006641c7981 */ /* 0x000ee2000c1e1d00 */
[----:B------:R-:W-:Y:S01]  /*2b90*/  SHF.L.U32 R9, R9, 0x10, RZ ;  /* 0x0000001009097819 */ /* 0x000fe200000006ff */
[----:B------:R-:W-:Y:S01]  /*2ba0*/  FFMA.FTZ R21, R74, R21, R23 ;  /* 0x000000154a157223 */ /* 0x000fe20000010017 */
[C---:B------:R-:W-:Y:S02]  /*2bb0*/  PRMT R20, R5.reuse, 0x7632, R20 ;  /* 0x0000763205147816 */ /* 0x040fe40000000014 */
[----:B------:R-:W-:Y:S01]  /*2bc0*/  SHF.L.U32 R23, R5, 0x10, RZ ;  /* 0x0000001005177819 */ /* 0x000fe200000006ff */
[----:B------:R-:W-:Y:S01]  /*2bd0*/  FFMA.FTZ R9, R36, R9, R21 ;  /* 0x0000000924097223 */ /* 0x000fe20000010015 */
[----:B------:R-:W-:Y:S01]  /*2be0*/  SHF.L.U32 R21, R20, 0x10, RZ ;  /* 0x0000001014157819 */ /* 0x000fe200000006ff */
[----:B------:R-:W-:Y:S01]  /*2bf0*/  FFMA.FTZ R4, R73, R22, R4 ;  /* 0x0000001649047223 */ /* 0x000fe20000010004 */
[----:B------:R-:W-:Y:S02]  /*2c00*/  IMAD.U32 R8, R8, 0x10000, RZ ;  /* 0x0001000008087824 */ /* 0x000fe400078e00ff */
[----:B------:R-:W-:Y:S01]  /*2c10*/  FFMA.FTZ R23, R74, R23, R75 ;  /* 0x000000174a177223 */ /* 0x000fe2000001004b */
[----:B------:R-:W-:-:S02]  /*2c20*/  SHF.L.U32 R5, R10, 0x10, RZ ;  /* 0x000000100a057819 */ /* 0x000fc400000006ff */
[----:B------:R-:W-:Y:S01]  /*2c30*/  PRMT R10, R10, 0x7632, R10 ;  /* 0x000076320a0a7816 */ /* 0x000fe2000000000a */
[----:B------:R-:W-:Y:S01]  /*2c40*/  FFMA.FTZ R93, R3, R8, R4 ;  /* 0x00000008035d7223 */ /* 0x000fe20000010004 */
[----:B------:R-:W-:Y:S01]  /*2c50*/  FFMA.FTZ R23, R36, R21, R23 ;  /* 0x0000001524177223 */ /* 0x000fe20000010017 */
[----:B------:R-:W-:Y:S01]  /*2c60*/  PRMT R8, R6, 0x7632, R8 ;  /* 0x0000763206087816 */ /* 0x000fe20000000008 */
[----:B------:R-:W-:Y:S01]  /*2c70*/  FFMA.FTZ R9, R38, R5, R9 ;  /* 0x0000000526097223 */ /* 0x000fe20000010009 */
[----:B------:R-:W-:Y:S01]  /*2c80*/  SHF.L.U32 R21, R6, 0x10, RZ ;  /* 0x0000001006157819 */ /* 0x000fe200000006ff */
[C---:B------:R-:W-:Y:S01]  /*2c90*/  IMAD.U32 R6, R11.reuse, 0x10000, RZ ;  /* 0x000100000b067824 */ /* 0x040fe200078e00ff */
[----:B------:R-:W-:Y:S02]  /*2ca0*/  SHF.L.U32 R5, R10, 0x10, RZ ;  /* 0x000000100a057819 */ /* 0x000fe400000006ff */
[----:B------:R-:W-:Y:S01]  /*2cb0*/  PRMT R4, R11, 0x7632, R4 ;  /* 0x000076320b047816 */ /* 0x000fe20000000004 */
[----:B------:R-:W-:Y:S01]  /*2cc0*/  FFMA.FTZ R38, R38, R21, R23 ;  /* 0x0000001526267223 */ /* 0x000fe20000010017 */
[----:B------:R-:W-:Y:S01]  /*2cd0*/  SHF.L.U32 R11, R8, 0x10, RZ ;  /* 0x00000010080b7819 */ /* 0x000fe200000006ff */
[C---:B------:R-:W-:Y:S01]  /*2ce0*/  FFMA.FTZ R8, R72.reuse, R5, R9 ;  /* 0x0000000548087223 */ /* 0x040fe20000010009 */
[C---:B------:R-:W-:Y:S01]  /*2cf0*/  PRMT R5, R7.reuse, 0x7632, R5 ;  /* 0x0000763207057816 */ /* 0x040fe20000000005 */
[----:B------:R-:W3:Y:S01]  /*2d00*/  LDG.E.128 R20, desc[UR6][R100.64+0x35800] ;  /* 0x0358000664147981 */ /* 0x000ee2000c1e1d00 */
[----:B------:R-:W-:Y:S01]  /*2d10*/  SHF.L.U32 R10, R7, 0x10, RZ ;  /* 0x00000010070a7819 */ /* 0x000fe200000006ff */
[----:B------:R-:W-:Y:S01]  /*2d20*/  FFMA.FTZ R11, R72, R11, R38 ;  /* 0x0000000b480b7223 */ /* 0x000fe20000010026 */
[----:B------:R-:W-:Y:S01]  /*2d30*/  FFMA.FTZ R6, R73, R6, R8 ;  /* 0x0000000649067223 */ /* 0x000fe20000010008 */
[----:B------:R-:W-:-:S02]  /*2d40*/  SHF.L.U32 R4, R4, 0x10, RZ ;  /* 0x0000001004047819 */ /* 0x000fc400000006ff */
[----:B------:R-:W-:Y:S01]  /*2d50*/  SHF.L.U32 R8, R5, 0x10, RZ ;  /* 0x0000001005087819 */ /* 0x000fe200000006ff */
[----:B------:R-:W-:Y:S02]  /*2d60*/  FFMA.FTZ R11, R73, R10, R11 ;  /* 0x0000000a490b7223 */ /* 0x000fe4000001000b */
[----:B------:R-:W3:Y:S01]  /*2d70*/  LDG.E.128 R72, desc[UR6][R100.64+0x32000] ;  /* 0x0320000664487981 */ /* 0x000ee2000c1e1d00 */
[C---:B------:R-:W-:Y:S01]  /*2d80*/  FFMA.FTZ R5, R3.reuse, R4, R6 ;  /* 0x0000000403057223 */ /* 0x040fe20000010006 */
[----:B----4-:R-:W-:Y:S02]  /*2d90*/  IMAD.U32 R7, R12, 0x10000, RZ ;  /* 0x000100000c077824 */ /* 0x010fe400078e00ff */
[----:B------:R-:W-:Y:S01]  /*2da0*/  FFMA.FTZ R3, R3, R8, R11 ;  /* 0x0000000803037223 */ /* 0x000fe2000001000b */
[----:B-----5:R-:W-:Y:S02]  /*2db0*/  SHF.L.U32 R10, R24, 0x10, RZ ;  /* 0x00000010180a7819 */ /* 0x020fe400000006ff */
[----:B------:R-:W-:-:S02]  /*2dc0*/  PRMT R12, R12, 0x7632, R12 ;  /* 0x000076320c0c7816 */ /* 0x000fc4000000000c */
[----:B------:R-:W-:Y:S01]  /*2dd0*/  PRMT R11, R24, 0x7632, R11 ;  /* 0x00007632180b7816 */ /* 0x000fe2000000000b */
[----:B------:R-:W-:Y:S01]  /*2de0*/  FFMA.FTZ R36, R10, R7, R39 ;  /* 0x000000070a247223 */ /* 0x000fe20000010027 */
[----:B------:R-:W-:Y:S02]  /*2df0*/  SHF.L.U32 R24, R12, 0x10, RZ ;  /* 0x000000100c187819 */ /* 0x000fe400000006ff */
[----:B------:R-:W-:Y:S02]  /*2e00*/  SHF.L.U32 R11, R11, 0x10, RZ ;  /* 0x000000100b0b7819 */ /* 0x000fe400000006ff */
[C---:B------:R-:W-:Y:S02]  /*2e10*/  PRMT R7, R27.reuse, 0x7632, R7 ;  /* 0x000076321b077816 */ /* 0x040fe40000000007 */
[----:B------:R-:W-:Y:S01]  /*2e20*/  SHF.L.U32 R6, R27, 0x10, RZ ;  /* 0x000000101b067819 */ /* 0x000fe200000006ff */
[----:B------:R-:W-:Y:S01]  /*2e30*/  FFMA.FTZ R27, R11, R24, R36 ;  /* 0x000000180b1b7223 */ /* 0x000fe20000010024 */
[----:B------:R-:W-:Y:S01]  /*2e40*/  PRMT R24, R13, 0x7632, R24 ;  /* 0x000076320d187816 */ /* 0x000fe20000000018 */
[----:B------:R-:W-:Y:S01]  /*2e50*/  IMAD.U32 R9, R26, 0x10000, RZ ;  /* 0x000100001a097824 */ /* 0x000fe200078e00ff */
[----:B------:R-:W-:-:S02]  /*2e60*/  PRMT R12, R25, 0x7632, R12 ;  /* 0x00007632190c7816 */ /* 0x000fc4000000000c */
[----:B------:R-:W-:Y:S02]  /*2e70*/  SHF.L.U32 R4, R25, 0x10, RZ ;  /* 0x0000001019047819 */ /* 0x000fe400000006ff */
[----:B------:R-:W-:Y:S02]  /*2e80*/  SHF.L.U32 R13, R13, 0x10, RZ ;  /* 0x000000100d0d7819 */ /* 0x000fe400000006ff */
[----:B------:R-:W-:Y:S02]  /*2e90*/  PRMT R8, R26, 0x7632, R8 ;  /* 0x000076321a087816 */ /* 0x000fe40000000008 */
[C---:B------:R-:W-:Y:S02]  /*2ea0*/  PRMT R26, R80.reuse, 0x7632, R26 ;  /* 0x00007632501a7816 */ /* 0x040fe4000000001a */
[----:B------:R-:W-:Y:S01]  /*2eb0*/  SHF.L.U32 R80, R80, 0x10, RZ ;  /* 0x0000001050507819 */ /* 0x000fe200000006ff */
[----:B------:R-:W-:Y:S01]  /*2ec0*/  IMAD.U32 R12, R12, 0x10000, RZ ;  /* 0x000100000c0c7824 */ /* 0x000fe200078e00ff */
[----:B------:R-:W-:Y:S01]  /*2ed0*/  SHF.L.U32 R25, R24, 0x10, RZ ;  /* 0x0000001018197819 */ /* 0x000fe200000006ff */
[----:B------:R-:W-:Y:S01]  /*2ee0*/  FFMA.FTZ R13, R4, R13, R27 ;  /* 0x0000000d040d7223 */ /* 0x000fe2000001001b */
[----:B------:R-:W-:Y:S01]  /*2ef0*/  SHF.L.U32 R36, R26, 0x10, RZ ;  /* 0x000000101a247819 */ /* 0x000fe200000006ff */
[----:B------:R-:W-:-:S02]  /*2f00*/  FFMA.FTZ R80, R10, R80, R37 ;  /* 0x000000500a507223 */ /* 0x000fc40000010025 */
[----:B------:R-:W-:Y:S01]  /*2f10*/  FFMA.FTZ R26, R12, R25, R13 ;  /* 0x000000190c1a7223 */ /* 0x000fe2000001000d */
[----:B------:R-:W-:Y:S01]  /*2f20*/  SHF.L.U32 R13, R81, 0x10, RZ ;  /* 0x00000010510d7819 */ /* 0x000fe200000006ff */
[----:B------:R-:W-:Y:S01]  /*2f30*/  FFMA.FTZ R25, R11, R36, R80 ;  /* 0x000000240b197223 */ /* 0x000fe20000010050 */
[C---:B------:R-:W-:Y:S01]  /*2f40*/  SHF.L.U32 R24, R14.reuse, 0x10, RZ ;  /* 0x000000100e187819 */ /* 0x040fe200000006ff */
[----:B------:R-:W4:Y:S01]  /*2f50*/  LDG.E.128 R36, desc[UR6][R102.64+0x1800] ;  /* 0x0018000666247981 */ /* 0x000f22000c1e1d00 */
[----:B------:R-:W-:Y:S02]  /*2f60*/  PRMT R81, R81, 0x7632, R81 ;  /* 0x0000763251517816 */ /* 0x000fe40000000051 */
[----:B------:R-:W-:Y:S01]  /*2f70*/  PRMT R14, R14, 0x7632, R14 ;  /* 0x000076320e0e7816 */ /* 0x000fe2000000000e */
[----:B------:R-:W-:Y:S01]  /*2f80*/  FFMA.FTZ R115, R4, R13, R25 ;  /* 0x0000000d04737223 */ /* 0x000fe20000010019 */
[----:B------:R-:W-:Y:S01]  /*2f90*/  SHF.L.U32 R81, R81, 0x10, RZ ;  /* 0x0000001051517819 */ /* 0x000fe200000006ff */
[----:B------:R-:W-:Y:S01]  /*2fa0*/  FFMA.FTZ R113, R9, R24, R26 ;  /* 0x0000001809717223 */ /* 0x000fe2000001001a */
[----:B------:R-:W-:Y:S01]  /*2fb0*/  SHF.L.U32 R8, R8, 0x10, RZ ;  /* 0x0000001008087819 */ /* 0x000fe200000006ff */
[----:B------:R-:W-:Y:S01]  /*2fc0*/  IMAD.U32 R13, R14, 0x10000, RZ ;  /* 0x000100000e0d7824 */ /* 0x000fe200078e00ff */
[----:B------:R-:W5:Y:S01]  /*2fd0*/  LDG.E.128 R24, desc[UR6][R100.64+0x1800] ;  /* 0x0018000664187981 */ /* 0x000f62000c1e1d00 */
        /* <DEDUP_REMOVED lines=8> */
[--C-:B------:R-:W-:Y:S01]  /*3060*/  FFMA.FTZ R80, R6, R81, R13.reuse ;  /* 0x0000005106507223 */ /* 0x100fe2000001000d */
[C---:B------:R-:W-:Y:S01]  /*3070*/  PRMT R13, R83.reuse, 0x7632, R13 ;  /* 0x00007632530d7816 */ /* 0x040fe2000000000d */
[----:B------:R-:W-:Y:S02]  /*3080*/  IMAD.U32 R83, R83, 0x10000, RZ ;  /* 0x0001000053537824 */ /* 0x000fe400078e00ff */
[----:B------:R-:W-:Y:S01]  /*3090*/  FFMA.FTZ R113, R8, R113, R115 ;  /* 0x0000007108717223 */ /* 0x000fe20000010073 */
[----:B------:R-:W-:Y:S02]  /*30a0*/  SHF.L.U32 R14, R15, 0x10, RZ ;  /* 0x000000100f0e7819 */ /* 0x000fe400000006ff */
[----:B------:R-:W-:-:S02]  /*30b0*/  SHF.L.U32 R7, R7, 0x10, RZ ;  /* 0x0000001007077819 */ /* 0x000fc400000006ff */
[C---:B------:R-:W-:Y:S02]  /*30c0*/  PRMT R15, R16.reuse, 0x7632, R15 ;  /* 0x00007632100f7816 */ /* 0x040fe4000000000f */
[----:B------:R-:W-:Y:S01]  /*30d0*/  SHF.L.U32 R81, R16, 0x10, RZ ;  /* 0x0000001010517819 */ /* 0x000fe200000006ff */
[----:B------:R-:W-:Y:S01]  /*30e0*/  FFMA.FTZ R83, R6, R83, R113 ;  /* 0x0000005306537223 */ /* 0x000fe20000010071 */
[----:B------:R-:W-:Y:S01]  /*30f0*/  SHF.L.U32 R16, R13, 0x10, RZ ;  /* 0x000000100d107819 */ /* 0x000fe200000006ff */
[----:B------:R-:W-:Y:S01]  /*3100*/  FFMA.FTZ R13, R7, R14, R80 ;  /* 0x0000000e070d7223 */ /* 0x000fe20000010050 */
[----:B------:R-:W-:Y:S02]  /*3110*/  IMAD.U32 R80, R15, 0x10000, RZ ;  /* 0x000100000f507824 */ /* 0x000fe400078e00ff */
[----:B------:R-:W-:Y:S01]  /*3120*/  FFMA.FTZ R82, R10, R81, R87 ;  /* 0x000000510a527223 */ /* 0x000fe20000010057 */
[----:B------:R-:W-:Y:S01]  /*3130*/  FFMA.FTZ R14, R7, R16, R83 ;  /* 0x00000010070e7223 */ /* 0x000fe20000010053 */
[----:B------:R-:W-:-:S02]  /*3140*/  PRMT R16, R76, 0x7632, R16 ;  /* 0x000076324c107816 */ /* 0x000fc40000000010 */
[----:B------:R-:W-:Y:S01]  /*3150*/  SHF.L.U32 R76, R76, 0x10, RZ ;  /* 0x000000104c4c7819 */ /* 0x000fe200000006ff */
[----:B------:R-:W-:Y:S01]  /*3160*/  FFMA.FTZ R87, R11, R80, R82 ;  /* 0x000000500b577223 */ /* 0x000fe20000010052 */
[C---:B------:R-:W-:Y:S01]  /*3170*/  SHF.L.U32 R15, R17.reuse, 0x10, RZ ;  /* 0x00000010110f7819 */ /* 0x040fe200000006ff */
[----:B------:R-:W4:Y:S01]  /*3180*/  LDG.E.128 R80, desc[UR6][R100.64+0x5000] ;  /* 0x0050000664507981 */ /* 0x000f22000c1e1d00 */
[----:B------:R-:W-:Y:S01]  /*3190*/  PRMT R17, R17, 0x7632, R17 ;  /* 0x0000763211117816 */ /* 0x000fe20000000011 */
[----:B------:R-:W-:Y:S01]  /*31a0*/  FFMA.FTZ R76, R10, R76, R85 ;  /* 0x0000004c0a4c7223 */ /* 0x000fe20000010055 */
[----:B------:R-:W-:Y:S01]  /*31b0*/  SHF.L.U32 R16, R16, 0x10, RZ ;  /* 0x0000001010107819 */ /* 0x000fe200000006ff */
[----:B------:R-:W-:Y:S01]  /*31c0*/  FFMA.FTZ R15, R4, R15, R87 ;  /* 0x0000000f040f7223 */ /* 0x000fe20000010057 */
[----:B------:R-:W-:Y:S02]  /*31d0*/  SHF.L.U32 R17, R17, 0x10, RZ ;  /* 0x0000001011117819 */ /* 0x000fe400000006ff */
[----:B------:R-:W-:Y:S01]  /*31e0*/  PRMT R84, R77, 0x7632, R84 ;  /* 0x000076324d547816 */ /* 0x000fe20000000054 */
[----:B------:R-:W-:Y:S01]  /*31f0*/  FFMA.FTZ R87, R11, R16, R76 ;  /* 0x000000100b577223 */ /* 0x000fe2000001004c */
[----:B------:R-:W-:Y:S01]  /*3200*/  IMAD.U32 R77, R77, 0x10000, RZ ;  /* 0x000100004d4d7824 */ /* 0x000fe200078e00ff */
[----:B------:R-:W-:Y:S01]  /*3210*/  SHF.L.U32 R16, R18, 0x10, RZ ;  /* 0x0000001012107819 */ /* 0x000fe200000006ff */
[----:B------:R-:W-:Y:S01]  /*3220*/  FFMA.FTZ R76, R12, R17, R15 ;  /* 0x000000110c4c7223 */ /* 0x000fe2000001000f */
[----:B------:R-:W-:Y:S01]  /*3230*/  PRMT R18, R18, 0x7632, R18 ;  /* 0x0000763212127816 */ /* 0x000fe20000000012 */
[----:B------:R-:W-:Y:S01]  /*3240*/  FFMA.FTZ R77, R4, R77, R87 ;  /* 0x0000004d044d7223 */ /* 0x000fe20000010057 */
[----:B------:R-:W-:Y:S01]  /*3250*/  SHF.L.U32 R85, R84, 0x10, RZ ;  /* 0x0000001054557819 */ /* 0x000fe200000006ff */
[----:B------:R-:W-:Y:S01]  /*3260*/  FFMA.FTZ R17, R9, R16, R76 ;  /* 0x0000001009117223 */ /* 0x000fe2000001004c */
[----:B------:R-:W-:-:S02]  /*3270*/  SHF.L.U32 R15, R18, 0x10, RZ ;  /* 0x00000010120f7819 */ /* 0x000fc400000006ff */
[----:B------:R-:W-:Y:S01]  /*3280*/  SHF.L.U32 R16, R78, 0x10, RZ ;  /* 0x000000104e107819 */ /* 0x000fe200000006ff */
[----:B------:R-:W-:Y:S02]  /*3290*/  FFMA.FTZ R18, R12, R85, R77 ;  /* 0x000000550c127223 */ /* 0x000fe4000001004d */
[----:B------:R-:W4:Y:S02]  /*32a0*/  LDG.E.128 R84, desc[UR6][R100.64+0x8800] ;  /* 0x0088000664547981 */ /* 0x000f24000c1e1d00 */
[----:B------:R-:W-:Y:S01]  /*32b0*/  FFMA.FTZ R113, R9, R16, R18 ;  /* 0x0000001009717223 */ /* 0x000fe20000010012 */
[C---:B------:R-:W-:Y:S02]  /*32c0*/  PRMT R16, R52.reuse, 0x7632, R16 ;  /* 0x0000763234107816 */ /* 0x040fe40000000010 */
[----:B------:R-:W-:Y:S01]  /*32d0*/  SHF.L.U32 R52, R52, 0x10, RZ ;  /* 0x0000001034347819 */ /* 0x000fe200000006ff */
[----:B------:R-:W-:Y:S01]  /*32e0*/  FFMA.FTZ R17, R8, R15, R17 ;  /* 0x0000000f08117223 */ /* 0x000fe20000010011 */
[----:B------:R-:W-:Y:S01]  /*32f0*/  IMAD.U32 R15, R19, 0x10000, RZ ;  /* 0x00010000130f7824 */ /* 0x000fe200078e00ff */
[----:B------:R-:W-:-:S02]  /*3300*/  SHF.L.U32 R16, R16, 0x10, RZ ;  /* 0x0000001010107819 */ /* 0x000fc400000006ff */
[----:B------:R-:W-:Y:S01]  /*3310*/  FFMA.FTZ R52, R10, R52, R111 ;  /* 0x000000340a347223 */ /* 0x000fe2000001006f */
[--C-:B------:R-:W-:Y:S01]  /*3320*/  FFMA.FTZ R18, R6, R15, R17.reuse ;  /* 0x0000000f06127223 */ /* 0x100fe20000010011 */
[----:B------:R-:W-:Y:S02]  /*3330*/  PRMT R78, R78, 0x7632, R78 ;  /* 0x000076324e4e7816 */ /* 0x000fe4000000004e */
[C---:B------:R-:W-:Y:S01]  /*3340*/  PRMT R17, R53.reuse, 0x7632, R17 ;  /* 0x0000763235117816 */ /* 0x040fe20000000011 */
[----:B------:R-:W-:Y:S02]  /*3350*/  IMAD.U32 R53, R53, 0x10000, RZ ;  /* 0x0001000035357824 */ /* 0x000fe400078e00ff */
[----:B------:R-:W-:Y:S01]  /*3360*/  FFMA.FTZ R111, R11, R16, R52 ;  /* 0x000000100b6f7223 */ /* 0x000fe20000010034 */
[----:B------:R-:W-:Y:S02]  /*3370*/  SHF.L.U32 R77, R78, 0x10, RZ ;  /* 0x000000104e4d7819 */ /* 0x000fe400000006ff */
[----:B------:R-:W-:Y:S01]  /*3380*/  SHF.L.U32 R17, R17, 0x10, RZ ;  /* 0x0000001011117819 */ /* 0x000fe200000006ff */
[----:B------:R-:W-:Y:S01]  /*3390*/  FFMA.FTZ R53, R4, R53, R111 ;  /* 0x0000003504357223 */ /* 0x000fe2000001006f */
[----:B------:R-:W-:-:S02]  /*33a0*/  PRMT R19, R19, 0x7632, R19 ;  /* 0x0000763213137816 */ /* 0x000fc40000000013 */
[C---:B------:R-:W-:Y:S01]  /*33b0*/  SHF.L.U32 R15, R79.reuse, 0x10, RZ ;  /* 0x000000104f0f7819 */ /* 0x040fe200000006ff */
[----:B------:R-:W-:Y:S01]  /*33c0*/  FFMA.FTZ R77, R8, R77, R113 ;  /* 0x0000004d084d7223 */ /* 0x000fe20000010071 */
[----:B------:R-:W-:Y:S01]  /*33d0*/  PRMT R79, R79, 0x7632, R79 ;  /* 0x000076324f4f7816 */ /* 0x000fe2000000004f */
[----:B------:R-:W-:Y:S01]  /*33e0*/  FFMA.FTZ R78, R12, R17, R53 ;  /* 0x000000110c4e7223 */ /* 0x000fe20000010035 */
[C---:B------:R-:W-:Y:S02]  /*33f0*/  SHF.L.U32 R52, R54.reuse, 0x10, RZ ;  /* 0x0000001036347819 */ /* 0x040fe400000006ff */
[----:B------:R-:W-:Y:S02]  /*3400*/  PRMT R54, R54, 0x7632, R54 ;  /* 0x0000763236367816 */ /* 0x000fe40000000036 */
[----:B------:R-:W-:Y:S01]  /*3410*/  SHF.L.U32 R16, R19, 0x10, RZ ;  /* 0x0000001013107819 */ /* 0x000fe200000006ff */
[----:B------:R-:W-:Y:S01]  /*3420*/  FFMA.FTZ R77, R6, R15, R77 ;  /* 0x0000000f064d7223 */ /* 0x000fe2000001004d */
[----:B------:R-:W-:Y:S01]  /*3430*/  SHF.L.U32 R76, R79, 0x10, RZ ;  /* 0x000000104f4c7819 */ /* 0x000fe200000006ff */
[----:B------:R-:W-:Y:S01]  /*3440*/  FFMA.FTZ R53, R9, R52, R78 ;  /* 0x0000003409357223 */ /* 0x000fe2000001004e */
[----:B------:R-:W-:-:S02]  /*3450*/  IMAD.U32 R17, R54, 0x10000, RZ ;  /* 0x0001000036117824 */ /* 0x000fc400078e00ff */
[C---:B------:R-:W-:Y:S01]  /*3460*/  FFMA.FTZ R15, R7.reuse, R16, R18 ;  /* 0x00000010070f7223 */ /* 0x040fe20000010012 */
[C---:B------:R-:W-:Y:S01]  /*3470*/  SHF.L.U32 R16, R68.reuse, 0x10, RZ ;  /* 0x0000001044107819 */ /* 0x040fe200000006ff */
[----:B------:R-:W-:Y:S01]  /*3480*/  FFMA.FTZ R76, R7, R76, R77 ;  /* 0x0000004c074c7223 */ /* 0x000fe2000001004d */
[----:B------:R-:W-:Y:S01]  /*3490*/  PRMT R68, R68, 0x7632, R68 ;  /* 0x0000763244447816 */ /* 0x000fe20000000044 */
[----:B------:R-:W-:Y:S01]  /*34a0*/  FFMA.FTZ R17, R8, R17, R53 ;  /* 0x0000001108117223 */ /* 0x000fe20000010035 */
[C---:B------:R-:W-:Y:S02]  /*34b0*/  PRMT R77, R55.reuse, 0x7632, R77 ;  /* 0x00007632374d7816 */ /* 0x040fe4000000004d */
[----:B------:R-:W-:Y:S02]  /*34c0*/  SHF.L.U32 R19, R55, 0x10, RZ ;  /* 0x0000001037137819 */ /* 0x000fe400000006ff */
[----:B------:R-:W4:Y:S01]  /*34d0*/  LDG.E.128 R52, desc[UR6][R100.64+0xc000] ;  /* 0x00c0000664347981 */ /* 0x000f22000c1e1d00 */
[----:B------:R-:W-:Y:S01]  /*34e0*/  SHF.L.U32 R68, R68, 0x10, RZ ;  /* 0x0000001044447819 */ /* 0x000fe200000006ff */
[----:B------:R-:W-:Y:S01]  /*34f0*/  FFMA.FTZ R16, R10, R16, R109 ;  /* 0x000000100a107223 */ /* 0x000fe2000001006d */
[----:B------:R-:W-:-:S02]  /*3500*/  PRMT R18, R40, 0x7632, R18 ;  /* 0x0000763228127816 */ /* 0x000fc40000000012 */
[----:B------:R-:W-:Y:S01]  /*3510*/  SHF.L.U32 R40, R40, 0x10, RZ ;  /* 0x0000001028287819 */ /* 0x000fe200000006ff */
[----:B------:R-:W-:Y:S02]  /*3520*/  IMAD.U32 R79, R69, 0x10000, RZ ;  /* 0x00010000454f7824 */ /* 0x000fe400078e00ff */
[C---:B------:R-:W-:Y:S01]  /*3530*/  FFMA.FTZ R109, R11.reuse, R68, R16 ;  /* 0x000000440b6d7223 */ /* 0x040fe20000010010 */
[----:B------:R-:W-:Y:S01]  /*3540*/  SHF.L.U32 R18, R18, 0x10, RZ ;  /* 0x0000001012127819 */ /* 0x000fe200000006ff */
[----:B------:R-:W-:Y:S02]  /*3550*/  FFMA.FTZ R40, R10, R40, R107 ;  /* 0x000000280a287223 */ /* 0x000fe4000001006b */
[----:B------:R-:W-:Y:S01]  /*3560*/  FFMA.FTZ R79, R4, R79, R109 ;  /* 0x0000004f044f7223 */ /* 0x000fe2000001006d */
[----:B------:R-:W-:Y:S01]  /*3570*/  FFMA.FTZ R78, R6, R19, R17 ;  /* 0x00000013064e7223 */ /* 0x000fe20000010011 */
[----:B------:R-:W-:Y:S02]  /*3580*/  FFMA.FTZ R109, R11, R18, R40 ;  /* 0x000000120b6d7223 */ /* 0x000fe40000010028 */
[----:B------:R-:W4:Y:S01]  /*3590*/  LDG.E.128 R16, desc[UR6][R100.64+0xf800] ;  /* 0x00f8000664107981 */ /* 0x000f22000c1e1d00 */
[----:B------:R-:W-:-:S02]  /*35a0*/  PRMT R69, R69, 0x7632, R69 ;  /* 0x0000763245457816 */ /* 0x000fc40000000045 */
[C---:B------:R-:W-:Y:S02]  /*35b0*/  SHF.L.U32 R107, R41.reuse, 0x10, RZ ;  /* 0x00000010296b7819 */ /* 0x040fe400000006ff */
[----:B------:R-:W-:Y:S02]  /*35c0*/  PRMT R41, R41, 0x7632, R41 ;  /* 0x0000763229297816 */ /* 0x000fe40000000029 */
[----:B------:R-:W-:Y:S01]  /*35d0*/  SHF.L.U32 R69, R69, 0x10, RZ ;  /* 0x0000001045457819 */ /* 0x000fe200000006ff */
[----:B------:R-:W-:Y:S01]  /*35e0*/  FFMA.FTZ R107, R4, R107, R109 ;  /* 0x0000006b046b7223 */ /* 0x000fe2000001006d */
[----:B------:R-:W-:Y:S01]  /*35f0*/  SHF.L.U32 R41, R41, 0x10, RZ ;  /* 0x0000001029297819 */ /* 0x000fe200000006ff */
[C---:B------:R-:W-:Y:S01]  /*3600*/  IMAD.U32 R40, R70.reuse, 0x10000, RZ ;  /* 0x0001000046287824 */ /* 0x040fe200078e00ff */
[----:B------:R-:W-:Y:S01]  /*3610*/  PRMT R70, R70, 0x7632, R70 ;  /* 0x0000763246467816 */ /* 0x000fe20000000046 */
[--C-:B------:R-:W-:Y:S01]  /*3620*/  FFMA.FTZ R68, R12, R69, R79.reuse ;  /* 0x000000450c447223 */ /* 0x100fe2000001004f */
[----:B------:R-:W-:Y:S01]  /*3630*/  PRMT R79, R42, 0x7632, R79 ;  /* 0x000076322a4f7816 */ /* 0x000fe2000000004f */
[----:B------:R-:W-:Y:S01]  /*3640*/  FFMA.FTZ R107, R12, R41, R107 ;  /* 0x000000290c6b7223 */ /* 0x000fe2000001006b */
[----:B------:R-:W-:Y:S01]  /*3650*/  SHF.L.U32 R42, R42, 0x10, RZ ;  /* 0x000000102a2a7819 */ /* 0x000fe200000006ff */
[----:B------:R-:W-:Y:S01]  /*3660*/  FFMA.FTZ R69, R9, R40, R68 ;  /* 0x0000002809457223 */ /* 0x000fe20000010044 */
[----:B------:R-:W-:-:S02]  /*3670*/  SHF.L.U32 R41, R70, 0x10, RZ ;  /* 0x0000001046297819 */ /* 0x000fc400000006ff */
[----:B------:R-:W-:Y:S01]  /*3680*/  SHF.L.U32 R79, R79, 0x10, RZ ;  /* 0x000000104f4f7819 */ /* 0x000fe200000006ff */
[----:B------:R-:W-:Y:S01]  /*3690*/  FFMA.FTZ R42, R9, R42, R107 ;  /* 0x0000002a092a7223 */ /* 0x000fe2000001006b */
[C---:B------:R-:W-:Y:S01]  /*36a0*/  PRMT R40, R71.reuse, 0x7632, R40 ;  /* 0x0000763247287816 */ /* 0x040fe20000000028 */
[----:B------:R-:W-:Y:S01]  /*36b0*/  FFMA.FTZ R41, R8, R41, R69 ;  /* 0x0000002908297223 */ /* 0x000fe20000010045 */
[----:B------:R-:W-:Y:S01]  /*36c0*/  SHF.L.U32 R71, R71, 0x10, RZ ;  /* 0x0000001047477819 */ /* 0x000fe200000006ff */
[C---:B------:R-:W-:Y:S01]  /*36d0*/  IMAD.U32 R69, R43.reuse, 0x10000, RZ ;  /* 0x000100002b457824 */ /* 0x040fe200078e00ff */
[----:B------:R-:W-:Y:S01]  /*36e0*/  SHF.L.U32 R68, R60, 0x10, RZ ;  /* 0x000000103c447819 */ /* 0x000fe200000006ff */
[----:B------:R-:W-:Y:S01]  /*36f0*/  FFMA.FTZ R42, R8, R79, R42 ;  /* 0x0000004f082a7223 */ /* 0x000fe2000001002a */
[----:B------:R-:W-:Y:S01]  /*3700*/  PRMT R60, R60, 0x7632, R60 ;  /* 0x000076323c3c7816 */ /* 0x000fe2000000003c */
[C---:B------:R-:W-:Y:S01]  /*3710*/  FFMA.FTZ R41, R6.reuse, R71, R41 ;  /* 0x0000004706297223 */ /* 0x040fe20000010029 */
[----:B------:R-:W-:Y:S01]  /*3720*/  PRMT R43, R43, 0x7632, R43 ;  /* 0x000076322b2b7816 */ /* 0x000fe2000000002b */
[----:B------:R-:W-:Y:S01]  /*3730*/  FFMA.FTZ R107, R6, R69, R42 ;  /* 0x00000045066b7223 */ /* 0x000fe2000001002a */
[----:B------:R-:W-:Y:S01]  /*3740*/  FFMA.FTZ R88, R10, R68, R105 ;  /* 0x000000440a587223 */ /* 0x000fe20000010069 */
[----:B------:R-:W-:Y:S01]  /*3750*/  SHF.L.U32 R60, R60, 0x10, RZ ;  /* 0x000000103c3c7819 */ /* 0x000fe200000006ff */
[----:B------:R-:W4:Y:S01]  /*3760*/  LDG.E.128 R68, desc[UR6][R100.64+0x13000] ;  /* 0x0130000664447981 */ /* 0x000f22000c1e1d00 */
[----:B------:R-:W-:Y:S01]  /*3770*/  IMAD.U32 R42, R43, 0x10000, RZ ;  /* 0x000100002b2a7824 */ /* 0x000fe200078e00ff */
[----:B------:R-:W-:-:S02]  /*3780*/  SHF.L.U32 R43, R61, 0x10, RZ ;  /* 0x000000103d2b7819 */ /* 0x000fc400000006ff */
[----:B------:R-:W-:Y:S01]  /*3790*/  SHF.L.U32 R77, R77, 0x10, RZ ;  /* 0x000000104d4d7819 */ /* 0x000fe200000006ff */
[----:B------:R-:W-:Y:S01]  /*37a0*/  FFMA.FTZ R105, R11, R60, R88 ;  /* 0x0000003c0b697223 */ /* 0x000fe20000010058 */
[----:B------:R-:W-:Y:S02]  /*37b0*/  PRMT R61, R61, 0x7632, R61 ;  /* 0x000076323d3d7816 */ /* 0x000fe4000000003d */
[----:B------:R-:W-:Y:S01]  /*37c0*/  SHF.L.U32 R40, R40, 0x10, RZ ;  /* 0x0000001028287819 */ /* 0x000fe200000006ff */
[----:B------:R-:W-:Y:S01]  /*37d0*/  FFMA.FTZ R78, R7, R77, R78 ;  /* 0x0000004d074e7223 */ /* 0x000fe2000001004e */
[----:B------:R-:W-:Y:S01]  /*37e0*/  PRMT R88, R48, 0x7632, R88 ;  /* 0x0000763230587816 */ /* 0x000fe20000000058 */
[----:B------:R-:W-:Y:S01]  /*37f0*/  FFMA.FTZ R105, R4, R43, R105 ;  /* 0x0000002b04697223 */ /* 0x000fe20000010069 */
[----:B------:R-:W-:Y:S01]  /*3800*/  SHF.L.U32 R61, R61, 0x10, RZ ;  /* 0x000000103d3d7819 */ /* 0x000fe200000006ff */
[C---:B------:R-:W-:Y:S01]  /*3810*/  FFMA.FTZ R79, R7.reuse, R40, R41 ;  /* 0x00000028074f7223 */ /* 0x040fe20000010029 */
[----:B------:R-:W-:Y:S01]  /*3820*/  SHF.L.U32 R90, R48, 0x10, RZ ;  /* 0x00000010305a7819 */ /* 0x000fe200000006ff */
[----:B------:R-:W-:Y:S01]  /*3830*/  FFMA.FTZ R77, R7, R42, R107 ;  /* 0x0000002a074d7223 */ /* 0x000fe2000001006b */
[C---:B------:R-:W-:Y:S01]  /*3840*/  PRMT R60, R62.reuse, 0x7632, R60 ;  /* 0x000076323e3c7816 */ /* 0x040fe2000000003c */
[----:B------:R-:W4:Y:S01]  /*3850*/  LDG.E.128 R40, desc[UR6][R100.64+0x16800] ;  /* 0x0168000664287981 */ /* 0x000f22000c1e1d00 */
[----:B------:R-:W-:-:S02]  /*3860*/  SHF.L.U32 R62, R62, 0x10, RZ ;  /* 0x000000103e3e7819 */ /* 0x000fc400000006ff */
[----:B------:R-:W-:Y:S01]  /*3870*/  SHF.L.U32 R92, R88, 0x10, RZ ;  /* 0x00000010585c7819 */ /* 0x000fe200000006ff */
[----:B------:R-:W-:Y:S01]  /*3880*/  FFMA.FTZ R88, R12, R61, R105 ;  /* 0x0000003d0c587223 */ /* 0x000fe20000010069 */
[----:B------:R-:W-:Y:S01]  /*3890*/  FFMA.FTZ R94, R10, R90, R99 ;  /* 0x0000005a0a5e7223 */ /* 0x000fe20000010063 */
[C---:B------:R-:W-:Y:S02]  /*38a0*/  PRMT R90, R49.reuse, 0x7632, R90 ;  /* 0x00007632315a7816 */ /* 0x040fe4000000005a */
[----:B------:R-:W-:Y:S01]  /*38b0*/  SHF.L.U32 R99, R49, 0x10, RZ ;  /* 0x0000001031637819 */ /* 0x000fe200000006ff */
[----:B------:R-:W-:Y:S01]  /*38c0*/  FFMA.FTZ R61, R9, R62, R88 ;  /* 0x0000003e093d7223 */ /* 0x000fe20000010058 */
[----:B------:R-:W-:Y:S01]  /*38d0*/  SHF.L.U32 R49, R60, 0x10, RZ ;  /* 0x000000103c317819 */ /* 0x000fe200000006ff */
[----:B------:R-:W-:Y:S01]  /*38e0*/  FFMA.FTZ R107, R11, R92, R94 ;  /* 0x0000005c0b6b7223 */ /* 0x000fe2000001005e */
[C---:B------:R-:W-:Y:S01]  /*38f0*/  PRMT R48, R63.reuse, 0x7632, R48 ;  /* 0x000076323f307816 */ /* 0x040fe20000000030 */
[C---:B------:R-:W-:Y:S01]  /*3900*/  IMAD.U32 R88, R56.reuse, 0x10000, RZ ;  /* 0x0001000038587824 */ /* 0x040fe200078e00ff */
[----:B------:R-:W-:Y:S01]  /*3910*/  PRMT R62, R56, 0x7632, R62 ;  /* 0x00007632383e7816 */ /* 0x000fe2000000003e */
[----:B------:R-:W-:-:S02]  /*3920*/  IMAD.U32 R63, R63, 0x10000, RZ ;  /* 0x000100003f3f7824 */ /* 0x000fc400078e00ff */
[----:B------:R-:W-:Y:S01]  /*3930*/  FFMA.FTZ R49, R8, R49, R61 ;  /* 0x0000003108317223 */ /* 0x000fe2000001003d */
[----:B------:R-:W-:Y:S01]  /*3940*/  SHF.L.U32 R56, R50, 0x10, RZ ;  /* 0x0000001032387819 */ /* 0x000fe200000006ff */
[----:B------:R-:W-:Y:S01]  /*3950*/  FFMA.FTZ R99, R4, R99, R107 ;  /* 0x0000006304637223 */ /* 0x000fe2000001006b */
        /* <DEDUP_REMOVED lines=12> */
[----:B------:R-:W4:Y:S02]  /*3a20*/  LDG.E.128 R60, desc[UR6][R100.64+0x1a000] ;  /* 0x01a00006643c7981 */ /* 0x000f24000c1e1d00 */
[----:B------:R-:W-:Y:S01]  /*3a30*/  FFMA.FTZ R57, R4, R57, R105 ;  /* 0x0000003904397223 */ /* 0x000fe20000010069 */
[----:B------:R-:W-:Y:S01]  /*3a40*/  FFMA.FTZ R97, R8, R49, R97 ;  /* 0x0000003108617223 */ /* 0x000fe20000010061 */
[----:B------:R-:W-:-:S02]  /*3a50*/  SHF.L.U32 R49, R51, 0x10, RZ ;  /* 0x0000001033317819 */ /* 0x000fc400000006ff */
[----:B------:R-:W-:Y:S01]  /*3a60*/  PRMT R56, R51, 0x7632, R56 ;  /* 0x0000763233387816 */ /* 0x000fe20000000038 */
[--C-:B------:R-:W-:Y:S01]  /*3a70*/  FFMA.FTZ R92, R12, R99, R57.reuse ;  /* 0x000000630c5c7223 */ /* 0x100fe20000010039 */
[----:B------:R-:W-:Y:S01]  /*3a80*/  PRMT R57, R64, 0x7632, R57 ;  /* 0x0000763240397816 */ /* 0x000fe20000000039 */
[----:B------:R-:W-:Y:S01]  /*3a90*/  IMAD.U32 R48, R48, 0x10000, RZ ;  /* 0x0001000030307824 */ /* 0x000fe200078e00ff */
[----:B------:R-:W-:Y:S01]  /*3aa0*/  SHF.L.U32 R94, R64, 0x10, RZ ;  /* 0x00000010405e7819 */ /* 0x000fe200000006ff */
[----:B------:R-:W-:Y:S01]  /*3ab0*/  FFMA.FTZ R90, R6, R49, R97 ;  /* 0x00000031065a7223 */ /* 0x000fe20000010061 */
[----:B------:R-:W-:Y:S01]  /*3ac0*/  SHF.L.U32 R56, R56, 0x10, RZ ;  /* 0x0000001038387819 */ /* 0x000fe200000006ff */
[----:B------:R-:W-:Y:S01]  /*3ad0*/  IMAD.U32 R64, R58, 0x10000, RZ ;  /* 0x000100003a407824 */ /* 0x000fe200078e00ff */
[----:B------:R-:W-:Y:S01]  /*3ae0*/  SHF.L.U32 R96, R57, 0x10, RZ ;  /* 0x0000001039607819 */ /* 0x000fe200000006ff */
[----:B------:R-:W-:Y:S01]  /*3af0*/  FFMA.FTZ R94, R10, R94, R89 ;  /* 0x0000005e0a5e7223 */ /* 0x000fe20000010059 */
[C---:B------:R-:W-:Y:S01]  /*3b00*/  FFMA.FTZ R88, R7.reuse, R48, R88 ;  /* 0x0000003007587223 */ /* 0x040fe20000010058 */
[----:B------:R-:W-:Y:S01]  /*3b10*/  PRMT R58, R58, 0x7632, R58 ;  /* 0x000076323a3a7816 */ /* 0x000fe2000000003a */
[----:B------:R-:W4:Y:S01]  /*3b20*/  LDG.E.128 R48, desc[UR6][R100.64+0x1d800] ;  /* 0x01d8000664307981 */ /* 0x000f22000c1e1d00 */
[----:B------:R-:W-:Y:S01]  /*3b30*/  FFMA.FTZ R89, R7, R56, R90 ;  /* 0x0000003807597223 */ /* 0x000fe2000001005a */
[----:B------:R-:W-:Y:S01]  /*3b40*/  PRMT R56, R65, 0x7632, R56 ;  /* 0x0000763241387816 */ /* 0x000fe20000000038 */
[----:B------:R-:W-:Y:S01]  /*3b50*/  FFMA.FTZ R105, R11, R96, R94 ;  /* 0x000000600b697223 */ /* 0x000fe2000001005e */
[----:B------:R-:W-:Y:S01]  /*3b60*/  SHF.L.U32 R99, R65, 0x10, RZ ;  /* 0x0000001041637819 */ /* 0x000fe200000006ff */
[----:B------:R-:W-:Y:S01]  /*3b70*/  FFMA.FTZ R97, R9, R64, R92 ;  /* 0x0000004009617223 */ /* 0x000fe2000001005c */
[----:B------:R-:W-:-:S02]  /*3b80*/  SHF.L.U32 R57, R58, 0x10, RZ ;  /* 0x000000103a397819 */ /* 0x000fc400000006ff */
[C---:B------:R-:W-:Y:S01]  /*3b90*/  SHF.L.U32 R65, R59.reuse, 0x10, RZ ;  /* 0x000000103b417819 */ /* 0x040fe200000006ff */
[----:B------:R-:W-:Y:S01]  /*3ba0*/  FFMA.FTZ R99, R4, R99, R105 ;  /* 0x0000006304637223 */ /* 0x000fe20000010069 */
[----:B------:R-:W-:Y:S01]  /*3bb0*/  PRMT R64, R59, 0x7632, R64 ;  /* 0x000076323b407816 */ /* 0x000fe20000000040 */
[----:B------:R-:W-:Y:S02]  /*3bc0*/  IMAD.U32 R59, R56, 0x10000, RZ ;  /* 0x00010000383b7824 */ /* 0x000fe400078e00ff */
[----:B------:R-:W-:Y:S01]  /*3bd0*/  FFMA.FTZ R57, R8, R57, R97 ;  /* 0x0000003908397223 */ /* 0x000fe20000010061 */
[C---:B------:R-:W-:Y:S02]  /*3be0*/  PRMT R56, R66.reuse, 0x7632, R56 ;  /* 0x0000763242387816 */ /* 0x040fe40000000038 */
[----:B------:R-:W-:Y:S01]  /*3bf0*/  SHF.L.U32 R66, R66, 0x10, RZ ;  /* 0x0000001042427819 */ /* 0x000fe200000006ff */
[----:B------:R-:W-:Y:S01]  /*3c00*/  FFMA.FTZ R58, R12, R59, R99 ;  /* 0x0000003b0c3a7223 */ /* 0x000fe20000010063 */
[----:B------:R-:W-:Y:S01]  /*3c10*/  FFMA.FTZ R92, R6, R65, R57 ;  /* 0x00000041065c7223 */ /* 0x000fe20000010039 */
[----:B--2---:R-:W-:-:S02]  /*3c20*/  PRMT R90, R44, 0x7632, R90 ;  /* 0x000076322c5a7816 */ /* 0x004fc4000000005a */
[----:B------:R-:W-:Y:S01]  /*3c30*/  SHF.L.U32 R44, R44, 0x10, RZ ;  /* 0x000000102c2c7819 */ /* 0x000fe200000006ff */
[----:B------:R-:W-:Y:S01]  /*3c40*/  FFMA.FTZ R97, R9, R66, R58 ;  /* 0x0000004209617223 */ /* 0x000fe2000001003a */
[----:B------:R-:W-:Y:S02]  /*3c50*/  SHF.L.U32 R65, R56, 0x10, RZ ;  /* 0x0000001038417819 */ /* 0x000fe400000006ff */
[----:B------:R-:W-:Y:S01]  /*3c60*/  SHF.L.U32 R90, R90, 0x10, RZ ;  /* 0x000000105a5a7819 */ /* 0x000fe200000006ff */
[----:B------:R-:W-:Y:S01]  /*3c70*/  FFMA.FTZ R44, R10, R44, R91 ;  /* 0x0000002c0a2c7223 */ /* 0x000fe2000001005b */
[----:B------:R-:W2:Y:S01]  /*3c80*/  LDG.E.128 R56, desc[UR6][R100.64+0x21000] ;  /* 0x0210000664387981 */ /* 0x000ea2000c1e1d00 */
[----:B------:R-:W-:Y:S01]  /*3c90*/  FFMA.FTZ R97, R8, R65, R97 ;  /* 0x0000004108617223 */ /* 0x000fe20000010061 */
[----:B------:R-:W-:Y:S01]  /*3ca0*/  IMAD.U32 R65, R67, 0x10000, RZ ;  /* 0x0001000043417824 */ /* 0x000fe200078e00ff */
[----:B------:R-:W-:Y:S02]  /*3cb0*/  SHF.L.U32 R99, R45, 0x10, RZ ;  /* 0x000000102d637819 */ /* 0x000fe400000006ff */
[----:B------:R-:W-:Y:S01]  /*3cc0*/  PRMT R67, R67, 0x7632, R67 ;  /* 0x0000763243437816 */ /* 0x000fe20000000043 */
[----:B------:R-:W-:Y:S01]  /*3cd0*/  FFMA.FTZ R105, R11, R90, R44 ;  /* 0x0000005a0b697223 */ /* 0x000fe2000001002c */
[----:B------:R-:W-:Y:S01]  /*3ce0*/  PRMT R45, R45, 0x7632, R45 ;  /* 0x000076322d2d7816 */ /* 0x000fe2000000002d */
[----:B------:R-:W-:Y:S01]  /*3cf0*/  FFMA.FTZ R91, R6, R65, R97 ;  /* 0x00000041065b7223 */ /* 0x000fe20000010061 */
[----:B------:R-:W-:-:S02]  /*3d00*/  SHF.L.U32 R90, R64, 0x10, RZ ;  /* 0x00000010405a7819 */ /* 0x000fc400000006ff */
[----:B------:R-:W-:Y:S01]  /*3d10*/  SHF.L.U32 R44, R67, 0x10, RZ ;  /* 0x00000010432c7819 */ /* 0x000fe200000006ff */
[----:B------:R-:W-:Y:S01]  /*3d20*/  FFMA.FTZ R99, R4, R99, R105 ;  /* 0x0000006304637223 */ /* 0x000fe20000010069 */
[----:B------:R-:W-:Y:S01]  /*3d30*/  SHF.L.U32 R45, R45, 0x10, RZ ;  /* 0x000000102d2d7819 */ /* 0x000fe200000006ff */
[C---:B------:R-:W-:Y:S02]  /*3d40*/  IMAD.U32 R94, R46.reuse, 0x10000, RZ ;  /* 0x000100002e5e7824 */ /* 0x040fe400078e00ff */
[C---:B------:R-:W-:Y:S01]  /*3d50*/  FFMA.FTZ R90, R7.reuse, R90, R92 ;  /* 0x0000005a075a7223 */ /* 0x040fe2000001005c */
[----:B------:R-:W-:Y:S01]  /*3d60*/  FFMA.FTZ R91, R7, R44, R91 ;  /* 0x0000002c075b7223 */ /* 0x000fe2000001005b */
[----:B------:R-:W-:Y:S01]  /*3d70*/  PRMT R46, R46, 0x7632, R46 ;  /* 0x000076322e2e7816 */ /* 0x000fe2000000002e */
[----:B------:R-:W-:Y:S01]  /*3d80*/  FFMA.FTZ R96, R12, R45, R99 ;  /* 0x0000002d0c607223 */ /* 0x000fe20000010063 */
[C---:B---3--:R-:W-:Y:S01]  /*3d90*/  PRMT R44, R32.reuse, 0x7632, R44 ;  /* 0x00007632202c7816 */ /* 0x048fe2000000002c */
[----:B------:R-:W3:Y:S01]  /*3da0*/  LDG.E.128 R64, desc[UR6][R100.64+0x24800] ;  /* 0x0248000664407981 */ /* 0x000ee2000c1e1d00 */
[----:B------:R-:W-:Y:S01]  /*3db0*/  SHF.L.U32 R92, R32, 0x10, RZ ;  /* 0x00000010205c7819 */ /* 0x000fe200000006ff */
[----:B------:R-:W-:Y:S01]  /*3dc0*/  FFMA.FTZ R97, R9, R94, R96 ;  /* 0x0000005e09617223 */ /* 0x000fe20000010060 */
[----:B------:R-:W-:-:S02]  /*3dd0*/  SHF.L.U32 R45, R46, 0x10, RZ ;  /* 0x000000102e2d7819 */ /* 0x000fc400000006ff */
[----:B------:R-:W-:Y:S01]  /*3de0*/  SHF.L.U32 R44, R44, 0x10, RZ ;  /* 0x000000102c2c7819 */ /* 0x000fe200000006ff */
[----:B------:R-:W-:Y:S01]  /*3df0*/  FFMA.FTZ R92, R10, R92, R95 ;  /* 0x0000005c0a5c7223 */ /* 0x000fe2000001005f */
[C---:B------:R-:W-:Y:S01]  /*3e00*/  PRMT R46, R33.reuse, 0x7632, R46 ;  /* 0x00007632212e7816 */ /* 0x040fe2000000002e */
[----:B------:R-:W-:Y:S01]  /*3e10*/  FFMA.FTZ R45, R8, R45, R97 ;  /* 0x0000002d082d7223 */ /* 0x000fe20000010061 */
[----:B------:R-:W-:Y:S02]  /*3e20*/  IMAD.U32 R33, R33, 0x10000, RZ ;  /* 0x0001000021217824 */ /* 0x000fe400078e00ff */
[----:B------:R-:W-:Y:S01]  /*3e30*/  FFMA.FTZ R97, R11, R44, R92 ;  /* 0x0000002c0b617223 */ /* 0x000fe2000001005c */
[C---:B------:R-:W-:Y:S02]  /*3e40*/  PRMT R44, R28.reuse, 0x7632, R44 ;  /* 0x000076321c2c7816 */ /* 0x040fe4000000002c */
[----:B------:R-:W-:Y:S01]  /*3e50*/  SHF.L.U32 R28, R28, 0x10, RZ ;  /* 0x000000101c1c7819 */ /* 0x000fe200000006ff */
[----:B------:R-:W-:Y:S01]  /*3e60*/  FFMA.FTZ R33, R4, R33, R97 ;  /* 0x0000002104217223 */ /* 0x000fe20000010061 */
[----:B------:R-:W-:-:S02]  /*3e70*/  SHF.L.U32 R95, R46, 0x10, RZ ;  /* 0x000000102e5f7819 */ /* 0x000fc400000006ff */
[C---:B------:R-:W-:Y:S01]  /*3e80*/  PRMT R32, R47.reuse, 0x7632, R32 ;  /* 0x000076322f207816 */ /* 0x040fe20000000020 */
[----:B------:R-:W-:Y:S01]  /*3e90*/  FFMA.FTZ R94, R10, R28, R93 ;  /* 0x0000001c0a5e7223 */ /* 0x000fe2000001005d */
[----:B------:R-:W-:Y:S01]  /*3ea0*/  SHF.L.U32 R46, R44, 0x10, RZ ;  /* 0x000000102c2e7819 */ /* 0x000fe200000006ff */
[----:B------:R-:W-:Y:S01]  /*3eb0*/  FFMA.FTZ R44, R12, R95, R33 ;  /* 0x0000005f0c2c7223 */ /* 0x000fe20000010021 */
[C---:B------:R-:W-:Y:S02]  /*3ec0*/  PRMT R28, R34.reuse, 0x7632, R28 ;  /* 0x00007632221c7816 */ /* 0x040fe4000000001c */
[----:B------:R-:W-:Y:S02]  /*3ed0*/  SHF.L.U32 R47, R47, 0x10, RZ ;  /* 0x000000102f2f7819 */ /* 0x000fe400000006ff */
[----:B------:R-:W-:Y:S01]  /*3ee0*/  SHF.L.U32 R34, R34, 0x10, RZ ;  /* 0x0000001022227819 */ /* 0x000fe200000006ff */
[----:B------:R-:W-:Y:S01]  /*3ef0*/  FFMA.FTZ R97, R11, R46, R94 ;  /* 0x0000002e0b617223 */ /* 0x000fe2000001005e */
[----:B------:R-:W-:Y:S01]  /*3f00*/  PRMT R93, R29, 0x7632, R93 ;  /* 0x000076321d5d7816 */ /* 0x000fe2000000005d */
[----:B------:R-:W-:-:S02]  /*3f10*/  FFMA.FTZ R92, R6, R47, R45 ;  /* 0x0000002f065c7223 */ /* 0x000fc4000001002d */
[----:B------:R-:W-:Y:S01]  /*3f20*/  FFMA.FTZ R33, R9, R34, R44 ;  /* 0x0000002209217223 */ /* 0x000fe2000001002c */
[----:B------:R-:W-:Y:S01]  /*3f30*/  IMAD.U32 R95, R29, 0x10000, RZ ;  /* 0x000100001d5f7824 */ /* 0x000fe200078e00ff */
[----:B------:R-:W3:Y:S01]  /*3f40*/  LDG.E.128 R44, desc[UR6][R100.64+0x28000] ;  /* 0x02800006642c7981 */ /* 0x000ee2000c1e1d00 */
[----:B------:R-:W-:Y:S02]  /*3f50*/  SHF.L.U32 R29, R28, 0x10, RZ ;  /* 0x000000101c1d7819 */ /* 0x000fe400000006ff */
[----:B------:R-:W-:Y:S01]  /*3f60*/  SHF.L.U32 R93, R93, 0x10, RZ ;  /* 0x000000105d5d7819 */ /* 0x000fe200000006ff */
[----:B------:R-:W-:Y:S01]  /*3f70*/  FFMA.FTZ R95, R4, R95, R97 ;  /* 0x0000005f045f7223 */ /* 0x000fe20000010061 */
[----:B------:R-:W-:Y:S01]  /*3f80*/  PRMT R28, R30, 0x7632, R28 ;  /* 0x000076321e1c7816 */ /* 0x000fe2000000001c */
[----:B------:R-:W-:Y:S01]  /*3f90*/  FFMA.FTZ R33, R8, R29, R33 ;  /* 0x0000001d08217223 */ /* 0x000fe20000010021 */
[----:B------:R-:W-:Y:S01]  /*3fa0*/  SHF.L.U32 R30, R30, 0x10, RZ ;  /* 0x000000101e1e7819 */ /* 0x000fe200000006ff */
[----:B------:R-:W-:Y:S01]  /*3fb0*/  FFMA.FTZ R34, R12, R93, R95 ;  /* 0x0000005d0c227223 */ /* 0x000fe2000001005f */
[C---:B------:R-:W-:Y:S01]  /*3fc0*/  IMAD.U32 R29, R35.reuse, 0x10000, RZ ;  /* 0x00010000231d7824 */ /* 0x040fe200078e00ff */
[----:B------:R-:W-:-:S02]  /*3fd0*/  PRMT R35, R35, 0x7632, R35 ;  /* 0x0000763223237816 */ /* 0x000fc40000000023 */
[----:B------:R-:W-:Y:S01]  /*3fe0*/  SHF.L.U32 R32, R32, 0x10, RZ ;  /* 0x0000001020207819 */ /* 0x000fe200000006ff */
[----:B------:R-:W-:Y:S01]  /*3ff0*/  FFMA.FTZ R95, R9, R30, R34 ;  /* 0x0000001e095f7223 */ /* 0x000fe20000010022 */
[----:B------:R-:W-:Y:S01]  /*4000*/  SHF.L.U32 R93, R28, 0x10, RZ ;  /* 0x000000101c5d7819 */ /* 0x000fe200000006ff */
[----:B------:R-:W-:Y:S01]  /*4010*/  FFMA.FTZ R30, R6, R29, R33 ;  /* 0x0000001d061e7223 */ /* 0x000fe20000010021 */
[----:B------:R-:W-:Y:S02]  /*4020*/  SHF.L.U32 R28, R35, 0x10, RZ ;  /* 0x00000010231c7819 */ /* 0x000fe400000006ff */
[----:B------:R-:W-:Y:S01]  /*4030*/  SHF.L.U32 R29, R31, 0x10, RZ ;  /* 0x000000101f1d7819 */ /* 0x000fe200000006ff */
[C---:B------:R-:W-:Y:S01]  /*4040*/  FFMA.FTZ R92, R7.reuse, R32, R92 ;  /* 0x00000020075c7223 */ /* 0x040fe2000001005c */
[C---:B------:R-:W-:Y:S01]  /*4050*/  PRMT R31, R72.reuse, 0x7632, R31 ;  /* 0x00007632481f7816 */ /* 0x040fe2000000001f */
[----:B------:R-:W3:Y:S01]  /*4060*/  LDG.E.128 R32, desc[UR6][R100.64+0x2b800] ;  /* 0x02b8000664207981 */ /* 0x000ee2000c1e1d00 */
[----:B------:R-:W-:Y:S01]  /*4070*/  SHF.L.U32 R96, R72, 0x10, RZ ;  /* 0x0000001048607819 */ /* 0x000fe200000006ff */
[----:B------:R-:W-:Y:S01]  /*4080*/  FFMA.FTZ R95, R8, R93, R95 ;  /* 0x0000005d085f7223 */ /* 0x000fe2000001005f */
[----:B------:R-:W-:Y:S01]  /*4090*/  FFMA.FTZ R93, R7, R28, R30 ;  /* 0x0000001c075d7223 */ /* 0x000fe2000001001e */
[----:B------:R-:W-:-:S02]  /*40a0*/  IMAD.U32 R28, R31, 0x10000, RZ ;  /* 0x000100001f1c7824 */ /* 0x000fc400078e00ff */
[----:B------:R-:W-:Y:S01]  /*40b0*/  FFMA.FTZ R96, R10, R96, R5 ;  /* 0x000000600a607223 */ /* 0x000fe20000010005 */
[----:B------:R-:W-:Y:S01]  /*40c0*/  PRMT R30, R20, 0x7632, R30 ;  /* 0x00007632141e7816 */ /* 0x000fe2000000001e */
[----:B------:R-:W-:Y:S01]  /*40d0*/  FFMA.FTZ R94, R6, R29, R95 ;  /* 0x0000001d065e7223 */ /* 0x000fe2000001005f */
[----:B------:R-:W-:Y:S01]  /*40e0*/  SHF.L.U32 R20, R20, 0x10, RZ ;  /* 0x0000001014147819 */ /* 0x000fe200000006ff */
[----:B------:R-:W-:Y:S01]  /*40f0*/  FFMA.FTZ R29, R11, R28, R96 ;  /* 0x0000001c0b1d7223 */ /* 0x000fe20000010060 */
[C---:B------:R-:W-:Y:S02]  /*4100*/  SHF.L.U32 R5, R73.reuse, 0x10, RZ ;  /* 0x0000001049057819 */ /* 0x040fe400000006ff */
[----:B------:R-:W-:Y:S01]  /*4110*/  PRMT R73, R73, 0x7632, R73 ;  /* 0x0000763249497816 */ /* 0x000fe20000000049 */
[----:B------:R-:W-:Y:S01]  /*4120*/  FFMA.FTZ R20, R10, R20, R3 ;  /* 0x000000140a147223 */ /* 0x000fe20000010003 */
[----:B------:R-:W-:Y:S01]  /*4130*/  SHF.L.U32 R96, R30, 0x10, RZ ;  /* 0x000000101e607819 */ /* 0x000fe200000006ff */
[----:B------:R-:W-:Y:S01]  /*4140*/  FFMA.FTZ R5, R4, R5, R29 ;  /* 0x0000000504057223 */ /* 0x000fe2000001001d */
[----:B------:R-:W-:-:S02]  /*4150*/  PRMT R72, R31, 0x7632, R72 ;  /* 0x000076321f487816 */ /* 0x000fc40000000048 */
[----:B------:R-:W-:Y:S01]  /*4160*/  SHF.L.U32 R73, R73, 0x10, RZ ;  /* 0x0000001049497819 */ /* 0x000fe200000006ff */
[----:B------:R-:W3:Y:S01]  /*4170*/  LDG.E.128 R28, desc[UR6][R100.64+0x2f000] ;  /* 0x02f00006641c7981 */ /* 0x000ee2000c1e1d00 */
[----:B------:R-:W-:Y:S01]  /*4180*/  PRMT R3, R21, 0x7632, R3 ;  /* 0x0000763215037816 */ /* 0x000fe20000000003 */
[----:B------:R-:W-:Y:S01]  /*4190*/  FFMA.FTZ R11, R11, R96, R20 ;  /* 0x000000600b0b7223 */ /* 0x000fe20000010014 */
[----:B------:R-:W-:Y:S02]  /*41a0*/  IMAD.U32 R21, R21, 0x10000, RZ ;  /* 0x0001000015157824 */ /* 0x000fe400078e00ff */
[----:B------:R-:W-:Y:S01]  /*41b0*/  FFMA.FTZ R20, R12, R73, R5 ;  /* 0x000000490c147223 */ /* 0x000fe20000010005 */
[----:B------:R-:W-:Y:S02]  /*41c0*/  SHF.L.U32 R5, R3, 0x10, RZ ;  /* 0x0000001003057819 */ /* 0x000fe400000006ff */
[----:B------:R-:W-:Y:S01]  /*41d0*/  SHF.L.U32 R10, R74, 0x10, RZ ;  /* 0x000000104a0a7819 */ /* 0x000fe200000006ff */
[----:B------:R-:W-:Y:S01]  /*41e0*/  FFMA.FTZ R11, R4, R21, R11 ;  /* 0x00000015040b7223 */ /* 0x000fe2000001000b */
[----:B------:R-:W-:-:S02]  /*41f0*/  PRMT R74, R74, 0x7632, R74 ;  /* 0x000076324a4a7816 */ /* 0x000fc4000000004a */
[----:B------:R-:W-:Y:S01]  /*4200*/  SHF.L.U32 R72, R72, 0x10, RZ ;  /* 0x0000001048487819 */ /* 0x000fe200000006ff */
[----:B------:R-:W-:Y:S01]  /*4210*/  FFMA.FTZ R12, R12, R5, R11 ;  /* 0x000000050c0c7223 */ /* 0x000fe2000001000b */
[----:B------:R-:W-:Y:S01]  /*4220*/  SHF.L.U32 R5, R74, 0x10, RZ ;  /* 0x000000104a057819 */ /* 0x000fe200000006ff */
[----:B------:R-:W-:Y:S01]  /*4230*/  FFMA.FTZ R21, R9, R10, R20 ;  /* 0x0000000a09157223 */ /* 0x000fe20000010014 */
[----:B------:R-:W-:Y:S02]  /*4240*/  IMAD.U32 R10, R22, 0x10000, RZ ;  /* 0x00010000160a7824 */ /* 0x000fe400078e00ff */
[----:B------:R-:W-:Y:S01]  /*4250*/  FFMA.FTZ R3, R7, R72, R94 ;  /* 0x0000004807037223 */ /* 0x000fe2000001005e */
[C---:B------:R-:W-:Y:S01]  /*4260*/  PRMT R4, R75.reuse, 0x7632, R4 ;  /* 0x000076324b047816 */ /* 0x040fe20000000004 */
[----:B------:R-:W-:Y:S01]  /*4270*/  FFMA.FTZ R5, R8, R5, R21 ;  /* 0x0000000508057223 */ /* 0x000fe20000010015 */
[----:B------:R-:W-:Y:S01]  /*4280*/  SHF.L.U32 R11, R75, 0x10, RZ ;  /* 0x000000104b0b7819 */ /* 0x000fe200000006ff */
[----:B------:R-:W-:Y:S01]  /*4290*/  FFMA.FTZ R21, R9, R10, R12 ;  /* 0x0000000a09157223 */ /* 0x000fe2000001000c */
[----:B-----5:R-:W-:Y:S01]  /*42a0*/  SHF.L.U32 R20, R24, 0x10, RZ ;  /* 0x0000001018147819 */ /* 0x020fe200000006ff */
[----:B------:R-:W5:Y:S01]  /*42b0*/  LDG.E.128 R72, desc[UR6][R100.64+0x32800] ;  /* 0x0328000664487981 */ /* 0x000f62000c1e1d00 */
[----:B----4-:R-:W-:-:S02]  /*42c0*/  SHF.L.U32 R94, R36, 0x10, RZ ;  /* 0x00000010245e7819 */ /* 0x010fc400000006ff */
[----:B------:R-:W-:Y:S02]  /*42d0*/  PRMT R9, R24, 0x7632, R9 ;  /* 0x0000763218097816 */ /* 0x000fe40000000009 */
[----:B------:R-:W-:Y:S01]  /*42e0*/  PRMT R24, R36, 0x7632, R24 ;  /* 0x0000763224187816 */ /* 0x000fe20000000018 */
[----:B------:R-:W-:Y:S01]  /*42f0*/  FFMA.FTZ R95, R94, R20, R13 ;  /* 0x000000145e5f7223 */ /* 0x000fe2000001000d */
[----:B------:R-:W-:Y:S02]  /*4300*/  PRMT R22, R22, 0x7632, R22 ;  /* 0x0000763216167816 */ /* 0x000fe40000000016 */
[----:B------:R-:W-:Y:S01]  /*4310*/  SHF.L.U32 R13, R9, 0x10, RZ ;  /* 0x00000010090d7819 */ /* 0x000fe200000006ff */
[----:B------:R-:W-:Y:S01]  /*4320*/  IMAD.U32 R24, R24, 0x10000, RZ ;  /* 0x0001000018187824 */ /* 0x000fe200078e00ff */
[----:B------:R-:W-:Y:S02]  /*4330*/  PRMT R10, R25, 0x7632, R10 ;  /* 0x00007632190a7816 */ /* 0x000fe4000000000a */
[----:B------:R-:W-:-:S02]  /*4340*/  SHF.L.U32 R9, R22, 0x10, RZ ;  /* 0x0000001016097819 */ /* 0x000fc400000006ff */
[----:B------:R-:W-:Y:S01]  /*4350*/  SHF.L.U32 R12, R25, 0x10, RZ ;  /* 0x00000010190c7819 */ /* 0x000fe200000006ff */
[----:B------:R-:W-:Y:S01]  /*4360*/  FFMA.FTZ R20, R24, R13, R95 ;  /* 0x0000000d18147223 */ /* 0x000fe2000001005f */
[C---:B------:R-:W-:Y:S02]  /*4370*/  PRMT R96, R37.reuse, 0x7632, R96 ;  /* 0x0000763225607816 */ /* 0x040fe40000000060 */
[----:B------:R-:W-:Y:S01]  /*4380*/  SHF.L.U32 R25, R37, 0x10, RZ ;  /* 0x0000001025197819 */ /* 0x000fe200000006ff */
[----:B------:R-:W-:Y:S01]  /*4390*/  FFMA.FTZ R8, R8, R9, R21 ;  /* 0x0000000908087223 */ /* 0x000fe20000010015 */
[----:B------:R-:W-:Y:S01]  /*43a0*/  SHF.L.U32 R13, R10, 0x10, RZ ;  /* 0x000000100a0d7819 */ /* 0x000fe200000006ff */
[----:B------:R-:W-:Y:S02]  /*43b0*/  IMAD.U32 R96, R96, 0x10000, RZ ;  /* 0x0001000060607824 */ /* 0x000fe400078e00ff */
[----:B------:R-:W-:Y:S01]  /*43c0*/  FFMA.FTZ R21, R25, R12, R20 ;  /* 0x0000000c19157223 */ /* 0x000fe20000010014 */
[----:B------:R-:W-:-:S02]  /*43d0*/  SHF.L.U32 R9, R23, 0x10, RZ ;  /* 0x0000001017097819 */ /* 0x000fc400000006ff */
[----:B------:R-:W-:Y:S01]  /*43e0*/  SHF.L.U32 R10, R26, 0x10, RZ ;  /* 0x000000101a0a7819 */ /* 0x000fe200000006ff */
[----:B------:R-:W-:Y:S01]  /*43f0*/  FFMA.FTZ R20, R96, R13, R21 ;  /* 0x0000000d60147223 */ /* 0x000fe20000010015 */
[----:B------:R-:W-:Y:S01]  /*4400*/  SHF.L.U32 R95, R38, 0x10, RZ ;  /* 0x00000010265f7819 */ /* 0x000fe200000006ff */
[C---:B------:R-:W-:Y:S01]  /*4410*/  FFMA.FTZ R12, R6.reuse, R11, R5 ;  /* 0x0000000b060c7223 */ /* 0x040fe20000010005 */
[----:B------:R-:W-:-:S03]  /*4420*/  FFMA.FTZ R99, R6, R9, R8 ;  /* 0x0000000906637223 */ /* 0x000fc60000010008 */
[----:B------:R-:W-:Y:S02]  /*4430*/  FFMA.FTZ R13, R95, R10, R20 ;  /* 0x0000000a5f0d7223 */ /* 0x000fe40000010014 */
[----:B------:R-:W4:Y:S01]  /*4440*/  LDG.E.128 R8, desc[UR6][R100.64+0x36000] ;  /* 0x0360000664087981 */ /* 0x000f22000c1e1d00 */
[----:B------:R-:W-:Y:S02]  /*4450*/  PRMT R5, R26, 0x7632, R5 ;  /* 0x000076321a057816 */ /* 0x000fe40000000005 */
[----:B------:R-:W-:Y:S02]  /*4460*/  PRMT R23, R23, 0x7632, R23 ;  /* 0x0000763217177816 */ /* 0x000fe40000000017 */
[----:B------:R-:W-:Y:S02]  /*4470*/  PRMT R26, R38, 0x7632, R26 ;  /* 0x00007632261a7816 */ /* 0x000fe4000000001a */
[C---:B------:R-:W-:Y:S02]  /*4480*/  PRMT R20, R80.reuse, 0x7632, R20 ;  /* 0x0000763250147816 */ /* 0x040fe40000000014 */
[----:B------:R-:W-:Y:S01]  /*4490*/  SHF.L.U32 R21, R80, 0x10, RZ ;  /* 0x0000001050157819 */ /* 0x000fe200000006ff */
[----:B------:R-:W-:Y:S01]  /*44a0*/  IMAD.U32 R4, R4, 0x10000, RZ ;  /* 0x0001000004047824 */ /* 0x000fe200078e00ff */
[----:B------:R-:W-:-:S02]  /*44b0*/  SHF.L.U32 R6, R23, 0x10, RZ ;  /* 0x0000001017067819 */ /* 0x000fc400000006ff */
[----:B------:R-:W-:Y:S02]  /*44c0*/  SHF.L.U32 R5, R5, 0x10, RZ ;  /* 0x0000001005057819 */ /* 0x000fe400000006ff */
[----:B------:R-:W-:Y:S01]  /*44d0*/  SHF.L.U32 R26, R26, 0x10, RZ ;  /* 0x000000101a1a7819 */ /* 0x000fe200000006ff */
[----:B------:R-:W-:Y:S01]  /*44e0*/  FFMA.FTZ R21, R94, R21, R14 ;  /* 0x000000155e157223 */ /* 0x000fe2000001000e */
[----:B------:R-:W-:Y:S01]  /*44f0*/  SHF.L.U32 R23, R20, 0x10, RZ ;  /* 0x0000001014177819 */ /* 0x000fe200000006ff */
[C---:B------:R-:W-:Y:S01]  /*4500*/  FFMA.FTZ R97, R7.reuse, R4, R12 ;  /* 0x0000000407617223 */ /* 0x040fe2000001000c */
[----:B------:R-:W-:Y:S01]  /*4510*/  FFMA.FTZ R99, R7, R6, R99 ;  /* 0x0000000607637223 */ /* 0x000fe20000010063 */
[----:B------:R-:W-:Y:S01]  /*4520*/  FFMA.FTZ R13, R26, R5, R13 ;  /* 0x000000051a0d7223 */ /* 0x000fe2000001000d */
[----:B------:R-:W-:Y:S02]  /*4530*/  IMAD.U32 R5, R27, 0x10000, RZ ;  /* 0x000100001b057824 */ /* 0x000fe400078e00ff */
[----:B------:R-:W-:Y:S01]  /*4540*/  FFMA.FTZ R6, R24, R23, R21 ;  /* 0x0000001718067223 */ /* 0x000fe20000010015 */
[----:B------:R-:W-:-:S02]  /*4550*/  SHF.L.U32 R80, R39, 0x10, RZ ;  /* 0x0000001027507819 */ /* 0x000fc400000006ff */
[----:B------:R-:W-:Y:S02]  /*4560*/  SHF.L.U32 R4, R81, 0x10, RZ ;  /* 0x0000001051047819 */ /* 0x000fe400000006ff */
[----:B------:R-:W-:Y:S01]  /*4570*/  SHF.L.U32 R7, R84, 0x10, RZ ;  /* 0x0000001054077819 */ /* 0x000fe200000006ff */
[----:B------:R-:W-:Y:S02]  /*4580*/  FFMA.FTZ R22, R80, R5, R13 ;  /* 0x0000000550167223 */ /* 0x000fe4000001000d */
[----:B------:R-:W-:Y:S02]  /*4590*/  FFMA.FTZ R23, R25, R4, R6 ;  /* 0x0000000419177223 */ /* 0x000fe40000010006 */
[----:B------:R-:W-:Y:S02]  /*45a0*/  FFMA.FTZ R37, R94, R7, R15 ;  /* 0x000000075e257223 */ /* 0x000fe4000001000f */
[----:B------:R-:W4:Y:S01]  /*45b0*/  LDG.E.128 R4, desc[UR6][R100.64+0x2000] ;  /* 0x0020000664047981 */ /* 0x000f22000c1e1d00 */
[----:B------:R-:W-:-:S03]  /*45c0*/  PRMT R27, R27, 0x7632, R27 ;  /* 0x000076321b1b7816 */ /* 0x000fc6000000001b */
[----:B------:R-:W4:Y:S01]  /*45d0*/  LDG.E.128 R12, desc[UR6][R102.64+0x2000] ;  /* 0x00200006660c7981 */ /* 0x000f22000c1e1d00 */
[----:B------:R-:W-:Y:S02]  /*45e0*/  PRMT R84, R84, 0x7632, R84 ;  /* 0x0000763254547816 */ /* 0x000fe40000000054 */
[----:B------:R-:W-:Y:S02]  /*45f0*/  PRMT R81, R39, 0x7632, R81 ;  /* 0x0000763227517816 */ /* 0x000fe40000000051 */
[----:B------:R-:W-:Y:S01]  /*4600*/  SHF.L.U32 R20, R27, 0x10, RZ ;  /* 0x000000101b147819 */ /* 0x000fe200000006ff */
[----:B------:R-:W-:Y:S01]  /*4610*/  IMAD.U32 R27, R84, 0x10000, RZ ;  /* 0x00010000541b7824 */ /* 0x000fe200078e00ff */
[----:B------:R-:W-:Y:S02]  /*4620*/  SHF.L.U32 R36, R85, 0x10, RZ ;  /* 0x0000001055247819 */ /* 0x000fe400000006ff */
[----:B------:R-:W-:Y:S01]  /*4630*/  PRMT R21, R81, 0x7632, R21 ;  /* 0x0000763251157816 */ /* 0x000fe20000000015 */
[----:B------:R-:W-:Y:S01]  /*4640*/  FFMA.FTZ R84, R24, R27, R37 ;  /* 0x0000001b18547223 */ /* 0x000fe20000010025 */
[----:B------:R-:W-:-:S02]  /*4650*/  PRMT R85, R85, 0x7632, R85 ;  /* 0x0000763255557816 */ /* 0x000fc40000000055 */
[----:B------:R-:W-:Y:S01]  /*4660*/  SHF.L.U32 R21, R21, 0x10, RZ ;  /* 0x0000001015157819 */ /* 0x000fe200000006ff */
[--C-:B------:R-:W-:Y:S01]  /*4670*/  FFMA.FTZ R37, R25, R36, R84.reuse ;  /* 0x0000002419257223 */ /* 0x100fe20000010054 */
[----:B------:R-:W-:Y:S01]  /*4680*/  SHF.L.U32 R85, R85, 0x10, RZ ;  /* 0x0000001055557819 */ /* 0x000fe200000006ff */
[----:B------:R-:W-:Y:S01]  /*4690*/  IMAD.U32 R36, R82, 0x10000, RZ ;  /* 0x0001000052247824 */ /* 0x000fe200078e00ff */
[----:B------:R-:W-:Y:S01]  /*46a0*/  PRMT R84, R86, 0x7632, R84 ;  /* 0x0000763256547816 */ /* 0x000fe20000000054 */
[----:B------:R-:W-:Y:S01]  /*46b0*/  FFMA.FTZ R38, R96, R21, R23 ;  /* 0x0000001560267223 */ /* 0x000fe20000010017 */
[----:B------:R-:W-:Y:S01]  /*46c0*/  PRMT R82, R82, 0x7632, R82 ;  /* 0x0000763252527816 */ /* 0x000fe20000000052 */
[----:B------:R-:W-:Y:S01]  /*46d0*/  FFMA.FTZ R105, R96, R85, R37 ;  /* 0x0000005560697223 */ /* 0x000fe20000010025 */
[----:B------:R-:W-:Y:S02]  /*46e0*/  SHF.L.U32 R86, R86, 0x10, RZ ;  /* 0x0000001056567819 */ /* 0x000fe400000006ff */
[----:B------:R-:W-:Y:S01]  /*46f0*/  SHF.L.U32 R81, R81, 0x10, RZ ;  /* 0x0000001051517819 */ /* 0x000fe200000006ff */
[C---:B------:R-:W-:Y:S01]  /*4700*/  FFMA.FTZ R39, R95.reuse, R36, R38 ;  /* 0x000000245f277223 */ /* 0x040fe20000010026 */
[----:B------:R-:W-:Y:S01]  /*4710*/  SHF.L.U32 R37, R82, 0x10, RZ ;  /* 0x0000001052257819 */ /* 0x000fe200000006ff */
[----:B------:R-:W-:Y:S01]  /*4720*/  FFMA.FTZ R86, R95, R86, R105 ;  /* 0x000000565f567223 */ /* 0x000fe20000010069 */
[----:B------:R-:W-:Y:S01]  /*4730*/  SHF.L.U32 R85, R84, 0x10, RZ ;  /* 0x0000001054557819 */ /* 0x000fe200000006ff */
[----:B------:R-:W-:Y:S01]  /*4740*/  FFMA.FTZ R27, R81, R20, R22 ;  /* 0x00000014511b7223 */ /* 0x000fe20000010016 */
[C---:B------:R-:W-:Y:S01]  /*4750*/  PRMT R36, R83.reuse, 0x7632, R36 ;  /* 0x0000763253247816 */ /* 0x040fe20000000024 */
[----:B------:R-:W4:Y:S01]  /*4760*/  LDG.E.128 R20, desc[UR6][R100.64+0x5800] ;  /* 0x0058000664147981 */ /* 0x000f22000c1e1d00 */
[----:B------:R-:W-:Y:S01]  /*4770*/  SHF.L.U32 R83, R83, 0x10, RZ ;  /* 0x0000001053537819 */ /* 0x000fe200000006ff */
[C---:B------:R-:W-:Y:S01]  /*4780*/  FFMA.FTZ R37, R26.reuse, R37, R39 ;  /* 0x000000251a257223 */ /* 0x040fe20000010027 */
[----:B------:R-:W-:Y:S01]  /*4790*/  FFMA.FTZ R86, R26, R85, R86 ;  /* 0x000000551a567223 */ /* 0x000fe20000010056 */
[----:B------:R-:W-:-:S02]  /*47a0*/  PRMT R82, R52, 0x7632, R82 ;  /* 0x0000763234527816 */ /* 0x000fc40000000052 */
[----:B------:R-:W-:Y:S01]  /*47b0*/  SHF.L.U32 R85, R52, 0x10, RZ ;  /* 0x0000001034557819 */ /* 0x000fe200000006ff */
[C---:B------:R-:W-:Y:S02]  /*47c0*/  IMAD.U32 R39, R87.reuse, 0x10000, RZ ;  /* 0x0001000057277824 */ /* 0x040fe400078e00ff */
[----:B------:R-:W-:Y:S01]  /*47d0*/  FFMA.FTZ R38, R80, R83, R37 ;  /* 0x0000005350267223 */ /* 0x000fe20000010025 */
[----:B------:R-:W-:Y:S02]  /*47e0*/  PRMT R87, R87, 0x7632, R87 ;  /* 0x0000763257577816 */ /* 0x000fe40000000057 */
[----:B------:R-:W-:Y:S01]  /*47f0*/  SHF.L.U32 R37, R82, 0x10, RZ ;  /* 0x0000001052257819 */ /* 0x000fe200000006ff */
[----:B------:R-:W-:Y:S01]  /*4800*/  FFMA.FTZ R85, R94, R85, R76 ;  /* 0x000000555e557223 */ /* 0x000fe2000001004c */
[----:B------:R-:W-:Y:S01]  /*4810*/  IMAD.U32 R52, R53, 0x10000, RZ ;  /* 0x0001000035347824 */ /* 0x000fe200078e00ff */
[----:B------:R-:W-:Y:S01]  /*4820*/  SHF.L.U32 R36, R36, 0x10, RZ ;  /* 0x0000001024247819 */ /* 0x000fe200000006ff */
[----:B------:R-:W-:Y:S01]  /*4830*/  FFMA.FTZ R39, R80, R39, R86 ;  /* 0x0000002750277223 */ /* 0x000fe20000010056 */
[----:B------:R-:W-:Y:S01]  /*4840*/  SHF.L.U32 R82, R87, 0x10, RZ ;  /* 0x0000001057527819 */ /* 0x000fe200000006ff */
[----:B------:R-:W-:Y:S01]  /*4850*/  FFMA.FTZ R76, R24, R37, R85 ;  /* 0x00000025184c7223 */ /* 0x000fe20000010055 */
[----:B------:R-:W-:Y:S01]  /*4860*/  PRMT R53, R53, 0x7632, R53 ;  /* 0x0000763235357816 */ /* 0x000fe20000000035 */
[C-C-:B------:R-:W-:Y:S01]  /*4870*/  FFMA.FTZ R83, R81.reuse, R36, R38.reuse ;  /* 0x0000002451537223 */ /* 0x140fe20000010026 */
[C---:B------:R-:W-:Y:S01]  /*4880*/  PRMT R38, R16.reuse, 0x7632, R38 ;  /* 0x0000763210267816 */ /* 0x040fe20000000026 */
[----:B------:R-:W-:Y:S01]  /*4890*/  FFMA.FTZ R82, R81, R82, R39 ;  /* 0x0000005251527223 */ /* 0x000fe20000010027 */
[----:B------:R-:W-:Y:S01]  /*48a0*/  SHF.L.U32 R53, R53, 0x10, RZ ;  /* 0x0000001035357819 */ /* 0x000fe200000006ff */
[----:B------:R-:W-:Y:S01]  /*48b0*/  FFMA.FTZ R37, R25, R52, R76 ;  /* 0x0000003419257223 */ /* 0x000fe2000001004c */
[----:B------:R-:W-:-:S02]  /*48c0*/  SHF.L.U32 R39, R16, 0x10, RZ ;  /* 0x0000001010277819 */ /* 0x000fc400000006ff */
[----:B------:R-:W-:Y:S01]  /*48d0*/  PRMT R16, R54, 0x7632, R16 ;  /* 0x0000763236107816 */ /* 0x000fe20000000010 */
[----:B------:R-:W-:Y:S01]  /*48e0*/  FFMA.FTZ R36, R96, R53, R37 ;  /* 0x0000003560247223 */ /* 0x000fe20000010025 */
[----:B------:R-:W-:Y:S01]  /*48f0*/  SHF.L.U32 R54, R54, 0x10, RZ ;  /* 0x0000001036367819 */ /* 0x000fe200000006ff */
[----:B------:R-:W-:Y:S01]  /*4900*/  FFMA.FTZ R85, R94, R39, R78 ;  /* 0x000000275e557223 */ /* 0x000fe2000001004e */
[----:B------:R-:W-:Y:S01]  /*4910*/  SHF.L.U32 R53, R38, 0x10, RZ ;  /* 0x0000001026357819 */ /* 0x000fe200000006ff */
[----:B------:R-:W-:Y:S02]  /*4920*/  IMAD.U32 R37, R16, 0x10000, RZ ;  /* 0x0001000010257824 */ /* 0x000fe400078e00ff */
[----:B------:R-:W-:Y:S01]  /*4930*/  FFMA.FTZ R39, R95, R54, R36 ;  /* 0x000000365f277223 */ /* 0x000fe20000010024 */
[C---:B------:R-:W-:Y:S01]  /*4940*/  SHF.L.U32 R36, R17.reuse, 0x10, RZ ;  /* 0x0000001011247819 */ /* 0x040fe200000006ff */
[----:B------:R-:W-:Y:S01]  /*4950*/  FFMA.FTZ R38, R24, R53, R85 ;  /* 0x0000003518267223 */ /* 0x000fe20000010055 */
[----:B------:R-:W-:Y:S01]  /*4960*/  PRMT R16, R17, 0x7632, R16 ;  /* 0x0000763211107816 */ /* 0x000fe20000000010 */
[----:B------:R-:W-:Y:S01]  /*4970*/  FFMA.FTZ R53, R26, R37, R39 ;  /* 0x000000251a357223 */ /* 0x000fe20000010027 */
[----:B------:R-:W-:Y:S01]  /*4980*/  SHF.L.U32 R17, R55, 0x10, RZ ;  /* 0x0000001037117819 */ /* 0x000fe200000006ff */
[----:B------:R-:W-:-:S02]  /*4990*/  FFMA.FTZ R87, R25, R36, R38 ;  /* 0x0000002419577223 */ /* 0x000fc40000010026 */
[----:B------:R-:W4:Y:S01]  /*49a0*/  LDG.E.128 R36, desc[UR6][R100.64+0x9000] ;  /* 0x0090000664247981 */ /* 0x000f22000c1e1d00 */
[----:B------:R-:W-:Y:S01]  /*49b0*/  SHF.L.U32 R85, R16, 0x10, RZ ;  /* 0x0000001010557819 */ /* 0x000fe200000006ff */
[----:B------:R-:W-:Y:S01]  /*49c0*/  FFMA.FTZ R84, R80, R17, R53 ;  /* 0x0000001150547223 */ /* 0x000fe20000010035 */
[----:B------:R-:W-:Y:S02]  /*49d0*/  PRMT R16, R55, 0x7632, R16 ;  /* 0x0000763237107816 */ /* 0x000fe40000000010 */
[----:B------:R-:W4:Y:S01]  /*49e0*/  LDG.E.128 R52, desc[UR6][R100.64+0xc800] ;  /* 0x00c8000664347981 */ /* 0x000f22000c1e1d00 */
[C---:B------:R-:W-:Y:S01]  /*49f0*/  IMAD.U32 R76, R18.reuse, 0x10000, RZ ;  /* 0x00010000124c7824 */ /* 0x040fe200078e00ff */
[----:B------:R-:W-:Y:S01]  /*4a00*/  PRMT R18, R18, 0x7632, R18 ;  /* 0x0000763212127816 */ /* 0x000fe20000000012 */
[----:B------:R-:W-:Y:S01]  /*4a10*/  FFMA.FTZ R78, R96, R85, R87 ;  /* 0x00000055604e7223 */ /* 0x000fe20000010057 */
[C---:B------:R-:W-:Y:S02]  /*4a20*/  PRMT R86, R68.reuse, 0x7632, R86 ;  /* 0x0000763244567816 */ /* 0x040fe40000000056 */
[----:B------:R-:W-:Y:S01]  /*4a30*/  SHF.L.U32 R68, R68, 0x10, RZ ;  /* 0x0000001044447819 */ /* 0x000fe200000006ff */
[----:B------:R-:W-:Y:S01]  /*4a40*/  FFMA.FTZ R85, R95, R76, R78 ;  /* 0x0000004c5f557223 */ /* 0x000fe2000001004e */
[----:B------:R-:W-:-:S02]  /*4a50*/  SHF.L.U32 R16, R16, 0x10, RZ ;  /* 0x0000001010107819 */ /* 0x000fc400000006ff */
[----:B------:R-:W-:Y:S01]  /*4a60*/  SHF.L.U32 R17, R18, 0x10, RZ ;  /* 0x0000001012117819 */ /* 0x000fe200000006ff */
[----:B------:R-:W-:Y:S01]  /*4a70*/  FFMA.FTZ R79, R94, R68, R79 ;  /* 0x000000445e4f7223 */ /* 0x000fe2000001004f */
[----:B------:R-:W-:Y:S02]  /*4a80*/  SHF.L.U32 R87, R86, 0x10, RZ ;  /* 0x0000001056577819 */ /* 0x000fe400000006ff */
[----:B------:R-:W-:Y:S01]  /*4a90*/  PRMT R68, R19, 0x7632, R68 ;  /* 0x0000763213447816 */ /* 0x000fe20000000044 */
[----:B------:R-:W-:Y:S01]  /*4aa0*/  FFMA.FTZ R84, R81, R16, R84 ;  /* 0x0000001051547223 */ /* 0x000fe20000010054 */
[----:B------:R-:W-:Y:S01]  /*4ab0*/  SHF.L.U32 R19, R19, 0x10, RZ ;  /* 0x0000001013137819 */ /* 0x000fe200000006ff */
[----:B------:R-:W-:Y:S01]  /*4ac0*/  FFMA.FTZ R17, R26, R17, R85 ;  /* 0x000000111a117223 */ /* 0x000fe20000010055 */
[C---:B------:R-:W-:Y:S01]  /*4ad0*/  PRMT R16, R69.reuse, 0x7632, R16 ;  /* 0x0000763245107816 */ /* 0x040fe20000000010 */
        /* <DEDUP_REMOVED lines=13> */
[----:B------:R-:W-:Y:S02]  /*4bb0*/  FFMA.FTZ R69, R95, R16, R18 ;  /* 0x000000105f457223 */ /* 0x000fe40000010012 */
[----:B------:R-:W4:Y:S01]  /*4bc0*/  LDG.E.128 R16, desc[UR6][R100.64+0x10000] ;  /* 0x0100000664107981 */ /* 0x000f22000c1e1d00 */
[C---:B------:R-:W-:Y:S01]  /*4bd0*/  IMAD.U32 R78, R41.reuse, 0x10000, RZ ;  /* 0x00010000294e7824 */ /* 0x040fe200078e00ff */
[----:B------:R-:W-:Y:S02]  /*4be0*/  PRMT R40, R41, 0x7632, R40 ;  /* 0x0000763229287816 */ /* 0x000fe40000000028 */
[----:B------:R-:W-:Y:S01]  /*4bf0*/  SHF.L.U32 R41, R70, 0x10, RZ ;  /* 0x0000001046297819 */ /* 0x000fe200000006ff */
[----:B------:R-:W-:Y:S01]  /*4c00*/  FFMA.FTZ R79, R25, R78, R86 ;  /* 0x0000004e194f7223 */ /* 0x000fe20000010056 */
[----:B------:R-:W-:-:S02]  /*4c10*/  SHF.L.U32 R77, R40, 0x10, RZ ;  /* 0x00000010284d7819 */ /* 0x000fc400000006ff */
[----:B------:R-:W-:Y:S01]  /*4c20*/  SHF.L.U32 R68, R68, 0x10, RZ ;  /* 0x0000001044447819 */ /* 0x000fe200000006ff */
[----:B------:R-:W-:Y:S01]  /*4c30*/  FFMA.FTZ R69, R26, R41, R69 ;  /* 0x000000291a457223 */ /* 0x000fe20000010045 */
[C---:B------:R-:W-:Y:S02]  /*4c40*/  SHF.L.U32 R41, R71.reuse, 0x10, RZ ;  /* 0x0000001047297819 */ /* 0x040fe400000006ff */
[----:B------:R-:W-:Y:S01]  /*4c50*/  PRMT R71, R71, 0x7632, R71 ;  /* 0x0000763247477816 */ /* 0x000fe20000000047 */
[----:B------:R-:W-:Y:S01]  /*4c60*/  FFMA.FTZ R78, R96, R77, R79 ;  /* 0x0000004d604e7223 */ /* 0x000fe2000001004f */
[--C-:B------:R-:W-:Y:S01]  /*4c70*/  FFMA.FTZ R85, R81, R68, R76.reuse ;  /* 0x0000004451557223 */ /* 0x100fe2000001004c */
[----:B------:R-:W-:Y:S01]  /*4c80*/  IMAD.U32 R70, R42, 0x10000, RZ ;  /* 0x000100002a467824 */ /* 0x000fe200078e00ff */
[C---:B------:R-:W-:Y:S02]  /*4c90*/  PRMT R76, R60.reuse, 0x7632, R76 ;  /* 0x000076323c4c7816 */ /* 0x040fe4000000004c */
[----:B------:R-:W-:Y:S01]  /*4ca0*/  SHF.L.U32 R79, R60, 0x10, RZ ;  /* 0x000000103c4f7819 */ /* 0x000fe200000006ff */
[----:B------:R-:W-:Y:S01]  /*4cb0*/  FFMA.FTZ R40, R80, R41, R69 ;  /* 0x0000002950287223 */ /* 0x000fe20000010045 */
[----:B------:R-:W-:-:S02]  /*4cc0*/  PRMT R42, R42, 0x7632, R42 ;  /* 0x000076322a2a7816 */ /* 0x000fc4000000002a */
[----:B------:R-:W-:Y:S01]  /*4cd0*/  SHF.L.U32 R86, R71, 0x10, RZ ;  /* 0x0000001047567819 */ /* 0x000fe200000006ff */
[----:B------:R-:W-:Y:S01]  /*4ce0*/  FFMA.FTZ R77, R95, R70, R78 ;  /* 0x000000465f4d7223 */ /* 0x000fe2000001004e */
[----:B------:R-:W-:Y:S01]  /*4cf0*/  SHF.L.U32 R87, R76, 0x10, RZ ;  /* 0x000000104c577819 */ /* 0x000fe200000006ff */
[----:B------:R-:W-:Y:S01]  /*4d00*/  FFMA.FTZ R79, R94, R79, R88 ;  /* 0x0000004f5e4f7223 */ /* 0x000fe20000010058 */
[----:B------:R-:W-:Y:S01]  /*4d10*/  SHF.L.U32 R41, R42, 0x10, RZ ;  /* 0x000000102a297819 */ /* 0x000fe200000006ff */
[----:B------:R-:W4:Y:S01]  /*4d20*/  LDG.E.128 R68, desc[UR6][R100.64+0x13800] ;  /* 0x0138000664447981 */ /* 0x000f22000c1e1d00 */
[----:B------:R-:W-:Y:S01]  /*4d30*/  FFMA.FTZ R86, R81, R86, R40 ;  /* 0x0000005651567223 */ /* 0x000fe20000010028 */
[C---:B------:R-:W-:Y:S01]  /*4d40*/  IMAD.U32 R40, R61.reuse, 0x10000, RZ ;  /* 0x000100003d287824 */ /* 0x040fe200078e00ff */
        /* <DEDUP_REMOVED lines=8> */
[----:B------:R-:W-:Y:S01]  /*4dd0*/  FFMA.FTZ R89, R94, R48, R89 ;  /* 0x000000305e597223 */ /* 0x000fe20000010059 */
[----:B------:R-:W-:Y:S01]  /*4de0*/  SHF.L.U32 R87, R60, 0x10, RZ ;  /* 0x000000103c577819 */ /* 0x000fe200000006ff */
[----:B------:R-:W-:Y:S01]  /*4df0*/  FFMA.FTZ R60, R80, R41, R77 ;  /* 0x00000029503c7223 */ /* 0x000fe2000001004d */
[----:B------:R-:W-:Y:S01]  /*4e00*/  PRMT R48, R43, 0x7632, R48 ;  /* 0x000076322b307816 */ /* 0x000fe20000000030 */
[----:B------:R-:W-:Y:S01]  /*4e10*/  FFMA.FTZ R76, R96, R61, R79 ;  /* 0x0000003d604c7223 */ /* 0x000fe2000001004f */
[C---:B------:R-:W-:Y:S01]  /*4e20*/  PRMT R77, R49.reuse, 0x7632, R77 ;  /* 0x00007632314d7816 */ /* 0x040fe2000000004d */
[----:B------:R-:W-:Y:S01]  /*4e30*/  FFMA.FTZ R88, R24, R87, R89 ;  /* 0x0000005718587223 */ /* 0x000fe20000010059 */
[----:B------:R-:W-:Y:S01]  /*4e40*/  SHF.L.U32 R78, R49, 0x10, RZ ;  /* 0x00000010314e7819 */ /* 0x000fe200000006ff */
[----:B------:R-:W4:Y:S01]  /*4e50*/  LDG.E.128 R40, desc[UR6][R100.64+0x17000] ;  /* 0x0170000664287981 */ /* 0x000f22000c1e1d00 */
[C---:B------:R-:W-:Y:S01]  /*4e60*/  PRMT R61, R62.reuse, 0x7632, R61 ;  /* 0x000076323e3d7816 */ /* 0x040fe2000000003d */
[----:B------:R-:W-:Y:S01]  /*4e70*/  IMAD.U32 R62, R62, 0x10000, RZ ;  /* 0x000100003e3e7824 */ /* 0x000fe200078e00ff */
[----:B------:R-:W-:Y:S01]  /*4e80*/  SHF.L.U32 R77, R77, 0x10, RZ ;  /* 0x000000104d4d7819 */ /* 0x000fe200000006ff */
[----:B------:R-:W-:Y:S01]  /*4e90*/  FFMA.FTZ R79, R25, R78, R88 ;  /* 0x0000004e194f7223 */ /* 0x000fe20000010058 */
[----:B------:R-:W-:Y:S01]  /*4ea0*/  SHF.L.U32 R61, R61, 0x10, RZ ;  /* 0x000000103d3d7819 */ /* 0x000fe200000006ff */
[----:B------:R-:W-:Y:S01]  /*4eb0*/  FFMA.FTZ R49, R95, R62, R76 ;  /* 0x0000003e5f317223 */ /* 0x000fe2000001004c */
[----:B------:R-:W-:Y:S01]  /*4ec0*/  SHF.L.U32 R48, R48, 0x10, RZ ;  /* 0x0000001030307819 */ /* 0x000fe200000006ff */
[----:B------:R-:W-:Y:S01]  /*4ed0*/  FFMA.FTZ R62, R96, R77, R79 ;  /* 0x0000004d603e7223 */ /* 0x000fe2000001004f */
[----:B--2---:R-:W-:Y:S01]  /*4ee0*/  SHF.L.U32 R79, R56, 0x10, RZ ;  /* 0x00000010384f7819 */ /* 0x004fe200000006ff */
[----:B------:R-:W-:Y:S01]  /*4ef0*/  FFMA.FTZ R61, R26, R61, R49 ;  /* 0x0000003d1a3d7223 */ /* 0x000fe20000010031 */
[----:B------:R-:W-:-:S02]  /*4f00*/  IMAD.U32 R49, R63, 0x10000, RZ ;  /* 0x000100003f317824 */ /* 0x000fc400078e00ff */
[----:B------:R-:W-:Y:S01]  /*4f10*/  FFMA.FTZ R87, R81, R48, R60 ;  /* 0x0000003051577223 */ /* 0x000fe2000001003c */
[----:B------:R-:W-:Y:S02]  /*4f20*/  SHF.L.U32 R60, R50, 0x10, RZ ;  /* 0x00000010323c7819 */ /* 0x000fe400000006ff */
[----:B------:R-:W-:Y:S02]  /*4f30*/  PRMT R63, R63, 0x7632, R63 ;  /* 0x000076323f3f7816 */ /* 0x000fe4000000003f */
        /* <DEDUP_REMOVED lines=8> */
[----:B------:R-:W2:Y:S01]  /*4fc0*/  LDG.E.128 R60, desc[UR6][R100.64+0x1a800] ;  /* 0x01a80006643c7981 */ /* 0x000ea2000c1e1d00 */
[----:B------:R-:W-:Y:S01]  /*4fd0*/  SHF.L.U32 R50, R57, 0x10, RZ ;  /* 0x0000001039327819 */ /* 0x000fe200000006ff */
[----:B------:R-:W-:Y:S01]  /*4fe0*/  FFMA.FTZ R56, R24, R79, R89 ;  /* 0x0000004f18387223 */ /* 0x000fe20000010059 */
[----:B------:R-:W-:Y:S01]  /*4ff0*/  FFMA.FTZ R88, R81, R88, R48 ;  /* 0x0000005851587223 */ /* 0x000fe20000010030 */
[----:B---3--:R-:W-:Y:S01]  /*5000*/  SHF.L.U32 R48, R64, 0x10, RZ ;  /* 0x0000001040307819 */ /* 0x008fe200000006ff */
[----:B------:R-:W-:Y:S01]  /*5010*/  FFMA.FTZ R89, R26, R49, R77 ;  /* 0x000000311a597223 */ /* 0x000fe2000001004d */
[----:B------:R-:W-:Y:S01]  /*5020*/  PRMT R57, R57, 0x7632, R57 ;  /* 0x0000763239397816 */ /* 0x000fe20000000039 */
[----:B------:R-:W-:Y:S01]  /*5030*/  FFMA.FTZ R105, R25, R50, R56 ;  /* 0x0000003219697223 */ /* 0x000fe20000010038 */
[----:B------:R-:W-:-:S02]  /*5040*/  SHF.L.U32 R49, R51, 0x10, RZ ;  /* 0x0000001033317819 */ /* 0x000fc400000006ff */
[----:B------:R-:W-:Y:S01]  /*5050*/  PRMT R64, R64, 0x7632, R64 ;  /* 0x0000763240407816 */ /* 0x000fe20000000040 */
[----:B------:R-:W-:Y:S01]  /*5060*/  FFMA.FTZ R107, R94, R48, R91 ;  /* 0x000000305e6b7223 */ /* 0x000fe2000001005b */
[----:B------:R-:W-:Y:S01]  /*5070*/  SHF.L.U32 R57, R57, 0x10, RZ ;  /* 0x0000001039397819 */ /* 0x000fe200000006ff */
[----:B------:R-:W-:Y:S01]  /*5080*/  FFMA.FTZ R48, R80, R49, R89 ;  /* 0x0000003150307223 */ /* 0x000fe20000010059 */
[----:B------:R-:W-:Y:S01]  /*5090*/  PRMT R49, R58, 0x7632, R49 ;  /* 0x000076323a317816 */ /* 0x000fe20000000031 */
[----:B------:R-:W-:Y:S01]  /*50a0*/  IMAD.U32 R91, R64, 0x10000, RZ ;  /* 0x00010000405b7824 */ /* 0x000fe200078e00ff */
[----:B------:R-:W3:Y:S01]  /*50b0*/  LDG.E.128 R76, desc[UR6][R100.64+0x1e000] ;  /* 0x01e00006644c7981 */ /* 0x000ee2000c1e1d00 */
[----:B------:R-:W-:Y:S01]  /*50c0*/  PRMT R51, R51, 0x7632, R51 ;  /* 0x0000763233337816 */ /* 0x000fe20000000033 */
[----:B------:R-:W-:Y:S01]  /*50d0*/  FFMA.FTZ R50, R96, R57, R105 ;  /* 0x0000003960327223 */ /* 0x000fe20000010069 */
[----:B------:R-:W-:Y:S01]  /*50e0*/  SHF.L.U32 R58, R58, 0x10, RZ ;  /* 0x000000103a3a7819 */ /* 0x000fe200000006ff */
[----:B------:R-:W-:Y:S01]  /*50f0*/  FFMA.FTZ R98, R24, R91, R107 ;  /* 0x0000005b18627223 */ /* 0x000fe2000001006b */
[----:B------:R-:W-:-:S02]  /*5100*/  PRMT R56, R65, 0x7632, R56 ;  /* 0x0000763241387816 */ /* 0x000fc40000000038 */
[----:B------:R-:W-:Y:S02]  /*5110*/  SHF.L.U32 R90, R65, 0x10, RZ ;  /* 0x00000010415a7819 */ /* 0x000fe400000006ff */
[----:B------:R-:W-:Y:S01]  /*5120*/  SHF.L.U32 R64, R51, 0x10, RZ ;  /* 0x0000001033407819 */ /* 0x000fe200000006ff */
[----:B------:R-:W-:Y:S01]  /*5130*/  FFMA.FTZ R51, R95, R58, R50 ;  /* 0x0000003a5f337223 */ /* 0x000fe20000010032 */
[----:B------:R-:W-:Y:S01]  /*5140*/  SHF.L.U32 R49, R49, 0x10, RZ ;  /* 0x0000001031317819 */ /* 0x000fe200000006ff */
[----:B------:R-:W-:Y:S02]  /*5150*/  IMAD.U32 R57, R56, 0x10000, RZ ;  /* 0x0001000038397824 */ /* 0x000fe400078e00ff */
[----:B------:R-:W-:Y:S01]  /*5160*/  FFMA.FTZ R65, R25, R90, R98 ;  /* 0x0000005a19417223 */ /* 0x000fe20000010062 */
[----:B------:R-:W-:Y:S01]  /*5170*/  FFMA.FTZ R64, R81, R64, R48 ;  /* 0x0000004051407223 */ /* 0x000fe20000010030 */
[----:B------:R-:W-:Y:S01]  /*5180*/  FFMA.FTZ R51, R26, R49, R51 ;  /* 0x000000311a337223 */ /* 0x000fe20000010033 */
[----:B------:R-:W-:Y:S01]  /*5190*/  SHF.L.U32 R49, R59, 0x10, RZ ;  /* 0x000000103b317819 */ /* 0x000fe200000006ff */
[----:B------:R-:W-:Y:S01]  /*51a0*/  FFMA.FTZ R50, R96, R57, R65 ;  /* 0x0000003960327223 */ /* 0x000fe20000010041 */
[----:B------:R-:W-:-:S02]  /*51b0*/  SHF.L.U32 R48, R66, 0x10, RZ ;  /* 0x0000001042307819 */ /* 0x000fc400000006ff */
[----:B------:R-:W-:Y:S01]  /*51c0*/  PRMT R66, R66, 0x7632, R66 ;  /* 0x0000763242427816 */ /* 0x000fe20000000042 */
[----:B------:R-:W-:Y:S01]  /*51d0*/  FFMA.FTZ R56, R80, R49, R51 ;  /* 0x0000003150387223 */ /* 0x000fe20000010033 */
[C---:B------:R-:W-:Y:S01]  /*51e0*/  PRMT R58, R44.reuse, 0x7632, R58 ;  /* 0x000076322c3a7816 */ /* 0x040fe2000000003a */
[----:B------:R-:W-:Y:S01]  /*51f0*/  FFMA.FTZ R51, R95, R48, R50 ;  /* 0x000000305f337223 */ /* 0x000fe20000010032 */
[----:B------:R-:W-:Y:S02]  /*5200*/  SHF.L.U32 R89, R44, 0x10, RZ ;  /* 0x000000102c597819 */ /* 0x000fe400000006ff */
[----:B------:R-:W-:Y:S02]  /*5210*/  SHF.L.U32 R49, R66, 0x10, RZ ;  /* 0x0000001042317819 */ /* 0x000fe400000006ff */
[----:B------:R-:W-:Y:S01]  /*5220*/  SHF.L.U32 R91, R58, 0x10, RZ ;  /* 0x000000103a5b7819 */ /* 0x000fe200000006ff */
[----:B------:R-:W-:Y:S01]  /*5230*/  FFMA.FTZ R89, R94, R89, R92 ;  /* 0x000000595e597223 */ /* 0x000fe2000001005c */
[----:B------:R-:W-:Y:S01]  /*5240*/  PRMT R59, R59, 0x7632, R59 ;  /* 0x000076323b3b7816 */ /* 0x000fe2000000003b */
[----:B------:R-:W-:Y:S01]  /*5250*/  FFMA.FTZ R65, R26, R49, R51 ;  /* 0x000000311a417223 */ /* 0x000fe20000010033 */
[----:B------:R-:W-:Y:S01]  /*5260*/  PRMT R57, R67, 0x7632, R57 ;  /* 0x0000763243397816 */ /* 0x000fe20000000039 */
[----:B------:R-:W3:Y:S01]  /*5270*/  LDG.E.128 R48, desc[UR6][R100.64+0x21800] ;  /* 0x0218000664307981 */ /* 0x000ee2000c1e1d00 */
[C---:B------:R-:W-:Y:S01]  /*5280*/  PRMT R58, R45.reuse, 0x7632, R58 ;  /* 0x000076322d3a7816 */ /* 0x040fe2000000003a */
[----:B------:R-:W-:Y:S01]  /*5290*/  FFMA.FTZ R92, R24, R91, R89 ;  /* 0x0000005b185c7223 */ /* 0x000fe20000010059 */
[----:B------:R-:W-:Y:S01]  /*52a0*/  SHF.L.U32 R90, R45, 0x10, RZ ;  /* 0x000000102d5a7819 */ /* 0x000fe200000006ff */
[----:B------:R-:W-:Y:S01]  /*52b0*/  IMAD.U32 R67, R67, 0x10000, RZ ;  /* 0x0001000043437824 */ /* 0x000fe200078e00ff */
[----:B------:R-:W-:Y:S01]  /*52c0*/  SHF.L.U32 R44, R59, 0x10, RZ ;  /* 0x000000103b2c7819 */ /* 0x000fe200000006ff */
[----:B------:R-:W-:Y:S01]  /*52d0*/  IMAD.U32 R45, R58, 0x10000, RZ ;  /* 0x000100003a2d7824 */ /* 0x000fe200078e00ff */
[----:B------:R-:W-:Y:S01]  /*52e0*/  SHF.L.U32 R66, R57, 0x10, RZ ;  /* 0x0000001039427819 */ /* 0x000fe200000006ff */
[----:B------:R-:W-:Y:S01]  /*52f0*/  FFMA.FTZ R57, R25, R90, R92 ;  /* 0x0000005a19397223 */ /* 0x000fe2000001005c */
[----:B------:R-:W-:Y:S01]  /*5300*/  FFMA.FTZ R67, R80, R67, R65 ;  /* 0x0000004350437223 */ /* 0x000fe20000010041 */
[----:B------:R-:W-:Y:S01]  /*5310*/  FFMA.FTZ R65, R81, R44, R56 ;  /* 0x0000002c51417223 */ /* 0x000fe20000010038 */
[----:B------:R-:W-:Y:S01]  /*5320*/  SHF.L.U32 R58, R32, 0x10, RZ ;  /* 0x00000010203a7819 */ /* 0x000fe200000006ff */
[----:B------:R-:W-:Y:S01]  /*5330*/  FFMA.FTZ R56, R96, R45, R57 ;  /* 0x0000002d60387223 */ /* 0x000fe20000010039 */
[----:B------:R-:W-:-:S02]  /*5340*/  PRMT R45, R32, 0x7632, R45 ;  /* 0x00007632202d7816 */ /* 0x000fc4000000002d */
[----:B------:R-:W-:Y:S01]  /*5350*/  SHF.L.U32 R44, R46, 0x10, RZ ;  /* 0x000000102e2c7819 */ /* 0x000fe200000006ff */
[----:B------:R-:W-:Y:S01]  /*5360*/  FFMA.FTZ R93, R94, R58, R93 ;  /* 0x0000003a5e5d7223 */ /* 0x000fe2000001005d */
[----:B------:R-:W-:Y:S02]  /*5370*/  SHF.L.U32 R57, R45, 0x10, RZ ;  /* 0x000000102d397819 */ /* 0x000fe400000006ff */
[----:B------:R-:W-:Y:S01]  /*5380*/  PRMT R32, R46, 0x7632, R32 ;  /* 0x000076322e207816 */ /* 0x000fe20000000020 */
[----:B------:R-:W-:Y:S01]  /*5390*/  FFMA.FTZ R66, R81, R66, R67 ;  /* 0x0000004251427223 */ /* 0x000fe20000010043 */
[----:B------:R-:W-:Y:S01]  /*53a0*/  FFMA.FTZ R59, R95, R44, R56 ;  /* 0x0000002c5f3b7223 */ /* 0x000fe20000010038 */
[----:B------:R-:W-:Y:S01]  /*53b0*/  FFMA.FTZ R58, R24, R57, R93 ;  /* 0x00000039183a7223 */ /* 0x000fe2000001005d */
[C---:B------:R-:W-:Y:S01]  /*53c0*/  PRMT R67, R47.reuse, 0x7632, R67 ;  /* 0x000076322f437816 */ /* 0x040fe20000000043 */
[----:B------:R-:W-:Y:S01]  /*53d0*/  IMAD.U32 R57, R32, 0x10000, RZ ;  /* 0x0001000020397824 */ /* 0x000fe200078e00ff */
[----:B------:R-:W-:-:S02]  /*53e0*/  SHF.L.U32 R89, R47, 0x10, RZ ;  /* 0x000000102f597819 */ /* 0x000fc400000006ff */
[C---:B------:R-:W-:Y:S01]  /*53f0*/  SHF.L.U32 R56, R33.reuse, 0x10, RZ ;  /* 0x0000001021387819 */ /* 0x040fe200000006ff */
[----:B------:R-:W3:Y:S01]  /*5400*/  LDG.E.128 R44, desc[UR6][R100.64+0x25000] ;  /* 0x02500006642c7981 */ /* 0x000ee2000c1e1d00 */
[----:B------:R-:W-:Y:S02]  /*5410*/  PRMT R90, R28, 0x7632, R90 ;  /* 0x000076321c5a7816 */ /* 0x000fe4000000005a */
[----:B------:R-:W-:Y:S01]  /*5420*/  PRMT R32, R33, 0x7632, R32 ;  /* 0x0000763221207816 */ /* 0x000fe20000000020 */
[----:B------:R-:W-:Y:S01]  /*5430*/  FFMA.FTZ R33, R26, R57, R59 ;  /* 0x000000391a217223 */ /* 0x000fe2000001003b */
[----:B------:R-:W-:Y:S01]  /*5440*/  SHF.L.U32 R28, R28, 0x10, RZ ;  /* 0x000000101c1c7819 */ /* 0x000fe200000006ff */
[----:B------:R-:W-:Y:S02]  /*5450*/  FFMA.FTZ R93, R25, R56, R58 ;  /* 0x00000038195d7223 */ /* 0x000fe4000001003a */
[----:B------:R-:W3:Y:S01]  /*5460*/  LDG.E.128 R56, desc[UR6][R100.64+0x28800] ;  /* 0x0288000664387981 */ /* 0x000ee2000c1e1d00 */
[----:B------:R-:W-:Y:S01]  /*5470*/  SHF.L.U32 R105, R90, 0x10, RZ ;  /* 0x000000105a697819 */ /* 0x000fe200000006ff */
[----:B------:R-:W-:Y:S01]  /*5480*/  FFMA.FTZ R3, R94, R28, R3 ;  /* 0x0000001c5e037223 */ /* 0x000fe20000010003 */
[----:B------:R-:W-:-:S02]  /*5490*/  SHF.L.U32 R91, R32, 0x10, RZ ;  /* 0x00000010205b7819 */ /* 0x000fc400000006ff */
[----:B------:R-:W-:Y:S01]  /*54a0*/  SHF.L.U32 R28, R67, 0x10, RZ ;  /* 0x00000010431c7819 */ /* 0x000fe200000006ff */
[--C-:B------:R-:W-:Y:S01]  /*54b0*/  FFMA.FTZ R98, R24, R105, R3.reuse ;  /* 0x0000006918627223 */ /* 0x100fe20000010003 */
[----:B------:R-:W-:Y:S01]  /*54c0*/  PRMT R3, R34, 0x7632, R3 ;  /* 0x0000763222037816 */ /* 0x000fe20000000003 */
[----:B------:R-:W-:Y:S01]  /*54d0*/  FFMA.FTZ R90, R96, R91, R93 ;  /* 0x0000005b605a7223 */ /* 0x000fe2000001005d */
        /* <DEDUP_REMOVED lines=8> */
[C---:B-----5:R-:W-:Y:S01]  /*5560*/  PRMT R34, R72.reuse, 0x7632, R34 ;  /* 0x0000763248227816 */ /* 0x060fe20000000022 */
[----:B------:R-:W-:-:S02]  /*5570*/  IMAD.U32 R72, R72, 0x10000, RZ ;  /* 0x0001000048487824 */ /* 0x000fc400078e00ff */
[----:B------:R-:W-:Y:S01]  /*5580*/  FFMA.FTZ R3, R81, R28, R32 ;  /* 0x0000001c51037223 */ /* 0x000fe20000010020 */
[----:B------:R-:W-:Y:S01]  /*5590*/  FFMA.FTZ R32, R96, R67, R89 ;  /* 0x0000004360207223 */ /* 0x000fe20000010059 */
[----:B------:R-:W-:Y:S01]  /*55a0*/  FFMA.FTZ R33, R26, R29, R33 ;  /* 0x0000001d1a217223 */ /* 0x000fe20000010021 */
[----:B------:R-:W-:Y:S01]  /*55b0*/  SHF.L.U32 R67, R34, 0x10, RZ ;  /* 0x0000001022437819 */ /* 0x000fe200000006ff */
[----:B------:R-:W-:Y:S01]  /*55c0*/  FFMA.FTZ R97, R94, R72, R97 ;  /* 0x000000485e617223 */ /* 0x000fe20000010061 */
[C---:B------:R-:W-:Y:S02]  /*55d0*/  SHF.L.U32 R29, R35.reuse, 0x10, RZ ;  /* 0x00000010231d7819 */ /* 0x040fe400000006ff */
[C---:B------:R-:W-:Y:S02]  /*55e0*/  SHF.L.U32 R28, R30.reuse, 0x10, RZ ;  /* 0x000000101e1c7819 */ /* 0x040fe400000006ff */
[----:B------:R-:W-:Y:S02]  /*55f0*/  PRMT R35, R35, 0x7632, R35 ;  /* 0x0000763223237816 */ /* 0x000fe40000000023 */
[----:B------:R-:W-:Y:S01]  /*5600*/  PRMT R30, R30, 0x7632, R30 ;  /* 0x000076321e1e7816 */ /* 0x000fe2000000001e */
[----:B------:R-:W-:Y:S01]  /*5610*/  FFMA.FTZ R98, R24, R67, R97 ;  /* 0x0000004318627223 */ /* 0x000fe20000010061 */
[C---:B------:R-:W-:Y:S01]  /*5620*/  PRMT R90, R73.reuse, 0x7632, R90 ;  /* 0x00007632495a7816 */ /* 0x040fe2000000005a */
[----:B------:R-:W-:-:S02]  /*5630*/  IMAD.U32 R92, R73, 0x10000, RZ ;  /* 0x00010000495c7824 */ /* 0x000fc400078e00ff */
[----:B------:R-:W-:Y:S01]  /*5640*/  FFMA.FTZ R72, R80, R29, R33 ;  /* 0x0000001d50487223 */ /* 0x000fe20000010021 */
[----:B------:R-:W-:Y:S01]  /*5650*/  FFMA.FTZ R89, R95, R28, R32 ;  /* 0x0000001c5f597223 */ /* 0x000fe20000010020 */
[----:B------:R-:W-:Y:S02]  /*5660*/  SHF.L.U32 R28, R35, 0x10, RZ ;  /* 0x00000010231c7819 */ /* 0x000fe400000006ff */
[----:B------:R-:W-:Y:S01]  /*5670*/  SHF.L.U32 R29, R30, 0x10, RZ ;  /* 0x000000101e1d7819 */ /* 0x000fe200000006ff */
[----:B------:R-:W5:Y:S01]  /*5680*/  LDG.E.128 R32, desc[UR6][R100.64+0x2c000] ;  /* 0x02c0000664207981 */ /* 0x000f62000c1e1d00 */
[----:B------:R-:W-:Y:S01]  /*5690*/  SHF.L.U32 R73, R90, 0x10, RZ ;  /* 0x000000105a497819 */ /* 0x000fe200000006ff */
        /* <DEDUP_REMOVED lines=8> */
[C---:B----4-:R-:W-:Y:S01]  /*5720*/  SHF.L.U32 R91, R8.reuse, 0x10, RZ ;  /* 0x00000010085b7819 */ /* 0x050fe200000006ff */
[----:B------:R-:W-:Y:S01]  /*5730*/  FFMA.FTZ R89, R95, R28, R30 ;  /* 0x0000001c5f597223 */ /* 0x000fe2000001001e */
[----:B------:R-:W-:Y:S01]  /*5740*/  PRMT R90, R8, 0x7632, R90 ;  /* 0x00007632085a7816 */ /* 0x000fe2000000005a */
[----:B------:R-:W-:Y:S01]  /*5750*/  IMAD.U32 R73, R73, 0x10000, RZ ;  /* 0x0001000049497824 */ /* 0x000fe200078e00ff */
[----:B------:R-:W-:Y:S01]  /*5760*/  PRMT R8, R75, 0x7632, R8 ;  /* 0x000076324b087816 */ /* 0x000fe20000000008 */
[----:B------:R-:W-:Y:S02]  /*5770*/  FFMA.FTZ R91, R94, R91, R99 ;  /* 0x0000005b5e5b7223 */ /* 0x000fe40000010063 */
[----:B------:R-:W-:Y:S01]  /*5780*/  FFMA.FTZ R73, R26, R73, R89 ;  /* 0x000000491a497223 */ /* 0x000fe20000010059 */
[----:B------:R-:W-:-:S02]  /*5790*/  SHF.L.U32 R89, R90, 0x10, RZ ;  /* 0x000000105a597819 */ /* 0x000fc400000006ff */
[----:B------:R-:W-:Y:S02]  /*57a0*/  PRMT R72, R31, 0x7632, R72 ;  /* 0x000076321f487816 */ /* 0x000fe40000000048 */
[----:B------:R-:W-:Y:S01]  /*57b0*/  SHF.L.U32 R75, R75, 0x10, RZ ;  /* 0x000000104b4b7819 */ /* 0x000fe200000006ff */
[----:B------:R-:W4:Y:S01]  /*57c0*/  LDG.E.128 R28, desc[UR6][R100.64+0x2f800] ;  /* 0x02f80006641c7981 */ /* 0x000f22000c1e1d00 */
[C---:B------:R-:W-:Y:S01]  /*57d0*/  SHF.L.U32 R92, R9.reuse, 0x10, RZ ;  /* 0x00000010095c7819 */ /* 0x040fe200000006ff */
[----:B------:R-:W-:Y:S01]  /*57e0*/  FFMA.FTZ R24, R24, R89, R91 ;  /* 0x0000005918187223 */ /* 0x000fe2000001005b */
[----:B------:R-:W-:Y:S01]  /*57f0*/  SHF.L.U32 R72, R72, 0x10, RZ ;  /* 0x0000001048487819 */ /* 0x000fe200000006ff */
[----:B------:R-:W-:Y:S01]  /*5800*/  FFMA.FTZ R73, R80, R75, R73 ;  /* 0x0000004b50497223 */ /* 0x000fe20000010049 */
[----:B------:R-:W-:Y:S01]  /*5810*/  PRMT R9, R9, 0x7632, R9 ;  /* 0x0000763209097816 */ /* 0x000fe20000000009 */
[----:B------:R-:W-:Y:S02]  /*5820*/  IMAD.U32 R8, R8, 0x10000, RZ ;  /* 0x0001000008087824 */ /* 0x000fe400078e00ff */
[----:B------:R-:W-:Y:S01]  /*5830*/  FFMA.FTZ R75, R25, R92, R24 ;  /* 0x0000005c194b7223 */ /* 0x000fe20000010018 */
[----:B------:R-:W-:Y:S01]  /*5840*/  FFMA.FTZ R89, R81, R72, R74 ;  /* 0x0000004851597223 */ /* 0x000fe2000001004a */
[----:B------:R-:W-:Y:S01]  /*5850*/  SHF.L.U32 R25, R9, 0x10, RZ ;  /* 0x0000001009197819 */ /* 0x000fe200000006ff */
[----:B------:R-:W-:Y:S01]  /*5860*/  FFMA.FTZ R90, R81, R8, R73 ;  /* 0x00000008515a7223 */ /* 0x000fe20000010049 */
[----:B------:R-:W-:-:S02]  /*5870*/  PRMT R24, R10, 0x7632, R24 ;  /* 0x000076320a187816 */ /* 0x000fc40000000018 */
[----:B------:R-:W-:Y:S02]  /*5880*/  SHF.L.U32 R74, R10, 0x10, RZ ;  /* 0x000000100a4a7819 */ /* 0x000fe400000006ff */
[C---:B------:R-:W-:Y:S02]  /*5890*/  PRMT R72, R11.reuse, 0x7632, R72 ;  /* 0x000076320b487816 */ /* 0x040fe40000000048 */
[----:B------:R-:W-:Y:S02]  /*58a0*/  SHF.L.U32 R73, R11, 0x10, RZ ;  /* 0x000000100b497819 */ /* 0x000fe400000006ff */
[----:B------:R-:W4:Y:S01]  /*58b0*/  LDG.E.128 R8, desc[UR6][R100.64+0x33000] ;  /* 0x0330000664087981 */ /* 0x000f22000c1e1d00 */
[--C-:B------:R-:W-:Y:S01]  /*58c0*/  FFMA.FTZ R96, R96, R25, R75.reuse ;  /* 0x0000001960607223 */ /* 0x100fe2000001004b */
[C---:B------:R-:W-:Y:S01]  /*58d0*/  PRMT R75, R4.reuse, 0x7632, R75 ;  /* 0x00007632044b7816 */ /* 0x040fe2000000004b */
[----:B------:R-:W-:Y:S01]  /*58e0*/  IMAD.U32 R4, R4, 0x10000, RZ ;  /* 0x0001000004047824 */ /* 0x000fe200078e00ff */
[----:B------:R-:W-:-:S02]  /*58f0*/  SHF.L.U32 R92, R12, 0x10, RZ ;  /* 0x000000100c5c7819 */ /* 0x000fc400000006ff */
[----:B------:R-:W-:Y:S02]  /*5900*/  PRMT R91, R12, 0x7632, R91 ;  /* 0x000076320c5b7816 */ /* 0x000fe4000000005b */
[----:B------:R-:W-:Y:S01]  /*5910*/  SHF.L.U32 R25, R24, 0x10, RZ ;  /* 0x0000001018197819 */ /* 0x000fe200000006ff */
[----:B------:R-:W-:Y:S01]  /*5920*/  FFMA.FTZ R24, R92, R4, R27 ;  /* 0x000000045c187223 */ /* 0x000fe2000001001b */
[----:B------:R-:W-:Y:S01]  /*5930*/  SHF.L.U32 R12, R75, 0x10, RZ ;  /* 0x000000104b0c7819 */ /* 0x000fe200000006ff */
[----:B------:R-:W-:Y:S01]  /*5940*/  FFMA.FTZ R95, R95, R74, R96 ;  /* 0x0000004a5f5f7223 */ /* 0x000fe20000010060 */
[----:B------:R-:W-:-:S03]  /*5950*/  SHF.L.U32 R91, R91, 0x10, RZ ;  /* 0x000000105b5b7819 */ /* 0x000fc600000006ff */
[----:B------:R-:W-:Y:S02]  /*5960*/  FFMA.FTZ R95, R26, R25, R95 ;  /* 0x000000191a5f7223 */ /* 0x000fe4000001005f */
[----:B------:R-:W-:Y:S02]  /*5970*/  FFMA.FTZ R12, R91, R12, R24 ;  /* 0x0000000c5b0c7223 */ /* 0x000fe40000010018 */
[----:B------:R-:W4:Y:S01]  /*5980*/  LDG.E.128 R24, desc[UR6][R100.64+0x36800] ;  /* 0x0368000664187981 */ /* 0x000f22000c1e1d00 */
[----:B------:R-:W-:Y:S02]  /*5990*/  IMAD.U32 R4, R5, 0x10000, RZ ;  /* 0x0001000005047824 */ /* 0x000fe400078e00ff */
[----:B------:R-:W-:Y:S01]  /*59a0*/  FFMA.FTZ R74, R80, R73, R95 ;  /* 0x00000049504a7223 */ /* 0x000fe2000001005f */
[----:B------:R-:W-:Y:S02]  /*59b0*/  SHF.L.U32 R93, R13, 0x10, RZ ;  /* 0x000000100d5d7819 */ /* 0x000fe400000006ff */
[----:B------:R-:W-:-:S02]  /*59c0*/  SHF.L.U32 R75, R20, 0x10, RZ ;  /* 0x00000010144b7819 */ /* 0x000fc400000006ff */
[----:B------:R-:W-:Y:S02]  /*59d0*/  PRMT R5, R5, 0x7632, R5 ;  /* 0x0000763205057816 */ /* 0x000fe40000000005 */
[----:B------:R-:W-:Y:S02]  /*59e0*/  PRMT R80, R13, 0x7632, R80 ;  /* 0x000076320d507816 */ /* 0x000fe40000000050 */
[----:B------:R-:W-:Y:S01]  /*59f0*/  PRMT R20, R20, 0x7632, R20 ;  /* 0x0000763214147816 */ /* 0x000fe20000000014 */
[----:B------:R-:W-:Y:S01]  /*5a00*/  FFMA.FTZ R73, R93, R4, R12 ;  /* 0x000000045d497223 */ /* 0x000fe2000001000c */
[----:B------:R-:W-:Y:S01]  /*5a10*/  SHF.L.U32 R5, R5, 0x10, RZ ;  /* 0x0000001005057819 */ /* 0x000fe200000006ff */
        /* <DEDUP_REMOVED lines=8> */
[----:B------:R-:W-:Y:S02]  /*5aa0*/  PRMT R5, R21, 0x7632, R5 ;  /* 0x0000763215057816 */ /* 0x000fe40000000005 */
[C---:B------:R-:W-:Y:S02]  /*5ab0*/  PRMT R12, R6.reuse, 0x7632, R12 ;  /* 0x00007632060c7816 */ /* 0x040fe4000000000c */
[C---:B------:R-:W-:Y:S02]  /*5ac0*/  PRMT R96, R15.reuse, 0x7632, R96 ;  /* 0x000076320f607816 */ /* 0x040fe40000000060 */
[----:B------:R-:W-:Y:S01]  /*5ad0*/  SHF.L.U32 R94, R15, 0x10, RZ ;  /* 0x000000100f5e7819 */ /* 0x000fe200000006ff */
[----:B------:R-:W-:Y:S01]  /*5ae0*/  FFMA.FTZ R15, R93, R14, R20 ;  /* 0x0000000e5d0f7223 */ /* 0x000fe20000010014 */
[----:B------:R-:W-:Y:S02]  /*5af0*/  SHF.L.U32 R6, R6, 0x10, RZ ;  /* 0x0000001006067819 */ /* 0x000fe400000006ff */
[----:B------:R-:W-:Y:S01]  /*5b00*/  SHF.L.U32 R13, R5, 0x10, RZ ;  /* 0x00000010050d7819 */ /* 0x000fe200000006ff */
[----:B------:R-:W-:Y:S01]  /*5b10*/  IMAD.U32 R73, R7, 0x10000, RZ ;  /* 0x0001000007497824 */ /* 0x000fe200078e00ff */
[----:B------:R-:W-:Y:S01]  /*5b20*/  SHF.L.U32 R20, R12, 0x10, RZ ;  /* 0x000000100c147819 */ /* 0x000fe200000006ff */
[----:B------:R-:W-:Y:S01]  /*5b30*/  FFMA.FTZ R98, R83, R6, R4 ;  /* 0x0000000653627223 */ /* 0x000fe20000010004 */
[----:B------:R-:W-:Y:S01]  /*5b40*/  SHF.L.U32 R95, R95, 0x10, RZ ;  /* 0x000000105f5f7819 */ /* 0x000fe200000006ff */
[----:B------:R-:W-:Y:S01]  /*5b50*/  FFMA.FTZ R106, R80, R13, R15 ;  /* 0x0000000d506a7223 */ /* 0x000fe2000001000f */
[----:B------:R-:W-:Y:S01]  /*5b60*/  PRMT R21, R7, 0x7632, R21 ;  /* 0x0000763207157816 */ /* 0x000fe20000000015 */
[----:B------:R-:W4:Y:S04]  /*5b70*/  LDG.E.128 R12, desc[UR6][R102.64+0x2800] ;  /* 0x00280006660c7981 */ /* 0x000f28000c1e1d00 */
[----:B------:R-:W4:Y:S01]  /*5b80*/  LDG.E.128 R4, desc[UR6][R100.64+0x2800] ;  /* 0x0028000664047981 */ /* 0x000f22000c1e1d00 */
[----:B------:R-:W-:Y:S01]  /*5b90*/  FFMA.FTZ R75, R95, R20, R98 ;  /* 0x000000145f4b7223 */ /* 0x000fe20000010062 */
[----:B------:R-:W-:Y:S01]  /*5ba0*/  SHF.L.U32 R104, R22, 0x10, RZ ;  /* 0x0000001016687819 */ /* 0x000fe200000006ff */
[----:B------:R-:W-:Y:S01]  /*5bb0*/  IMAD.U32 R72, R72, 0x10000, RZ ;  /* 0x0001000048487824 */ /* 0x000fe200078e00ff */
[----:B------:R-:W-:Y:S01]  /*5bc0*/  PRMT R22, R22, 0x7632, R22 ;  /* 0x0000763216167816 */ /* 0x000fe20000000016 */
[----:B------:R-:W-:Y:S01]  /*5bd0*/  FFMA.FTZ R73, R94, R73, R75 ;  /* 0x000000495e497223 */ /* 0x000fe2000001004b */
[----:B------:R-:W-:-:S02]  /*5be0*/  SHF.L.U32 R21, R21, 0x10, RZ ;  /* 0x0000001015157819 */ /* 0x000fc400000006ff */
[----:B------:R-:W-:Y:S01]  /*5bf0*/  SHF.L.U32 R96, R96, 0x10, RZ ;  /* 0x0000001060607819 */ /* 0x000fe200000006ff */
[----:B------:R-:W-:Y:S01]  /*5c00*/  FFMA.FTZ R97, R81, R72, R74 ;  /* 0x0000004851617223 */ /* 0x000fe2000001004a */
[----:B------:R-:W-:Y:S01]  /*5c10*/  SHF.L.U32 R22, R22, 0x10, RZ ;  /* 0x0000001016167819 */ /* 0x000fe200000006ff */
[----:B------:R-:W-:Y:S01]  /*5c20*/  FFMA.FTZ R104, R83, R104, R106 ;  /* 0x0000006853687223 */ /* 0x000fe2000001006a */
[----:B------:R-:W-:Y:S01]  /*5c30*/  PRMT R20, R36, 0x7632, R20 ;  /* 0x0000763224147816 */ /* 0x000fe20000000014 */
[----:B------:R-:W-:Y:S01]  /*5c40*/  FFMA.FTZ R81, R96, R21, R73 ;  /* 0x0000001560517223 */ /* 0x000fe20000010049 */
[----:B------:R-:W-:Y:S01]  /*5c50*/  IMAD.U32 R21, R36, 0x10000, RZ ;  /* 0x0001000024157824 */ /* 0x000fe200078e00ff */
[----:B------:R-:W-:Y:S01]  /*5c60*/  SHF.L.U32 R75, R23, 0x10, RZ ;  /* 0x00000010174b7819 */ /* 0x000fe200000006ff */
[----:B------:R-:W-:Y:S01]  /*5c70*/  FFMA.FTZ R99, R95, R22, R104 ;  /* 0x000000165f637223 */ /* 0x000fe20000010068 */
[----:B------:R-:W-:Y:S01]  /*5c80*/  PRMT R23, R23, 0x7632, R23 ;  /* 0x0000763217177816 */ /* 0x000fe20000000017 */
[----:B------:R-:W-:Y:S01]  /*5c90*/  FFMA.FTZ R22, R92, R21, R82 ;  /* 0x000000155c167223 */ /* 0x000fe20000010052 */
[----:B------:R-:W-:-:S02]  /*5ca0*/  PRMT R36, R52, 0x7632, R36 ;  /* 0x0000763234247816 */ /* 0x000fc40000000024 */
[----:B------:R-:W-:Y:S02]  /*5cb0*/  SHF.L.U32 R73, R52, 0x10, RZ ;  /* 0x0000001034497819 */ /* 0x000fe400000006ff */
[----:B------:R-:W-:Y:S01]  /*5cc0*/  SHF.L.U32 R20, R20, 0x10, RZ ;  /* 0x0000001014147819 */ /* 0x000fe200000006ff */
[----:B------:R-:W-:Y:S01]  /*5cd0*/  FFMA.FTZ R75, R94, R75, R99 ;  /* 0x0000004b5e4b7223 */ /* 0x000fe20000010063 */
[----:B------:R-:W-:Y:S01]  /*5ce0*/  SHF.L.U32 R23, R23, 0x10, RZ ;  /* 0x0000001017177819 */ /* 0x000fe200000006ff */
[----:B------:R-:W-:Y:S01]  /*5cf0*/  FFMA.FTZ R73, R92, R73, R84 ;  /* 0x000000495c497223 */ /* 0x000fe20000010054 */
[----:B------:R-:W-:Y:S01]  /*5d00*/  SHF.L.U32 R52, R36, 0x10, RZ ;  /* 0x0000001024347819 */ /* 0x000fe200000006ff */
[----:B------:R-:W-:Y:S01]  /*5d10*/  FFMA.FTZ R36, R91, R20, R22 ;  /* 0x000000145b247223 */ /* 0x000fe20000010016 */
[C---:B------:R-:W-:Y:S01]  /*5d20*/  PRMT R20, R37.reuse, 0x7632, R20 ;  /* 0x0000763225147816 */ /* 0x040fe20000000014 */
[----:B------:R-:W-:Y:S02]  /*5d30*/  IMAD.U32 R22, R37, 0x10000, RZ ;  /* 0x0001000025167824 */ /* 0x000fe400078e00ff */
[----:B------:R-:W-:Y:S01]  /*5d40*/  FFMA.FTZ R82, R96, R23, R75 ;  /* 0x0000001760527223 */ /* 0x000fe2000001004b */
[----:B------:R-:W-:Y:S01]  /*5d50*/  FFMA.FTZ R75, R91, R52, R73 ;  /* 0x000000345b4b7223 */ /* 0x000fe20000010049 */
[----:B------:R-:W-:-:S02]  /*5d60*/  PRMT R52, R53, 0x7632, R52 ;  /* 0x0000763235347816 */ /* 0x000fc40000000034 */
[----:B------:R-:W-:Y:S01]  /*5d70*/  SHF.L.U32 R72, R53, 0x10, RZ ;  /* 0x0000001035487819 */ /* 0x000fe200000006ff */
[C---:B------:R-:W-:Y:S01]  /*5d80*/  FFMA.FTZ R53, R93.reuse, R22, R36 ;  /* 0x000000165d357223 */ /* 0x040fe20000010024 */
[----:B------:R-:W-:Y:S02]  /*5d90*/  SHF.L.U32 R37, R20, 0x10, RZ ;  /* 0x0000001014257819 */ /* 0x000fe400000006ff */
[----:B------:R-:W4:Y:S01]  /*5da0*/  LDG.E.128 R20, desc[UR6][R100.64+0x6000] ;  /* 0x0060000664147981 */ /* 0x000f22000c1e1d00 */
[----:B------:R-:W-:Y:S01]  /*5db0*/  SHF.L.U32 R73, R52, 0x10, RZ ;  /* 0x0000001034497819 */ /* 0x000fe200000006ff */
[----:B------:R-:W-:Y:S01]  /*5dc0*/  FFMA.FTZ R74, R93, R72, R75 ;  /* 0x000000485d4a7223 */ /* 0x000fe2000001004b */
[----:B------:R-:W-:-:S03]  /*5dd0*/  IMAD.U32 R72, R54, 0x10000, RZ ;  /* 0x0001000036487824 */ /* 0x000fc600078e00ff */
[C---:B------:R-:W-:Y:S01]  /*5de0*/  FFMA.FTZ R73, R80.reuse, R73, R74 ;  /* 0x0000004950497223 */ /* 0x040fe2000001004a */
[----:B------:R-:W-:-:S03]  /*5df0*/  FFMA.FTZ R52, R80, R37, R53 ;  /* 0x0000002550347223 */ /* 0x000fc60000010035 */
[----:B------:R-:W-:Y:S02]  /*5e00*/  FFMA.FTZ R53, R83, R72, R73 ;  /* 0x0000004853357223 */ /* 0x000fe40000010049 */
[----:B------:R-:W4:Y:S01]  /*5e10*/  LDG.E.128 R72, desc[UR6][R100.64+0x9800] ;  /* 0x0098000664487981 */ /* 0x000f22000c1e1d00 */
[C---:B------:R-:W-:Y:S02]  /*5e20*/  SHF.L.U32 R36, R38.reuse, 0x10, RZ ;  /* 0x0000001026247819 */ /* 0x040fe400000006ff */
[----:B------:R-:W-:-:S03]  /*5e30*/  PRMT R38, R38, 0x7632, R38 ;  /* 0x0000763226267816 */ /* 0x000fc60000000026 */
[----:B------:R-:W-:Y:S01]  /*5e40*/  FFMA.FTZ R52, R83, R36, R52 ;  /* 0x0000002453347223 */ /* 0x000fe20000010034 */
[----:B------:R-:W-:-:S05]  /*5e50*/  SHF.L.U32 R38, R38, 0x10, RZ ;  /* 0x0000001026267819 */ /* 0x000fca00000006ff */
[----:B------:R-:W-:Y:S01]  /*5e60*/  FFMA.FTZ R37, R95, R38, R52 ;  /* 0x000000265f257223 */ /* 0x000fe20000010034 */
[C---:B------:R-:W-:Y:S01]  /*5e70*/  IMAD.U32 R38, R16.reuse, 0x10000, RZ ;  /* 0x0001000010267824 */ /* 0x040fe200078e00ff */
[----:B------:R-:W-:Y:S02]  /*5e80*/  PRMT R16, R16, 0x7632, R16 ;  /* 0x0000763210107816 */ /* 0x000fe40000000010 */
[C---:B------:R-:W-:Y:S02]  /*5e90*/  PRMT R36, R39.reuse, 0x7632, R36 ;  /* 0x0000763227247816 */ /* 0x040fe40000000024 */
[----:B------:R-:W-:Y:S01]  /*5ea0*/  SHF.L.U32 R39, R39, 0x10, RZ ;  /* 0x0000001027277819 */ /* 0x000fe200000006ff */
[----:B------:R-:W-:Y:S01]  /*5eb0*/  FFMA.FTZ R52, R92, R38, R85 ;  /* 0x000000265c347223 */ /* 0x000fe20000010055 */
[----:B------:R-:W-:Y:S02]  /*5ec0*/  SHF.L.U32 R16, R16, 0x10, RZ ;  /* 0x0000001010107819 */ /* 0x000fe400000006ff */
        /* <DEDUP_REMOVED lines=8> */
[----:B------:R-:W-:Y:S02]  /*5f50*/  IMAD.U32 R17, R36, 0x10000, RZ ;  /* 0x0001000024117824 */ /* 0x000fe400078e00ff */
[----:B------:R-:W-:Y:S01]  /*5f60*/  FFMA.FTZ R37, R93, R38, R16 ;  /* 0x000000265d257223 */ /* 0x000fe20000010010 */
[----:B------:R-:W-:Y:S01]  /*5f70*/  SHF.L.U32 R16, R18, 0x10, RZ ;  /* 0x0000001012107819 */ /* 0x000fe200000006ff */
[----:B------:R-:W-:Y:S01]  /*5f80*/  FFMA.FTZ R54, R95, R54, R53 ;  /* 0x000000365f367223 */ /* 0x000fe20000010035 */
[C---:B------:R-:W-:Y:S01]  /*5f90*/  SHF.L.U32 R53, R55.reuse, 0x10, RZ ;  /* 0x0000001037357819 */ /* 0x040fe200000006ff */
[----:B------:R-:W-:Y:S01]  /*5fa0*/  FFMA.FTZ R36, R80, R17, R37 ;  /* 0x0000001150247223 */ /* 0x000fe20000010025 */
[----:B------:R-:W-:-:S02]  /*5fb0*/  PRMT R55, R55, 0x7632, R55 ;  /* 0x0000763237377816 */ /* 0x000fc40000000037 */
[----:B------:R-:W-:Y:S02]  /*5fc0*/  PRMT R18, R18, 0x7632, R18 ;  /* 0x0000763212127816 */ /* 0x000fe40000000012 */
[C---:B------:R-:W-:Y:S02]  /*5fd0*/  PRMT R38, R68.reuse, 0x7632, R38 ;  /* 0x0000763244267816 */ /* 0x040fe40000000026 */
        /* <DEDUP_REMOVED lines=13> */
[----:B------:R-:W-:Y:S01]  /*60b0*/  PRMT R52, R19, 0x7632, R52 ;  /* 0x0000763213347816 */ /* 0x000fe20000000034 */
[----:B------:R-:W-:Y:S01]  /*60c0*/  FFMA.FTZ R53, R94, R17, R53 ;  /* 0x000000115e357223 */ /* 0x000fe20000010035 */
[----:B------:R-:W-:Y:S01]  /*60d0*/  SHF.L.U32 R19, R54, 0x10, RZ ;  /* 0x0000001036137819 */ /* 0x000fe200000006ff */
[----:B------:R-:W-:Y:S01]  /*60e0*/  FFMA.FTZ R55, R93, R68, R86 ;  /* 0x000000445d377223 */ /* 0x000fe20000010056 */
[C---:B------:R-:W-:Y:S01]  /*60f0*/  PRMT R16, R40.reuse, 0x7632, R16 ;  /* 0x0000763228107816 */ /* 0x040fe20000000010 */
[----:B------:R-:W4:Y:S01]  /*6100*/  LDG.E.128 R36, desc[UR6][R100.64+0xd000] ;  /* 0x00d0000664247981 */ /* 0x000f22000c1e1d00 */
[----:B------:R-:W-:Y:S01]  /*6110*/  SHF.L.U32 R17, R40, 0x10, RZ ;  /* 0x0000001028117819 */ /* 0x000fe200000006ff */
[----:B------:R-:W-:Y:S01]  /*6120*/  FFMA.FTZ R54, R80, R19, R55 ;  /* 0x0000001350367223 */ /* 0x000fe20000010037 */
[----:B------:R-:W-:Y:S01]  /*6130*/  SHF.L.U32 R40, R70, 0x10, RZ ;  /* 0x0000001046287819 */ /* 0x000fe200000006ff */
[----:B------:R-:W-:-:S02]  /*6140*/  IMAD.U32 R68, R16, 0x10000, RZ ;  /* 0x0001000010447824 */ /* 0x000fc400078e00ff */
[----:B------:R-:W-:Y:S01]  /*6150*/  FFMA.FTZ R86, R92, R17, R87 ;  /* 0x000000115c567223 */ /* 0x000fe20000010057 */
[----:B------:R-:W-:Y:S01]  /*6160*/  PRMT R70, R70, 0x7632, R70 ;  /* 0x0000763246467816 */ /* 0x000fe20000000046 */
[--C-:B------:R-:W-:Y:S01]  /*6170*/  FFMA.FTZ R40, R83, R40, R54.reuse ;  /* 0x0000002853287223 */ /* 0x100fe20000010036 */
[----:B------:R-:W-:Y:S01]  /*6180*/  PRMT R54, R41, 0x7632, R54 ;  /* 0x0000763229367816 */ /* 0x000fe20000000036 */
[----:B------:R-:W-:Y:S01]  /*6190*/  FFMA.FTZ R86, R91, R68, R86 ;  /* 0x000000445b567223 */ /* 0x000fe20000010056 */
[----:B------:R-:W-:Y:S01]  /*61a0*/  SHF.L.U32 R68, R41, 0x10, RZ ;  /* 0x0000001029447819 */ /* 0x000fe200000006ff */
[----:B------:R-:W4:Y:S01]  /*61b0*/  LDG.E.128 R16, desc[UR6][R100.64+0x10800] ;  /* 0x0108000664107981 */ /* 0x000f22000c1e1d00 */
[----:B------:R-:W-:Y:S01]  /*61c0*/  SHF.L.U32 R70, R70, 0x10, RZ ;  /* 0x0000001046467819 */ /* 0x000fe200000006ff */
[----:B------:R-:W-:Y:S01]  /*61d0*/  IMAD.U32 R87, R54, 0x10000, RZ ;  /* 0x0001000036577824 */ /* 0x000fe200078e00ff */
        /* <DEDUP_REMOVED lines=9> */
[C---:B--2---:R-:W-:Y:S02]  /*6270*/  PRMT R41, R60.reuse, 0x7632, R41 ;  /* 0x000076323c297816 */ /* 0x044fe40000000029 */
[----:B------:R-:W-:Y:S01]  /*6280*/  SHF.L.U32 R87, R60, 0x10, RZ ;  /* 0x000000103c577819 */ /* 0x000fe200000006ff */
[----:B------:R-:W-:Y:S01]  /*6290*/  FFMA.FTZ R69, R94, R55, R69 ;  /* 0x000000375e457223 */ /* 0x000fe20000010045 */
[----:B------:R-:W-:Y:S01]  /*62a0*/  SHF.L.U32 R71, R71, 0x10, RZ ;  /* 0x0000001047477819 */ /* 0x000fe200000006ff */
[----:B------:R-:W-:Y:S01]  /*62b0*/  FFMA.FTZ R42, R83, R42, R68 ;  /* 0x0000002a532a7223 */ /* 0x000fe20000010044 */
[----:B------:R-:W-:Y:S01]  /*62c0*/  SHF.L.U32 R40, R40, 0x10, RZ ;  /* 0x0000001028287819 */ /* 0x000fe200000006ff */
[----:B------:R-:W-:-:S02]  /*62d0*/  IMAD.U32 R60, R41, 0x10000, RZ ;  /* 0x00010000293c7824 */ /* 0x000fc400078e00ff */
[----:B------:R-:W-:Y:S01]  /*62e0*/  FFMA.FTZ R88, R92, R87, R88 ;  /* 0x000000575c587223 */ /* 0x000fe20000010058 */
[----:B------:R-:W-:Y:S01]  /*62f0*/  FFMA.FTZ R87, R96, R71, R69 ;  /* 0x0000004760577223 */ /* 0x000fe20000010045 */
[C---:B---3--:R-:W-:Y:S01]  /*6300*/  SHF.L.U32 R99, R76.reuse, 0x10, RZ ;  /* 0x000000104c637819 */ /* 0x048fe200000006ff */
[----:B------:R-:W-:Y:S01]  /*6310*/  FFMA.FTZ R69, R95, R40, R42 ;  /* 0x000000285f457223 */ /* 0x000fe2000001002a */
[----:B------:R-:W-:Y:S01]  /*6320*/  SHF.L.U32 R40, R61, 0x10, RZ ;  /* 0x000000103d287819 */ /* 0x000fe200000006ff */
[----:B------:R-:W-:Y:S01]  /*6330*/  FFMA.FTZ R60, R91, R60, R88 ;  /* 0x0000003c5b3c7223 */ /* 0x000fe20000010058 */
[----:B------:R-:W-:Y:S01]  /*6340*/  PRMT R42, R76, 0x7632, R42 ;  /* 0x000076324c2a7816 */ /* 0x000fe2000000002a */
[----:B------:R-:W2:Y:S01]  /*6350*/  LDG.E.128 R52, desc[UR6][R100.64+0x14000] ;  /* 0x0140000664347981 */ /* 0x000ea2000c1e1d00 */
[----:B------:R-:W-:Y:S01]  /*6360*/  PRMT R61, R61, 0x7632, R61 ;  /* 0x000076323d3d7816 */ /* 0x000fe2000000003d */
[----:B------:R-:W-:Y:S01]  /*6370*/  FFMA.FTZ R71, R93, R40, R60 ;  /* 0x000000285d477223 */ /* 0x000fe2000001003c */
[----:B------:R-:W-:Y:S01]  /*6380*/  FFMA.FTZ R40, R92, R99, R64 ;  /* 0x000000635c287223 */ /* 0x000fe20000010040 */
[----:B------:R-:W-:Y:S01]  /*6390*/  IMAD.U32 R42, R42, 0x10000, RZ ;  /* 0x000100002a2a7824 */ /* 0x000fe200078e00ff */
[----:B------:R-:W-:-:S02]  /*63a0*/  SHF.L.U32 R61, R61, 0x10, RZ ;  /* 0x000000103d3d7819 */ /* 0x000fc400000006ff */
[----:B------:R-:W-:Y:S01]  /*63b0*/  PRMT R68, R77, 0x7632, R68 ;  /* 0x000076324d447816 */ /* 0x000fe20000000044 */
[----:B------:R-:W-:Y:S01]  /*63c0*/  FFMA.FTZ R76, R91, R42, R40 ;  /* 0x0000002a5b4c7223 */ /* 0x000fe20000010028 */
[----:B------:R-:W-:Y:S01]  /*63d0*/  SHF.L.U32 R70, R77, 0x10, RZ ;  /* 0x000000104d467819 */ /* 0x000fe200000006ff */
[----:B------:R-:W-:Y:S01]  /*63e0*/  FFMA.FTZ R64, R80, R61, R71 ;  /* 0x0000003d50407223 */ /* 0x000fe20000010047 */
[----:B------:R-:W-:-:S03]  /*63f0*/  SHF.L.U32 R71, R68, 0x10, RZ ;  /* 0x0000001044477819 */ /* 0x000fc600000006ff */
[----:B------:R-:W-:Y:S01]  /*6400*/  FFMA.FTZ R77, R93, R70, R76 ;  /* 0x000000465d4d7223 */ /* 0x000fe2000001004c */
[C---:B------:R-:W-:Y:S02]  /*6410*/  PRMT R60, R43.reuse, 0x7632, R60 ;  /* 0x000076322b3c7816 */ /* 0x040fe4000000003c */
[----:B------:R-:W-:Y:S01]  /*6420*/  SHF.L.U32 R68, R78, 0x10, RZ ;  /* 0x000000104e447819 */ /* 0x000fe200000006ff */
[----:B------:R-:W-:Y:S01]  /*6430*/  FFMA.FTZ R70, R80, R71, R77 ;  /* 0x0000004750467223 */ /* 0x000fe2000001004d */
[----:B------:R-:W-:Y:S02]  /*6440*/  SHF.L.U32 R41, R43, 0x10, RZ ;  /* 0x000000102b297819 */ /* 0x000fe400000006ff */
[----:B------:R-:W-:Y:S01]  /*6450*/  SHF.L.U32 R61, R60, 0x10, RZ ;  /* 0x000000103c3d7819 */ /* 0x000fe200000006ff */
[----:B------:R-:W-:Y:S01]  /*6460*/  FFMA.FTZ R68, R83, R68, R70 ;  /* 0x0000004453447223 */ /* 0x000fe20000010046 */
[C---:B------:R-:W-:Y:S02]  /*6470*/  SHF.L.U32 R60, R62.reuse, 0x10, RZ ;  /* 0x000000103e3c7819 */ /* 0x040fe400000006ff */
[----:B------:R-:W-:-:S02]  /*6480*/  PRMT R62, R62, 0x7632, R62 ;  /* 0x000076323e3e7816 */ /* 0x000fc4000000003e */
[----:B------:R-:W-:Y:S02]  /*6490*/  PRMT R78, R78, 0x7632, R78 ;  /* 0x000076324e4e7816 */ /* 0x000fe4000000004e */
[----:B------:R-:W-:Y:S01]  /*64a0*/  PRMT R70, R48, 0x7632, R70 ;  /* 0x0000763230467816 */ /* 0x000fe20000000046 */
[----:B------:R-:W-:Y:S01]  /*64b0*/  FFMA.FTZ R69, R94, R41, R69 ;  /* 0x000000295e457223 */ /* 0x000fe20000010045 */
[----:B------:R-:W-:Y:S01]  /*64c0*/  SHF.L.U32 R48, R48, 0x10, RZ ;  /* 0x0000001030307819 */ /* 0x000fe200000006ff */
[----:B------:R-:W-:Y:S01]  /*64d0*/  FFMA.FTZ R60, R83, R60, R64 ;  /* 0x0000003c533c7223 */ /* 0x000fe20000010040 */
[----:B------:R-:W-:Y:S01]  /*64e0*/  SHF.L.U32 R78, R78, 0x10, RZ ;  /* 0x000000104e4e7819 */ /* 0x000fe200000006ff */
[----:B------:R-:W-:Y:S02]  /*64f0*/  IMAD.U32 R62, R62, 0x10000, RZ ;  /* 0x000100003e3e7824 */ /* 0x000fe400078e00ff */
[----:B------:R-:W-:Y:S01]  /*6500*/  FFMA.FTZ R76, R96, R61, R69 ;  /* 0x0000003d604c7223 */ /* 0x000fe20000010045 */
[----:B------:R-:W-:-:S02]  /*6510*/  IMAD.U32 R70, R70, 0x10000, RZ ;  /* 0x0001000046467824 */ /* 0x000fc400078e00ff */
[----:B------:R-:W-:Y:S01]  /*6520*/  FFMA.FTZ R88, R92, R48, R65 ;  /* 0x000000305c587223 */ /* 0x000fe20000010041 */
[----:B------:R-:W-:Y:S01]  /*6530*/  SHF.L.U32 R69, R63, 0x10, RZ ;  /* 0x000000103f457819 */ /* 0x000fe200000006ff */
[----:B------:R-:W3:Y:S01]  /*6540*/  LDG.E.128 R40, desc[UR6][R100.64+0x17800] ;  /* 0x0178000664287981 */ /* 0x000ee2000c1e1d00 */
[C---:B------:R-:W-:Y:S01]  /*6550*/  FFMA.FTZ R71, R95.reuse, R62, R60 ;  /* 0x0000003e5f477223 */ /* 0x040fe2000001003c */
[----:B------:R-:W-:Y:S01]  /*6560*/  FFMA.FTZ R65, R95, R78, R68 ;  /* 0x0000004e5f417223 */ /* 0x000fe20000010044 */
[----:B------:R-:W-:Y:S01]  /*6570*/  PRMT R48, R49, 0x7632, R48 ;  /* 0x0000763231307816 */ /* 0x000fe20000000030 */
[----:B------:R-:W-:Y:S01]  /*6580*/  FFMA.FTZ R70, R91, R70, R88 ;  /* 0x000000465b467223 */ /* 0x000fe20000010058 */
[----:B------:R-:W-:Y:S01]  /*6590*/  SHF.L.U32 R68, R49, 0x10, RZ ;  /* 0x0000001031447819 */ /* 0x000fe200000006ff */
[----:B------:R-:W-:Y:S01]  /*65a0*/  FFMA.FTZ R69, R94, R69, R71 ;  /* 0x000000455e457223 */ /* 0x000fe20000010047 */
[----:B------:R-:W-:Y:S02]  /*65b0*/  PRMT R64, R63, 0x7632, R64 ;  /* 0x000076323f407816 */ /* 0x000fe40000000040 */
[----:B------:R-:W-:Y:S01]  /*65c0*/  SHF.L.U32 R71, R48, 0x10, RZ ;  /* 0x0000001030477819 */ /* 0x000fe200000006ff */
[----:B------:R-:W-:Y:S01]  /*65d0*/  FFMA.FTZ R99, R93, R68, R70 ;  /* 0x000000445d637223 */ /* 0x000fe20000010046 */
[C---:B------:R-:W-:Y:S01]  /*65e0*/  SHF.L.U32 R49, R79.reuse, 0x10, RZ ;  /* 0x000000104f317819 */ /* 0x040fe200000006ff */
[----:B------:R-:W3:Y:S01]  /*65f0*/  LDG.E.128 R60, desc[UR6][R100.64+0x1b000] ;  /* 0x01b00006643c7981 */ /* 0x000ee2000c1e1d00 */
[----:B------:R-:W-:-:S02]  /*6600*/  PRMT R79, R79, 0x7632, R79 ;  /* 0x000076324f4f7816 */ /* 0x000fc4000000004f */
[----:B------:R-:W-:Y:S02]  /*6610*/  SHF.L.U32 R48, R50, 0x10, RZ ;  /* 0x0000001032307819 */ /* 0x000fe400000006ff */
[----:B------:R-:W-:Y:S01]  /*6620*/  SHF.L.U32 R77, R64, 0x10, RZ ;  /* 0x00000010404d7819 */ /* 0x000fe200000006ff */
[----:B------:R-:W-:Y:S01]  /*6630*/  FFMA.FTZ R64, R80, R71, R99 ;  /* 0x0000004750407223 */ /* 0x000fe20000010063 */
[----:B------:R-:W-:Y:S01]  /*6640*/  PRMT R50, R50, 0x7632, R50 ;  /* 0x0000763232327816 */ /* 0x000fe20000000032 */
[----:B------:R-:W-:Y:S01]  /*6650*/  FFMA.FTZ R49, R94, R49, R65 ;  /* 0x000000315e317223 */ /* 0x000fe20000010041 */
[----:B------:R-:W-:Y:S01]  /*6660*/  IMAD.U32 R79, R79, 0x10000, RZ ;  /* 0x000100004f4f7824 */ /* 0x000fe200078e00ff */
[----:B------:R-:W-:Y:S01]  /*6670*/  SHF.L.U32 R65, R44, 0x10, RZ ;  /* 0x000000102c417819 */ /* 0x000fe200000006ff */
[----:B------:R-:W-:Y:S01]  /*6680*/  FFMA.FTZ R48, R83, R48, R64 ;  /* 0x0000003053307223 */ /* 0x000fe20000010040 */
[----:B------:R-:W-:Y:S02]  /*6690*/  SHF.L.U32 R50, R50, 0x10, RZ ;  /* 0x0000001032327819 */ /* 0x000fe400000006ff */
[----:B------:R-:W-:Y:S01]  /*66a0*/  PRMT R44, R44, 0x7632, R44 ;  /* 0x000076322c2c7816 */ /* 0x000fe2000000002c */
[----:B------:R-:W-:-:S02]  /*66b0*/  FFMA.FTZ R78, R96, R79, R49 ;  /* 0x0000004f604e7223 */ /* 0x000fc40000010031 */
[----:B------:R-:W-:Y:S01]  /*66c0*/  FFMA.FTZ R49, R95, R50, R48 ;  /* 0x000000325f317223 */ /* 0x000fe20000010030 */
[----:B------:R-:W-:Y:S01]  /*66d0*/  SHF.L.U32 R64, R44, 0x10, RZ ;  /* 0x000000102c407819 */ /* 0x000fe200000006ff */
[----:B------:R-:W-:Y:S01]  /*66e0*/  FFMA.FTZ R66, R92, R65, R66 ;  /* 0x000000415c427223 */ /* 0x000fe20000010042 */
[C---:B------:R-:W-:Y:S02]  /*66f0*/  PRMT R50, R56.reuse, 0x7632, R50 ;  /* 0x0000763238327816 */ /* 0x040fe40000000032 */
[----:B------:R-:W-:Y:S01]  /*6700*/  SHF.L.U32 R56, R56, 0x10, RZ ;  /* 0x0000001038387819 */ /* 0x000fe200000006ff */
[----:B------:R-:W-:Y:S01]  /*6710*/  FFMA.FTZ R77, R96, R77, R69 ;  /* 0x0000004d604d7223 */ /* 0x000fe20000010045 */
[C---:B------:R-:W-:Y:S01]  /*6720*/  PRMT R44, R51.reuse, 0x7632, R44 ;  /* 0x00007632332c7816 */ /* 0x040fe2000000002c */
[----:B------:R-:W-:Y:S01]  /*6730*/  IMAD.U32 R51, R51, 0x10000, RZ ;  /* 0x0001000033337824 */ /* 0x000fe200078e00ff */
[C---:B------:R-:W-:Y:S01]  /*6740*/  SHF.L.U32 R48, R45.reuse, 0x10, RZ ;  /* 0x000000102d307819 */ /* 0x040fe200000006ff */
[----:B------:R-:W3:Y:S01]  /*6750*/  LDG.E.128 R68, desc[UR6][R100.64+0x1e800] ;  /* 0x01e8000664447981 */ /* 0x000ee2000c1e1d00 */
[----:B------:R-:W-:Y:S01]  /*6760*/  PRMT R45, R45, 0x7632, R45 ;  /* 0x000076322d2d7816 */ /* 0x000fe2000000002d */
[----:B------:R-:W-:Y:S01]  /*6770*/  FFMA.FTZ R64, R91, R64, R66 ;  /* 0x000000405b407223 */ /* 0x000fe20000010042 */
[----:B------:R-:W-:Y:S01]  /*6780*/  SHF.L.U32 R50, R50, 0x10, RZ ;  /* 0x0000001032327819 */ /* 0x000fe200000006ff */
[----:B------:R-:W-:Y:S01]  /*6790*/  FFMA.FTZ R56, R92, R56, R3 ;  /* 0x000000385c387223 */ /* 0x000fe20000010003 */
[----:B------:R-:W-:Y:S01]  /*67a0*/  FFMA.FTZ R49, R94, R51, R49 ;  /* 0x000000335e317223 */ /* 0x000fe20000010031 */
[----:B------:R-:W-:Y:S01]  /*67b0*/  SHF.L.U32 R3, R44, 0x10, RZ ;  /* 0x000000102c037819 */ /* 0x000fe200000006ff */
[----:B------:R-:W-:Y:S01]  /*67c0*/  FFMA.FTZ R51, R93, R48, R64 ;  /* 0x000000305d337223 */ /* 0x000fe20000010040 */
[----:B------:R-:W-:Y:S01]  /*67d0*/  IMAD.U32 R45, R45, 0x10000, RZ ;  /* 0x000100002d2d7824 */ /* 0x000fe200078e00ff */
[----:B------:R-:W-:Y:S01]  /*67e0*/  SHF.L.U32 R44, R57, 0x10, RZ ;  /* 0x00000010392c7819 */ /* 0x000fe200000006ff */
[----:B------:R-:W-:Y:S01]  /*67f0*/  FFMA.FTZ R50, R91, R50, R56 ;  /* 0x000000325b327223 */ /* 0x000fe20000010038 */
[----:B------:R-:W-:Y:S01]  /*6800*/  PRMT R57, R57, 0x7632, R57 ;  /* 0x0000763239397816 */ /* 0x000fe20000000039 */
[----:B------:R-:W-:-:S02]  /*6810*/  FFMA.FTZ R56, R80, R45, R51 ;  /* 0x0000002d50387223 */ /* 0x000fc40000010033 */
[----:B------:R-:W-:Y:S01]  /*6820*/  FFMA.FTZ R45, R93, R44, R50 ;  /* 0x0000002c5d2d7223 */ /* 0x000fe20000010032 */
[----:B------:R-:W-:Y:S02]  /*6830*/  SHF.L.U32 R57, R57, 0x10, RZ ;  /* 0x0000001039397819 */ /* 0x000fe400000006ff */
[----:B------:R-:W-:Y:S01]  /*6840*/  SHF.L.U32 R44, R46, 0x10, RZ ;  /* 0x000000102e2c7819 */ /* 0x000fe200000006ff */
[----:B------:R-:W-:Y:S01]  /*6850*/  FFMA.FTZ R3, R96, R3, R49 ;  /* 0x0000000360037223 */ /* 0x000fe20000010031 */
[----:B------:R-:W-:Y:S01]  /*6860*/  PRMT R46, R46, 0x7632, R46 ;  /* 0x000076322e2e7816 */ /* 0x000fe2000000002e */
[----:B------:R-:W3:Y:S01]  /*6870*/  LDG.E.128 R48, desc[UR6][R100.64+0x22000] ;  /* 0x0220000664307981 */ /* 0x000ee2000c1e1d00 */
[----:B------:R-:W-:Y:S01]  /*6880*/  SHF.L.U32 R64, R58, 0x10, RZ ;  /* 0x000000103a407819 */ /* 0x000fe200000006ff */
[----:B------:R-:W-:Y:S01]  /*6890*/  FFMA.FTZ R45, R80, R57, R45 ;  /* 0x00000039502d7223 */ /* 0x000fe2000001002d */
[----:B------:R-:W-:Y:S01]  /*68a0*/  PRMT R58, R58, 0x7632, R58 ;  /* 0x000076323a3a7816 */ /* 0x000fe2000000003a */
[----:B------:R-:W-:Y:S01]  /*68b0*/  FFMA.FTZ R44, R83, R44, R56 ;  /* 0x0000002c532c7223 */ /* 0x000fe20000010038 */
[----:B------:R-:W-:-:S02]  /*68c0*/  IMAD.U32 R46, R46, 0x10000, RZ ;  /* 0x000100002e2e7824 */ /* 0x000fc400078e00ff */
[----:B------:R-:W-:Y:S01]  /*68d0*/  FFMA.FTZ R65, R83, R64, R45 ;  /* 0x0000004053417223 */ /* 0x000fe2000001002d */
[----:B------:R-:W-:Y:S01]  /*68e0*/  SHF.L.U32 R58, R58, 0x10, RZ ;  /* 0x000000103a3a7819 */ /* 0x000fe200000006ff */
[----:B------:R-:W-:Y:S01]  /*68f0*/  FFMA.FTZ R45, R95, R46, R44 ;  /* 0x0000002e5f2d7223 */ /* 0x000fe2000001002c */
[----:B-----5:R-:W-:Y:S02]  /*6900*/  SHF.L.U32 R44, R32, 0x10, RZ ;  /* 0x00000010202c7819 */ /* 0x020fe400000006ff */
[----:B------:R-:W-:Y:S01]  /*6910*/  PRMT R32, R59, 0x7632, R32 ;  /* 0x000076323b207816 */ /* 0x000fe20000000020 */
[--C-:B------:R-:W-:Y:S01]  /*6920*/  FFMA.FTZ R58, R95, R58, R65.reuse ;  /* 0x0000003a5f3a7223 */ /* 0x100fe20000010041 */
[----:B------:R-:W-:Y:S02]  /*6930*/  SHF.L.U32 R57, R59, 0x10, RZ ;  /* 0x000000103b397819 */ /* 0x000fe400000006ff */
[----:B------:R-:W-:Y:S02]  /*6940*/  PRMT R64, R47, 0x7632, R64 ;  /* 0x000076322f407816 */ /* 0x000fe40000000040 */
[----:B------:R-:W-:-:S02]  /*6950*/  PRMT R65, R32, 0x7632, R65 ;  /* 0x0000763220417816 */ /* 0x000fc40000000041 */
[----:B------:R-:W-:Y:S01]  /*6960*/  SHF.L.U32 R47, R47, 0x10, RZ ;  /* 0x000000102f2f7819 */ /* 0x000fe200000006ff */
[----:B------:R-:W-:Y:S01]  /*6970*/  FFMA.FTZ R98, R94, R57, R58 ;  /* 0x000000395e627223 */ /* 0x000fe2000001003a */
[----:B------:R-:W-:Y:S01]  /*6980*/  FFMA.FTZ R104, R92, R44, R67 ;  /* 0x0000002c5c687223 */ /* 0x000fe20000010043 */
[----:B------:R-:W5:Y:S01]  /*6990*/  LDG.E.128 R56, desc[UR6][R100.64+0x3000] ;  /* 0x0030000664387981 */ /* 0x000f62000c1e1d00 */
[----:B------:R-:W-:Y:S01]  /*69a0*/  IMAD.U32 R88, R65, 0x10000, RZ ;  /* 0x0001000041587824 */ /* 0x000fe200078e00ff */
[----:B------:R-:W-:Y:S01]  /*69b0*/  SHF.L.U32 R79, R64, 0x10, RZ ;  /* 0x00000010404f7819 */ /* 0x000fe200000006ff */
[----:B------:R-:W-:Y:S01]  /*69c0*/  FFMA.FTZ R99, R94, R47, R45 ;  /* 0x0000002f5e637223 */ /* 0x000fe2000001002d */
[----:B------:R0:W5:Y:S01]  /*69d0*/  LDG.E.128 R64, desc[UR6][R102.64+0x3000] ;  /* 0x0030000666407981 */ /* 0x000162000c1e1d00 */
[----:B------:R-:W-:Y:S01]  /*69e0*/  SHF.L.U32 R105, R32, 0x10, RZ ;  /* 0x0000001020697819 */ /* 0x000fe200000006ff */
[----:B------:R-:W-:Y:S01]  /*69f0*/  FFMA.FTZ R104, R91, R88, R104 ;  /* 0x000000585b687223 */ /* 0x000fe20000010068 */
[C---:B------:R-:W-:Y:S01]  /*6a00*/  SHF.L.U32 R32, R33.reuse, 0x10, RZ ;  /* 0x0000001021207819 */ /* 0x040fe200000006ff */
[----:B------:R-:W5:Y:S01]  /*6a10*/  LDG.E.128 R44, desc[UR6][R100.64+0x25800] ;  /* 0x02580006642c7981 */ /* 0x000f62000c1e1d00 */
[----:B------:R-:W-:Y:S01]  /*6a20*/  PRMT R33, R33, 0x7632, R33 ;  /* 0x0000763221217816 */ /* 0x000fe20000000021 */
[----:B------:R-:W-:-:S02]  /*6a30*/  FFMA.FTZ R88, R96, R79, R99 ;  /* 0x0000004f60587223 */ /* 0x000fc40000010063 */
[----:B------:R-:W-:Y:S01]  /*6a40*/  FFMA.FTZ R99, R93, R32, R104 ;  /* 0x000000205d637223 */ /* 0x000fe20000010068 */
[C---:B----4-:R-:W-:Y:S01]  /*6a50*/  PRMT R32, R28.reuse, 0x7632, R32 ;  /* 0x000076321c207816 */ /* 0x050fe20000000020 */
[----:B------:R-:W-:Y:S01]  /*6a60*/  IMAD.U32 R33, R33, 0x10000, RZ ;  /* 0x0001000021217824 */ /* 0x000fe200078e00ff */
[----:B------:R-:W-:Y:S01]  /*6a70*/  SHF.L.U32 R106, R28, 0x10, RZ ;  /* 0x000000101c6a7819 */ /* 0x000fe200000006ff */
[----:B------:R-:W-:Y:S01]  /*6a80*/  FFMA.FTZ R79, R96, R105, R98 ;  /* 0x00000069604f7223 */ /* 0x000fe20000010062 */
[C---:B------:R-:W-:Y:S02]  /*6a90*/  PRMT R28, R34.reuse, 0x7632, R28 ;  /* 0x00007632221c7816 */ /* 0x040fe4000000001c */
[----:B------:R-:W-:Y:S02]  /*6aa0*/  SHF.L.U32 R34, R34, 0x10, RZ ;  /* 0x0000001022227819 */ /* 0x000fe400000006ff */
[----:B------:R-:W-:Y:S01]  /*6ab0*/  SHF.L.U32 R98, R32, 0x10, RZ ;  /* 0x0000001020627819 */ /* 0x000fe200000006ff */
[----:B------:R-:W-:Y:S01]  /*6ac0*/  FFMA.FTZ R32, R80, R33, R99 ;  /* 0x0000002150207223 */ /* 0x000fe20000010063 */
[----:B------:R-:W-:Y:S01]  /*6ad0*/  FFMA.FTZ R106, R92, R106, R89 ;  /* 0x0000006a5c6a7223 */ /* 0x000fe20000010059 */
[----:B0-----:R-:W-:-:S02]  /*6ae0*/  SHF.L.U32 R102, R29, 0x10, RZ ;  /* 0x000000101d667819 */ /* 0x001fc400000006ff */
[----:B------:R-:W-:Y:S01]  /*6af0*/  FFMA.FTZ R32, R83, R34, R32 ;  /* 0x0000002253207223 */ /* 0x000fe20000010020 */
        /* <DEDUP_REMOVED lines=11> */
[----:B------:R-:W-:-:S02]  /*6bb0*/  SHF.L.U32 R34, R34, 0x10, RZ ;  /* 0x0000001022227819 */ /* 0x000fc400000006ff */
[----:B------:R-:W-:Y:S01]  /*6bc0*/  SHF.L.U32 R8, R30, 0x10, RZ ;  /* 0x000000101e087819 */ /* 0x000fe200000006ff */
[----:B------:R-:W-:Y:S01]  /*6bd0*/  FFMA.FTZ R28, R80, R33, R99 ;  /* 0x00000021501c7223 */ /* 0x000fe20000010063 */
[----:B------:R-:W-:Y:S01]  /*6be0*/  FFMA.FTZ R29, R94, R35, R29 ;  /* 0x000000235e1d7223 */ /* 0x000fe2000001001d */
[----:B------:R-:W-:Y:S01]  /*6bf0*/  PRMT R30, R30, 0x7632, R30 ;  /* 0x000076321e1e7816 */ /* 0x000fe2000000001e */
[----:B------:R-:W-:Y:S02]  /*6c00*/  FFMA.FTZ R98, R91, R34, R90 ;  /* 0x000000225b627223 */ /* 0x000fe4000001005a */
[----:B------:R-:W4:Y:S01]  /*6c10*/  LDG.E.128 R32, desc[UR6][R100.64+0x29000] ;  /* 0x0290000664207981 */ /* 0x000f22000c1e1d00 */
[----:B------:R-:W-:Y:S01]  /*6c20*/  IMAD.U32 R89, R89, 0x10000, RZ ;  /* 0x0001000059597824 */ /* 0x000fe200078e00ff */
[----:B------:R-:W-:Y:S01]  /*6c30*/  SHF.L.U32 R30, R30, 0x10, RZ ;  /* 0x000000101e1e7819 */ /* 0x000fe200000006ff */
[----:B------:R-:W-:Y:S01]  /*6c40*/  FFMA.FTZ R8, R83, R8, R28 ;  /* 0x0000000853087223 */ /* 0x000fe2000001001c */
[----:B------:R-:W-:-:S02]  /*6c50*/  SHF.L.U32 R90, R9, 0x10, RZ ;  /* 0x00000010095a7819 */ /* 0x000fc400000006ff */
[C---:B------:R-:W-:Y:S02]  /*6c60*/  PRMT R9, R24.reuse, 0x7632, R9 ;  /* 0x0000763218097816 */ /* 0x040fe40000000009 */
[----:B------:R-:W-:Y:S01]  /*6c70*/  SHF.L.U32 R24, R24, 0x10, RZ ;  /* 0x0000001018187819 */ /* 0x000fe200000006ff */
[----:B------:R-:W-:Y:S01]  /*6c80*/  FFMA.FTZ R28, R96, R89, R29 ;  /* 0x00000059601c7223 */ /* 0x000fe2000001001d */
[----:B------:R-:W-:Y:S01]  /*6c90*/  FFMA.FTZ R29, R95, R30, R8 ;  /* 0x0000001e5f1d7223 */ /* 0x000fe20000010008 */
[C---:B------:R-:W-:Y:S02]  /*6ca0*/  SHF.L.U32 R8, R9.reuse, 0x10, RZ ;  /* 0x0000001009087819 */ /* 0x040fe400000006ff */
[----:B------:R-:W-:Y:S01]  /*6cb0*/  FFMA.FTZ R92, R92, R24, R97 ;  /* 0x000000185c5c7223 */ /* 0x000fe20000010061 */
[----:B------:R-:W-:Y:S01]  /*6cc0*/  PRMT R9, R9, 0x7632, R9 ;  /* 0x0000763209097816 */ /* 0x000fe20000000009 */
[C---:B------:R-:W-:Y:S01]  /*6cd0*/  IMAD.U32 R30, R25.reuse, 0x10000, RZ ;  /* 0x00010000191e7824 */ /* 0x040fe200078e00ff */
[----:B------:R-:W-:Y:S01]  /*6ce0*/  PRMT R24, R25, 0x7632, R24 ;  /* 0x0000763219187816 */ /* 0x000fe20000000018 */
[----:B------:R-:W-:Y:S01]  /*6cf0*/  FFMA.FTZ R8, R91, R8, R92 ;  /* 0x000000085b087223 */ /* 0x000fe2000001005c */
[----:B------:R-:W-:Y:S01]  /*6d00*/  SHF.L.U32 R9, R9, 0x10, RZ ;  /* 0x0000001009097819 */ /* 0x000fe200000006ff */
[C---:B------:R-:W-:Y:S01]  /*6d10*/  FFMA.FTZ R99, R93.reuse, R90, R98 ;  /* 0x0000005a5d637223 */ /* 0x040fe20000010062 */
[----:B------:R-:W-:Y:S01]  /*6d20*/  SHF.L.U32 R25, R24, 0x10, RZ ;  /* 0x0000001018197819 */ /* 0x000fe200000006ff */
[----:B------:R-:W-:-:S02]  /*6d30*/  FFMA.FTZ R8, R93, R30, R8 ;  /* 0x0000001e5d087223 */ /* 0x000fc40000010008 */
[C---:B------:R-:W-:Y:S02]  /*6d40*/  FFMA.FTZ R30, R80.reuse, R9, R99 ;  /* 0x00000009501e7223 */ /* 0x040fe40000010063 */
[----:B------:R-:W-:Y:S01]  /*6d50*/  FFMA.FTZ R9, R80, R25, R8 ;  /* 0x0000001950097223 */ /* 0x000fe20000010008 */
[----:B------:R-:W-:Y:S01]  /*6d60*/  SHF.L.U32 R8, R10, 0x10, RZ ;  /* 0x000000100a087819 */ /* 0x000fe200000006ff */
[----:B------:R-:W-:Y:S01]  /*6d70*/  IMAD.U32 R80, R26, 0x10000, RZ ;  /* 0x000100001a507824 */ /* 0x000fe200078e00ff */
[C---:B------:R-:W-:Y:S02]  /*6d80*/  SHF.L.U32 R89, R31.reuse, 0x10, RZ ;  /* 0x000000101f597819 */ /* 0x040fe400000006ff */
[----:B------:R-:W-:Y:S01]  /*6d90*/  PRMT R90, R31, 0x7632, R90 ;  /* 0x000076321f5a7816 */ /* 0x000fe2000000005a */
[C---:B------:R-:W-:Y:S01]  /*6da0*/  FFMA.FTZ R30, R83.reuse, R8, R30 ;  /* 0x00000008531e7223 */ /* 0x040fe2000001001e */
[----:B------:R-:W-:Y:S01]  /*6db0*/  PRMT R24, R10, 0x7632, R24 ;  /* 0x000076320a187816 */ /* 0x000fe20000000018 */
[----:B------:R-:W-:Y:S01]  /*6dc0*/  FFMA.FTZ R31, R83, R80, R9 ;  /* 0x00000050531f7223 */ /* 0x000fe20000010009 */
[----:B------:R-:W-:-:S02]  /*6dd0*/  PRMT R91, R11, 0x7632, R91 ;  /* 0x000076320b5b7816 */ /* 0x000fc4000000005b */
[----:B------:R-:W-:Y:S02]  /*6de0*/  SHF.L.U32 R25, R11, 0x10, RZ ;  /* 0x000000100b197819 */ /* 0x000fe400000006ff */
[----:B------:R-:W4:Y:S01]  /*6df0*/  LDG.E.128 R8, desc[UR6][R100.64+0x2c800] ;  /* 0x02c8000664087981 */ /* 0x000f22000c1e1d00 */
[----:B------:R-:W-:Y:S02]  /*6e00*/  PRMT R26, R26, 0x7632, R26 ;  /* 0x000076321a1a7816 */ /* 0x000fe4000000001a */
[----:B------:R-:W-:Y:S01]  /*6e10*/  SHF.L.U32 R24, R24, 0x10, RZ ;  /* 0x0000001018187819 */ /* 0x000fe200000006ff */
[----:B------:R-:W-:Y:S01]  /*6e20*/  FFMA.FTZ R89, R94, R89, R29 ;  /* 0x000000595e597223 */ /* 0x000fe2000001001d */
[----:B------:R-:W-:Y:S02]  /*6e30*/  PRMT R80, R4, 0x7632, R80 ;  /* 0x0000763204507816 */ /* 0x000fe40000000050 */
[----:B------:R-:W-:Y:S02]  /*6e40*/  SHF.L.U32 R26, R26, 0x10, RZ ;  /* 0x000000101a1a7819 */ /* 0x000fe400000006ff */
[----:B------:R-:W-:Y:S01]  /*6e50*/  SHF.L.U32 R92, R4, 0x10, RZ ;  /* 0x00000010045c7819 */ /* 0x000fe200000006ff */
[C---:B------:R-:W-:Y:S01]  /*6e60*/  IMAD.U32 R29, R12.reuse, 0x10000, RZ ;  /* 0x000100000c1d7824 */ /* 0x040fe200078e00ff */
[----:B------:R-:W-:Y:S01]  /*6e70*/  PRMT R4, R12, 0x7632, R4 ;  /* 0x000076320c047816 */ /* 0x000fe20000000004 */
[C---:B------:R-:W-:Y:S01]  /*6e80*/  FFMA.FTZ R83, R95.reuse, R24, R30 ;  /* 0x000000185f537223 */ /* 0x040fe2000001001e */
[----:B------:R-:W-:Y:S01]  /*6e90*/  FFMA.FTZ R26, R95, R26, R31 ;  /* 0x0000001a5f1a7223 */ /* 0x000fe2000001001f */
[----:B------:R-:W-:Y:S01]  /*6ea0*/  SHF.L.U32 R93, R80, 0x10, RZ ;  /* 0x00000010505d7819 */ /* 0x000fe200000006ff */
[----:B------:R-:W-:Y:S01]  /*6eb0*/  FFMA.FTZ R95, R29, R92, R81 ;  /* 0x0000005c1d5f7223 */ /* 0x000fe20000010051 */
[----:B------:R-:W-:Y:S01]  /*6ec0*/  SHF.L.U32 R30, R4, 0x10, RZ ;  /* 0x00000010041e7819 */ /* 0x000fe200000006ff */
[----:B------:R-:W-:Y:S01]  /*6ed0*/  IMAD.U32 R31, R13, 0x10000, RZ ;  /* 0x000100000d1f7824 */ /* 0x000fe200078e00ff */
[----:B------:R-:W-:-:S02]  /*6ee0*/  SHF.L.U32 R12, R5, 0x10, RZ ;  /* 0x00000010050c7819 */ /* 0x000fc400000006ff */
[C---:B------:R-:W-:Y:S01]  /*6ef0*/  PRMT R5, R27.reuse, 0x7632, R5 ;  /* 0x000076321b057816 */ /* 0x040fe20000000005 */
[----:B------:R-:W-:Y:S01]  /*6f00*/  FFMA.FTZ R24, R30, R93, R95 ;  /* 0x0000005d1e187223 */ /* 0x000fe2000001005f */
[C---:B------:R-:W-:Y:S01]  /*6f10*/  FFMA.FTZ R4, R94.reuse, R25, R83 ;  /* 0x000000195e047223 */ /* 0x040fe20000010053 */
[----:B------:R-:W-:Y:S02]  /*6f20*/  SHF.L.U32 R81, R27, 0x10, RZ ;  /* 0x000000101b517819 */ /* 0x000fe400000006ff */
[----:B------:R-:W-:Y:S01]  /*6f30*/  FFMA.FTZ R83, R31, R12, R24 ;  /* 0x0000000c1f537223 */ /* 0x000fe20000010018 */
[----:B------:R-:W-:Y:S02]  /*6f40*/  PRMT R12, R5, 0x7632, R12 ;  /* 0x00007632050c7816 */ /* 0x000fe4000000000c */
[----:B------:R-:W-:Y:S01]  /*6f50*/  PRMT R80, R13, 0x7632, R80 ;  /* 0x000076320d507816 */ /* 0x000fe20000000050 */
[----:B------:R-:W-:Y:S01]  /*6f60*/  FFMA.FTZ R94, R94, R81, R26 ;  /* 0x000000515e5e7223 */ /* 0x000fe2000001001a */
[----:B------:R-:W-:Y:S01]  /*6f70*/  SHF.L.U32 R13, R12, 0x10, RZ ;  /* 0x000000100c0d7819 */ /* 0x000fe200000006ff */
[----:B------:R-:W4:Y:S01]  /*6f80*/  LDG.E.128 R24, desc[UR6][R100.64+0x30000] ;  /* 0x0300000664187981 */ /* 0x000f22000c1e1d00 */
[----:B------:R-:W-:-:S02]  /*6f90*/  SHF.L.U32 R80, R80, 0x10, RZ ;  /* 0x0000001050507819 */ /* 0x000fc400000006ff */
[----:B------:R-:W-:Y:S01]  /*6fa0*/  SHF.L.U32 R90, R90, 0x10, RZ ;  /* 0x000000105a5a7819 */ /* 0x000fe200000006ff */
[----:B------:R-:W-:Y:S01]  /*6fb0*/  IMAD.U32 R91, R91, 0x10000, RZ ;  /* 0x000100005b5b7824 */ /* 0x000fe200078e00ff */
        /* <DEDUP_REMOVED lines=8> */
[----:B------:R-:W-:-:S02]  /*7040*/  PRMT R83, R14, 0x7632, R83 ;  /* 0x000076320e537816 */ /* 0x000fc40000000053 */
[C---:B------:R-:W-:Y:S02]  /*7050*/  PRMT R4, R20.reuse, 0x7632, R4 ;  /* 0x0000763214047816 */ /* 0x040fe40000000004 */
[----:B------:R-:W-:Y:S01]  /*7060*/  SHF.L.U32 R5, R20, 0x10, RZ ;  /* 0x0000001014057819 */ /* 0x000fe200000006ff */
        /* <DEDUP_REMOVED lines=9> */
[----:B------:R-:W4:Y:S01]  /*7100*/  LDG.E.128 R12, desc[UR6][R100.64+0x6800] ;  /* 0x00680006640c7981 */ /* 0x000f22000c1e1d00 */
[----:B------:R-:W-:-:S02]  /*7110*/  SHF.L.U32 R4, R21, 0x10, RZ ;  /* 0x0000001015047819 */ /* 0x000fc400000006ff */
[----:B------:R-:W-:Y:S02]  /*7120*/  PRMT R21, R21, 0x7632, R21 ;  /* 0x0000763215157816 */ /* 0x000fe40000000015 */
[----:B------:R-:W-:Y:S01]  /*7130*/  PRMT R91, R72, 0x7632, R91 ;  /* 0x00007632485b7816 */ /* 0x000fe2000000005b */
[----:B------:R-:W-:Y:S01]  /*7140*/  FFMA.FTZ R93, R31, R4, R82 ;  /* 0x000000041f5d7223 */ /* 0x000fe20000010052 */
[----:B------:R-:W-:Y:S01]  /*7150*/  IMAD.U32 R4, R7, 0x10000, RZ ;  /* 0x0001000007047824 */ /* 0x000fe200078e00ff */
[----:B------:R-:W-:Y:S02]  /*7160*/  SHF.L.U32 R5, R21, 0x10, RZ ;  /* 0x0000001015057819 */ /* 0x000fe400000006ff */
[----:B------:R-:W-:Y:S01]  /*7170*/  SHF.L.U32 R95, R91, 0x10, RZ ;  /* 0x000000105b5f7819 */ /* 0x000fe200000006ff */
[----:B------:R-:W-:Y:S01]  /*7180*/  FFMA.FTZ R91, R89, R4, R6 ;  /* 0x00000004595b7223 */ /* 0x000fe20000010006 */
[----:B------:R-:W-:Y:S01]  /*7190*/  PRMT R21, R7, 0x7632, R21 ;  /* 0x0000763207157816 */ /* 0x000fe20000000015 */
[----:B------:R-:W-:-:S02]  /*71a0*/  FFMA.FTZ R82, R80, R5, R93 ;  /* 0x0000000550527223 */ /* 0x000fc4000001005d */
[----:B------:R-:W4:Y:S01]  /*71b0*/  LDG.E.128 R4, desc[UR6][R100.64+0x33800] ;  /* 0x0338000664047981 */ /* 0x000f22000c1e1d00 */
[----:B------:R-:W-:-:S05]  /*71c0*/  SHF.L.U32 R72, R72, 0x10, RZ ;  /* 0x0000001048487819 */ /* 0x000fca00000006ff */
[----:B------:R-:W-:Y:S01]  /*71d0*/  FFMA.FTZ R85, R29, R72, R85 ;  /* 0x000000481d557223 */ /* 0x000fe20000010055 */
[----:B------:R-:W-:Y:S01]  /*71e0*/  IMAD.U32 R72, R20, 0x10000, RZ ;  /* 0x0001000014487824 */ /* 0x000fe200078e00ff */
[----:B------:R-:W-:Y:S02]  /*71f0*/  SHF.L.U32 R20, R22, 0x10, RZ ;  /* 0x0000001016147819 */ /* 0x000fe400000006ff */
[--C-:B------:R-:W-:Y:S01]  /*7200*/  FFMA.FTZ R98, R30, R95, R85.reuse ;  /* 0x0000005f1e627223 */ /* 0x100fe20000010055 */
[----:B------:R-:W-:Y:S02]  /*7210*/  PRMT R22, R22, 0x7632, R22 ;  /* 0x0000763216167816 */ /* 0x000fe40000000016 */
[C---:B------:R-:W-:Y:S02]  /*7220*/  PRMT R85, R73.reuse, 0x7632, R85 ;  /* 0x0000763249557816 */ /* 0x040fe40000000055 */
        /* <DEDUP_REMOVED lines=8> */
[----:B------:R-:W-:Y:S01]  /*72b0*/  IMAD.U32 R20, R23, 0x10000, RZ ;  /* 0x0001000017147824 */ /* 0x000fe200078e00ff */
[----:B------:R-:W-:Y:S01]  /*72c0*/  SHF.L.U32 R74, R74, 0x10, RZ ;  /* 0x000000104a4a7819 */ /* 0x000fe200000006ff */
[----:B------:R-:W-:Y:S01]  /*72d0*/  FFMA.FTZ R22, R83, R22, R82 ;  /* 0x0000001653167223 */ /* 0x000fe20000010052 */
[----:B------:R-:W-:Y:S01]  /*72e0*/  FFMA.FTZ R94, R80, R85, R73 ;  /* 0x00000055505e7223 */ /* 0x000fe20000010049 */
[----:B------:R-:W-:-:S02]  /*72f0*/  SHF.L.U32 R82, R21, 0x10, RZ ;  /* 0x0000001015527819 */ /* 0x000fc400000006ff */
[----:B------:R-:W-:Y:S01]  /*7300*/  FFMA.FTZ R85, R89, R20, R22 ;  /* 0x0000001459557223 */ /* 0x000fe20000010016 */
[----:B------:R-:W-:Y:S01]  /*7310*/  FFMA.FTZ R74, R81, R74, R94 ;  /* 0x0000004a514a7223 */ /* 0x000fe2000001005e */
[C---:B------:R-:W-:Y:S02]  /*7320*/  SHF.L.U32 R21, R36.reuse, 0x10, RZ ;  /* 0x0000001024157819 */ /* 0x040fe400000006ff */
[----:B------:R-:W-:Y:S01]  /*7330*/  PRMT R20, R36, 0x7632, R20 ;  /* 0x0000763224147816 */ /* 0x000fe20000000014 */
[----:B------:R-:W-:Y:S01]  /*7340*/  FFMA.FTZ R74, R83, R82, R74 ;  /* 0x00000052534a7223 */ /* 0x000fe2000001004a */
[----:B------:R-:W-:Y:S01]  /*7350*/  SHF.L.U32 R36, R75, 0x10, RZ ;  /* 0x000000104b247819 */ /* 0x000fe200000006ff */
[----:B------:R-:W-:Y:S01]  /*7360*/  FFMA.FTZ R95, R29, R21, R84 ;  /* 0x000000151d5f7223 */ /* 0x000fe20000010054 */
[----:B------:R-:W-:Y:S02]  /*7370*/  SHF.L.U32 R93, R20, 0x10, RZ ;  /* 0x00000010145d7819 */ /* 0x000fe400000006ff */
[----:B------:R-:W-:-:S02]  /*7380*/  PRMT R73, R23, 0x7632, R73 ;  /* 0x0000763217497816 */ /* 0x000fc40000000049 */
[----:B------:R-:W-:Y:S01]  /*7390*/  PRMT R75, R75, 0x7632, R75 ;  /* 0x000076324b4b7816 */ /* 0x000fe2000000004b */
[----:B------:R-:W-:Y:S01]  /*73a0*/  FFMA.FTZ R36, R89, R36, R74 ;  /* 0x0000002459247223 */ /* 0x000fe2000001004a */
[----:B------:R-:W-:Y:S02]  /*73b0*/  IMAD.U32 R74, R37, 0x10000, RZ ;  /* 0x00010000254a7824 */ /* 0x000fe400078e00ff */
[----:B------:R-:W-:Y:S01]  /*73c0*/  FFMA.FTZ R82, R30, R93, R95 ;  /* 0x0000005d1e527223 */ /* 0x000fe2000001005f */
[----:B------:R-:W-:Y:S01]  /*73d0*/  SHF.L.U32 R73, R73, 0x10, RZ ;  /* 0x0000001049497819 */ /* 0x000fe200000006ff */
[----:B------:R-:W4:Y:S01]  /*73e0*/  LDG.E.128 R20, desc[UR6][R100.64+0x37000] ;  /* 0x0370000664147981 */ /* 0x000f22000c1e1d00 */
[----:B------:R-:W-:Y:S02]  /*73f0*/  PRMT R37, R37, 0x7632, R37 ;  /* 0x0000763225257816 */ /* 0x000fe40000000025 */
[----:B------:R-:W-:Y:S01]  /*7400*/  SHF.L.U32 R75, R75, 0x10, RZ ;  /* 0x000000104b4b7819 */ /* 0x000fe200000006ff */
[----:B------:R-:W-:Y:S01]  /*7410*/  FFMA.FTZ R93, R31, R74, R82 ;  /* 0x0000004a1f5d7223 */ /* 0x000fe20000010052 */
[----:B------:R-:W-:Y:S01]  /*7420*/  SHF.L.U32 R37, R37, 0x10, RZ ;  /* 0x0000001025257819 */ /* 0x000fe200000006ff */
[----:B------:R-:W-:Y:S01]  /*7430*/  FFMA.FTZ R74, R72, R73, R85 ;  /* 0x00000049484a7223 */ /* 0x000fe20000010055 */
[----:B------:R-:W-:Y:S01]  /*7440*/  SHF.L.U32 R84, R16, 0x10, RZ ;  /* 0x0000001010547819 */ /* 0x000fe200000006ff */
[--C-:B------:R-:W-:Y:S01]  /*7450*/  FFMA.FTZ R73, R72, R75, R36.reuse ;  /* 0x0000004b48497223 */ /* 0x100fe20000010024 */
[----:B------:R-:W-:Y:S01]  /*7460*/  PRMT R36, R16, 0x7632, R36 ;  /* 0x0000763210247816 */ /* 0x000fe20000000024 */
[----:B------:R-:W-:-:S02]  /*7470*/  IMAD.U32 R16, R38, 0x10000, RZ ;  /* 0x0001000026107824 */ /* 0x000fc400078e00ff */
[----:B------:R-:W-:Y:S01]  /*7480*/  FFMA.FTZ R82, R80, R37, R93 ;  /* 0x0000002550527223 */ /* 0x000fe2000001005d */
[----:B------:R-:W-:Y:S01]  /*7490*/  PRMT R38, R38, 0x7632, R38 ;  /* 0x0000763226267816 */ /* 0x000fe20000000026 */
[----:B------:R-:W-:Y:S01]  /*74a0*/  FFMA.FTZ R85, R29, R84, R86 ;  /* 0x000000541d557223 */ /* 0x000fe20000010056 */
[----:B------:R-:W-:Y:S01]  /*74b0*/  SHF.L.U32 R37, R36, 0x10, RZ ;  /* 0x0000001024257819 */ /* 0x000fe200000006ff */
[----:B------:R-:W-:Y:S01]  /*74c0*/  FFMA.FTZ R16, R81, R16, R82 ;  /* 0x0000001051107223 */ /* 0x000fe20000010052 */
[----:B------:R-:W-:Y:S02]  /*74d0*/  SHF.L.U32 R38, R38, 0x10, RZ ;  /* 0x0000001026267819 */ /* 0x000fe400000006ff */
[C---:B------:R-:W-:Y:S01]  /*74e0*/  SHF.L.U32 R82, R17.reuse, 0x10, RZ ;  /* 0x0000001011527819 */ /* 0x040fe200000006ff */
[----:B------:R-:W-:Y:S01]  /*74f0*/  FFMA.FTZ R84, R30, R37, R85 ;  /* 0x000000251e547223 */ /* 0x000fe20000010055 */
[----:B------:R-:W-:Y:S01]  /*7500*/  PRMT R37, R17, 0x7632, R37 ;  /* 0x0000763211257816 */ /* 0x000fe20000000025 */
[----:B------:R-:W-:Y:S01]  /*7510*/  FFMA.FTZ R16, R83, R38, R16 ;  /* 0x0000002653107223 */ /* 0x000fe20000010010 */
[----:B------:R-:W-:-:S02]  /*7520*/  SHF.L.U32 R36, R39, 0x10, RZ ;  /* 0x0000001027247819 */ /* 0x000fc400000006ff */
[C---:B--2---:R-:W-:Y:S01]  /*7530*/  PRMT R17, R52.reuse, 0x7632, R17 ;  /* 0x0000763234117816 */ /* 0x044fe20000000011 */
[----:B------:R-:W-:Y:S01]  /*7540*/  IMAD.U32 R52, R52, 0x10000, RZ ;  /* 0x0001000034347824 */ /* 0x000fe200078e00ff */
[----:B------:R-:W-:Y:S01]  /*7550*/  PRMT R75, R39, 0x7632, R75 ;  /* 0x00007632274b7816 */ /* 0x000fe2000000004b */
[----:B------:R-:W-:Y:S01]  /*7560*/  FFMA.FTZ R39, R31, R82, R84 ;  /* 0x000000521f277223 */ /* 0x000fe20000010054 */
[----:B------:R-:W-:Y:S02]  /*7570*/  SHF.L.U32 R37, R37, 0x10, RZ ;  /* 0x0000001025257819 */ /* 0x000fe400000006ff */
[----:B------:R-:W-:Y:S01]  /*7580*/  SHF.L.U32 R85, R17, 0x10, RZ ;  /* 0x0000001011557819 */ /* 0x000fe200000006ff */
[--C-:B------:R-:W-:Y:S01]  /*7590*/  FFMA.FTZ R17, R89, R36, R16.reuse ;  /* 0x0000002459117223 */ /* 0x100fe20000010010 */
[C---:B------:R-:W-:Y:S01]  /*75a0*/  PRMT R16, R18.reuse, 0x7632, R16 ;  /* 0x0000763212107816 */ /* 0x040fe20000000010 */
        /* <DEDUP_REMOVED lines=10> */
[----:B------:R-:W-:Y:S01]  /*7650*/  SHF.L.U32 R17, R82, 0x10, RZ ;  /* 0x0000001052117819 */ /* 0x000fe200000006ff */
[----:B------:R-:W-:Y:S01]  /*7660*/  FFMA.FTZ R53, R31, R84, R86 ;  /* 0x000000541f357223 */ /* 0x000fe20000010056 */
[----:B------:R-:W2:Y:S01]  /*7670*/  LDG.E.128 R36, desc[UR6][R100.64+0xa000] ;  /* 0x00a0000664247981 */ /* 0x000ea2000c1e1d00 */
[----:B------:R-:W-:Y:S01]  /*7680*/  FFMA.FTZ R18, R83, R16, R18 ;  /* 0x0000001053127223 */ /* 0x000fe20000010012 */
[----:B------:R-:W-:-:S02]  /*7690*/  SHF.L.U32 R16, R19, 0x10, RZ ;  /* 0x0000001013107819 */ /* 0x000fc400000006ff */
[----:B------:R-:W-:Y:S01]  /*76a0*/  SHF.L.U32 R82, R54, 0x10, RZ ;  /* 0x0000001036527819 */ /* 0x000fe200000006ff */
[----:B------:R-:W-:Y:S01]  /*76b0*/  FFMA.FTZ R84, R80, R17, R53 ;  /* 0x0000001150547223 */ /* 0x000fe20000010035 */
[----:B------:R-:W-:Y:S01]  /*76c0*/  PRMT R54, R54, 0x7632, R54 ;  /* 0x0000763236367816 */ /* 0x000fe20000000036 */
[----:B------:R-:W-:Y:S01]  /*76d0*/  FFMA.FTZ R53, R89, R16, R18 ;  /* 0x0000001059357223 */ /* 0x000fe20000010012 */
[C---:B---3--:R-:W-:Y:S01]  /*76e0*/  SHF.L.U32 R17, R40.reuse, 0x10, RZ ;  /* 0x0000001028117819 */ /* 0x048fe200000006ff */
[----:B------:R-:W-:Y:S01]  /*76f0*/  FFMA.FTZ R84, R81, R82, R84 ;  /* 0x0000005251547223 */ /* 0x000fe20000010054 */
[----:B------:R-:W-:Y:S01]  /*7700*/  PRMT R16, R40, 0x7632, R16 ;  /* 0x0000763228107816 */ /* 0x000fe20000000010 */
[----:B------:R-:W-:Y:S01]  /*7710*/  IMAD.U32 R54, R54, 0x10000, RZ ;  /* 0x0001000036367824 */ /* 0x000fe200078e00ff */
[C---:B------:R-:W-:Y:S02]  /*7720*/  PRMT R40, R55.reuse, 0x7632, R40 ;  /* 0x0000763237287816 */ /* 0x040fe40000000028 */
[----:B------:R-:W-:Y:S01]  /*7730*/  SHF.L.U32 R82, R55, 0x10, RZ ;  /* 0x0000001037527819 */ /* 0x000fe200000006ff */
[----:B------:R-:W-:Y:S01]  /*7740*/  FFMA.FTZ R54, R83, R54, R84 ;  /* 0x0000003653367223 */ /* 0x000fe20000010054 */
[----:B------:R-:W-:Y:S01]  /*7750*/  SHF.L.U32 R55, R16, 0x10, RZ ;  /* 0x0000001010377819 */ /* 0x000fe200000006ff */
[----:B------:R-:W-:Y:S01]  /*7760*/  FFMA.FTZ R85, R29, R17, R76 ;  /* 0x000000111d557223 */ /* 0x000fe2000001004c */
[----:B------:R-:W-:Y:S01]  /*7770*/  PRMT R52, R19, 0x7632, R52 ;  /* 0x0000763213347816 */ /* 0x000fe20000000034 */
[--C-:B------:R-:W-:Y:S01]  /*7780*/  FFMA.FTZ R82, R89, R82, R54.reuse ;  /* 0x0000005259527223 */ /* 0x100fe20000010036 */
[C---:B------:R-:W-:Y:S01]  /*7790*/  PRMT R54, R41.reuse, 0x7632, R54 ;  /* 0x0000763229367816 */ /* 0x040fe20000000036 */
[----:B------:R-:W-:Y:S01]  /*77a0*/  FFMA.FTZ R84, R30, R55, R85 ;  /* 0x000000371e547223 */ /* 0x000fe20000010055 */
[----:B------:R-:W-:Y:S01]  /*77b0*/  SHF.L.U32 R76, R41, 0x10, RZ ;  /* 0x00000010294c7819 */ /* 0x000fe200000006ff */
[----:B------:R-:W3:Y:S01]  /*77c0*/  LDG.E.128 R16, desc[UR6][R100.64+0xd800] ;  /* 0x00d8000664107981 */ /* 0x000ee2000c1e1d00 */
[----:B------:R-:W-:-:S02]  /*77d0*/  SHF.L.U32 R55, R40, 0x10, RZ ;  /* 0x0000001028377819 */ /* 0x000fc400000006ff */
[----:B------:R-:W-:Y:S01]  /*77e0*/  SHF.L.U32 R40, R60, 0x10, RZ ;  /* 0x000000103c287819 */ /* 0x000fe200000006ff */
[----:B------:R-:W-:Y:S01]  /*77f0*/  IMAD.U32 R41, R52, 0x10000, RZ ;  /* 0x0001000034297824 */ /* 0x000fe200078e00ff */
[----:B------:R-:W-:Y:S01]  /*7800*/  SHF.L.U32 R85, R54, 0x10, RZ ;  /* 0x0000001036557819 */ /* 0x000fe200000006ff */
[----:B------:R-:W-:Y:S01]  /*7810*/  FFMA.FTZ R87, R31, R76, R84 ;  /* 0x0000004c1f577223 */ /* 0x000fe20000010054 */
[----:B------:R-:W-:Y:S01]  /*7820*/  PRMT R60, R60, 0x7632, R60 ;  /* 0x000076323c3c7816 */ /* 0x000fe2000000003c */
[----:B------:R-:W-:Y:S01]  /*7830*/  FFMA.FTZ R77, R29, R40, R77 ;  /* 0x000000281d4d7223 */ /* 0x000fe2000001004d */
[----:B------:R-:W-:Y:S01]  /*7840*/  FFMA.FTZ R84, R72, R41, R53 ;  /* 0x0000002948547223 */ /* 0x000fe20000010035 */
[----:B------:R-:W-:Y:S01]  /*7850*/  SHF.L.U32 R40, R42, 0x10, RZ ;  /* 0x000000102a287819 */ /* 0x000fe200000006ff */
[----:B------:R-:W-:Y:S01]  /*7860*/  FFMA.FTZ R86, R80, R85, R87 ;  /* 0x0000005550567223 */ /* 0x000fe20000010057 */
[----:B------:R-:W-:Y:S01]  /*7870*/  IMAD.U32 R41, R60, 0x10000, RZ ;  /* 0x000100003c297824 */ /* 0x000fe200078e00ff */
[----:B------:R-:W-:-:S02]  /*7880*/  PRMT R42, R42, 0x7632, R42 ;  /* 0x000076322a2a7816 */ /* 0x000fc4000000002a */
[----:B------:R-:W-:Y:S01]  /*7890*/  FFMA.FTZ R40, R81, R40, R86 ;  /* 0x0000002851287223 */ /* 0x000fe20000010056 */
[----:B------:R-:W-:Y:S01]  /*78a0*/  FFMA.FTZ R94, R30, R41, R77 ;  /* 0x000000291e5e7223 */ /* 0x000fe2000001004d */
[----:B------:R-:W-:Y:S02]  /*78b0*/  SHF.L.U32 R42, R42, 0x10, RZ ;  /* 0x000000102a2a7819 */ /* 0x000fe400000006ff */
[C---:B------:R-:W-:Y:S02]  /*78c0*/  PRMT R41, R61.reuse, 0x7632, R41 ;  /* 0x000076323d297816 */ /* 0x040fe40000000029 */
[----:B------:R-:W-:Y:S02]  /*78d0*/  SHF.L.U32 R86, R61, 0x10, RZ ;  /* 0x000000103d567819 */ /* 0x000fe400000006ff */
[C---:B------:R-:W-:Y:S02]  /*78e0*/  PRMT R61, R68.reuse, 0x7632, R61 ;  /* 0x00007632443d7816 */ /* 0x040fe4000000003d */
[----:B------:R-:W-:Y:S01]  /*78f0*/  SHF.L.U32 R68, R68, 0x10, RZ ;  /* 0x0000001044447819 */ /* 0x000fe200000006ff */
[----:B------:R-:W-:Y:S01]  /*7900*/  FFMA.FTZ R82, R72, R55, R82 ;  /* 0x0000003748527223 */ /* 0x000fe20000010052 */
[----:B------:R-:W-:Y:S01]  /*7910*/  SHF.L.U32 R76, R43, 0x10, RZ ;  /* 0x000000102b4c7819 */ /* 0x000fe200000006ff */
[----:B------:R-:W-:Y:S01]  /*7920*/  FFMA.FTZ R40, R83, R42, R40 ;  /* 0x0000002a53287223 */ /* 0x000fe20000010028 */
[----:B------:R-:W-:Y:S01]  /*7930*/  PRMT R60, R43, 0x7632, R60 ;  /* 0x000076322b3c7816 */ /* 0x000fe2000000003c */
[----:B------:R-:W3:Y:S01]  /*7940*/  LDG.E.128 R52, desc[UR6][R100.64+0x11000] ;  /* 0x0110000664347981 */ /* 0x000ee2000c1e1d00 */
[----:B------:R-:W-:-:S02]  /*7950*/  IMAD.U32 R41, R41, 0x10000, RZ ;  /* 0x0001000029297824 */ /* 0x000fc400078e00ff */
[----:B------:R-:W-:Y:S01]  /*7960*/  FFMA.FTZ R43, R31, R86, R94 ;  /* 0x000000561f2b7223 */ /* 0x000fe2000001005e */
[----:B------:R-:W-:Y:S01]  /*7970*/  FFMA.FTZ R85, R29, R68, R78 ;  /* 0x000000441d557223 */ /* 0x000fe2000001004e */
[----:B------:R-:W-:Y:S01]  /*7980*/  SHF.L.U32 R77, R61, 0x10, RZ ;  /* 0x000000103d4d7819 */ /* 0x000fe200000006ff */
[----:B------:R-:W-:Y:S01]  /*7990*/  FFMA.FTZ R61, R89, R76, R40 ;  /* 0x0000004c593d7223 */ /* 0x000fe20000010028 */
[----:B------:R-:W-:Y:S01]  /*79a0*/  PRMT R68, R62, 0x7632, R68 ;  /* 0x000076323e447816 */ /* 0x000fe20000000044 */
[----:B------:R-:W-:Y:S01]  /*79b0*/  FFMA.FTZ R76, R80, R41, R43 ;  /* 0x00000029504c7223 */ /* 0x000fe2000001002b */
[----:B------:R-:W-:Y:S01]  /*79c0*/  SHF.L.U32 R62, R62, 0x10, RZ ;  /* 0x000000103e3e7819 */ /* 0x000fe200000006ff */
[C---:B------:R-:W-:Y:S01]  /*79d0*/  IMAD.U32 R94, R48.reuse, 0x10000, RZ ;  /* 0x00010000305e7824 */ /* 0x040fe200078e00ff */
[----:B------:R-:W-:Y:S01]  /*79e0*/  PRMT R48, R48, 0x7632, R48 ;  /* 0x0000763230307816 */ /* 0x000fe20000000030 */
[----:B------:R-:W-:Y:S02]  /*79f0*/  IMAD.U32 R68, R68, 0x10000, RZ ;  /* 0x0001000044447824 */ /* 0x000fe400078e00ff */
[----:B------:R-:W-:Y:S01]  /*7a00*/  FFMA.FTZ R86, R30, R77, R85 ;  /* 0x0000004d1e567223 */ /* 0x000fe20000010055 */
[----:B------:R-:W-:Y:S01]  /*7a10*/  FFMA.FTZ R62, R81, R62, R76 ;  /* 0x0000003e513e7223 */ /* 0x000fe2000001004c */
[----:B------:R-:W-:Y:S01]  /*7a20*/  SHF.L.U32 R77, R48, 0x10, RZ ;  /* 0x00000010304d7819 */ /* 0x000fe200000006ff */
[----:B------:R-:W3:Y:S02]  /*7a30*/  LDG.E.128 R40, desc[UR6][R100.64+0x14800] ;  /* 0x0148000664287981 */ /* 0x000ee4000c1e1d00 */
[----:B------:R-:W-:Y:S01]  /*7a40*/  FFMA.FTZ R62, R83, R68, R62 ;  /* 0x00000044533e7223 */ /* 0x000fe2000001003e */
[----:B------:R-:W-:Y:S01]  /*7a50*/  PRMT R68, R63, 0x7632, R68 ;  /* 0x000076323f447816 */ /* 0x000fe20000000044 */
[----:B------:R-:W-:Y:S01]  /*7a60*/  FFMA.FTZ R87, R29, R94, R3 ;  /* 0x0000005e1d577223 */ /* 0x000fe20000010003 */
[----:B------:R-:W-:Y:S01]  /*7a70*/  SHF.L.U32 R85, R60, 0x10, RZ ;  /* 0x000000103c557819 */ /* 0x000fe200000006ff */
[----:B------:R-:W-:Y:S01]  /*7a80*/  IMAD.U32 R48, R49, 0x10000, RZ ;  /* 0x0001000031307824 */ /* 0x000fe200078e00ff */
[----:B------:R-:W-:-:S02]  /*7a90*/  PRMT R60, R69, 0x7632, R60 ;  /* 0x00007632453c7816 */ /* 0x000fc4000000003c */
[----:B------:R-:W-:Y:S02]  /*7aa0*/  SHF.L.U32 R78, R69, 0x10, RZ ;  /* 0x00000010454e7819 */ /* 0x000fe400000006ff */
[----:B------:R-:W-:Y:S01]  /*7ab0*/  SHF.L.U32 R3, R68, 0x10, RZ ;  /* 0x0000001044037819 */ /* 0x000fe200000006ff */
[----:B------:R-:W-:Y:S01]  /*7ac0*/  FFMA.FTZ R68, R30, R77, R87 ;  /* 0x0000004d1e447223 */ /* 0x000fe20000010057 */
        /* <DEDUP_REMOVED lines=9> */
[----:B------:R-:W-:Y:S01]  /*7b60*/  PRMT R70, R70, 0x7632, R70 ;  /* 0x0000763246467816 */ /* 0x000fe20000000046 */
[----:B------:R-:W-:Y:S01]  /*7b70*/  FFMA.FTZ R48, R80, R49, R87 ;  /* 0x0000003150307223 */ /* 0x000fe20000010057 */
[C---:B------:R-:W-:Y:S02]  /*7b80*/  PRMT R77, R50.reuse, 0x7632, R77 ;  /* 0x00007632324d7816 */ /* 0x040fe4000000004d */
[----:B------:R-:W-:Y:S01]  /*7b90*/  SHF.L.U32 R102, R50, 0x10, RZ ;  /* 0x0000001032667819 */ /* 0x000fe200000006ff */
[----:B-----5:R-:W-:Y:S02]  /*7ba0*/  IMAD.U32 R50, R56, 0x10000, RZ ;  /* 0x0001000038327824 */ /* 0x020fe400078e00ff */
[----:B------:R-:W-:Y:S01]  /*7bb0*/  FFMA.FTZ R69, R89, R60, R62 ;  /* 0x0000003c59457223 */ /* 0x000fe2000001003e */
[----:B------:R-:W-:Y:S01]  /*7bc0*/  SHF.L.U32 R94, R64, 0x10, RZ ;  /* 0x00000010405e7819 */ /* 0x000fe200000006ff */
[----:B------:R-:W5:Y:S01]  /*7bd0*/  LDG.E.128 R60, desc[UR6][R100.64+0x18000] ;  /* 0x01800006643c7981 */ /* 0x000f62000c1e1d00 */
[----:B------:R-:W-:-:S02]  /*7be0*/  PRMT R56, R56, 0x7632, R56 ;  /* 0x0000763238387816 */ /* 0x000fc40000000038 */
[----:B------:R-:W-:Y:S01]  /*7bf0*/  PRMT R87, R64, 0x7632, R87 ;  /* 0x0000763240577816 */ /* 0x000fe20000000057 */
[----:B------:R-:W-:Y:S01]  /*7c00*/  FFMA.FTZ R86, R81, R76, R78 ;  /* 0x0000004c51567223 */ /* 0x000fe2000001004e */
[----:B------:R-:W-:Y:S02]  /*7c10*/  SHF.L.U32 R70, R70, 0x10, RZ ;  /* 0x0000001046467819 */ /* 0x000fe400000006ff */
[----:B------:R-:W-:Y:S01]  /*7c20*/  SHF.L.U32 R49, R44, 0x10, RZ ;  /* 0x000000102c317819 */ /* 0x000fe200000006ff */
[----:B------:R-:W-:Y:S01]  /*7c30*/  FFMA.FTZ R50, R94, R50, R91 ;  /* 0x000000325e327223 */ /* 0x000fe2000001005b */
[----:B------:R-:W-:Y:S02]  /*7c40*/  SHF.L.U32 R56, R56, 0x10, RZ ;  /* 0x0000001038387819 */ /* 0x000fe400000006ff */
[----:B------:R-:W-:Y:S01]  /*7c50*/  SHF.L.U32 R87, R87, 0x10, RZ ;  /* 0x0000001057577819 */ /* 0x000fe200000006ff */
[----:B------:R-:W-:Y:S01]  /*7c60*/  FFMA.FTZ R70, R83, R70, R86 ;  /* 0x0000004653467223 */ /* 0x000fe20000010056 */
[----:B------:R-:W-:Y:S01]  /*7c70*/  SHF.L.U32 R78, R71, 0x10, RZ ;  /* 0x00000010474e7819 */ /* 0x000fe200000006ff */
[----:B------:R-:W-:Y:S01]  /*7c80*/  FFMA.FTZ R95, R29, R49, R88 ;  /* 0x000000311d5f7223 */ /* 0x000fe20000010058 */
[----:B------:R-:W-:Y:S01]  /*7c90*/  PRMT R76, R71, 0x7632, R76 ;  /* 0x00007632474c7816 */ /* 0x000fe2000000004c */
[----:B------:R-:W-:Y:S01]  /*7ca0*/  IMAD.U32 R88, R65, 0x10000, RZ ;  /* 0x0001000041587824 */ /* 0x000fe200078e00ff */
[----:B------:R-:W-:-:S02]  /*7cb0*/  PRMT R44, R57, 0x7632, R44 ;  /* 0x00007632392c7816 */ /* 0x000fc4000000002c */
[----:B------:R-:W-:Y:S02]  /*7cc0*/  SHF.L.U32 R57, R57, 0x10, RZ ;  /* 0x0000001039397819 */ /* 0x000fe400000006ff */
[----:B------:R-:W-:Y:S01]  /*7cd0*/  PRMT R91, R65, 0x7632, R91 ;  /* 0x00007632415b7816 */ /* 0x000fe2000000005b */
[----:B------:R-:W-:Y:S01]  /*7ce0*/  FFMA.FTZ R65, R87, R56, R50 ;  /* 0x0000003857417223 */ /* 0x000fe20000010032 */
[----:B------:R-:W-:Y:S01]  /*7cf0*/  FFMA.FTZ R70, R89, R78, R70 ;  /* 0x0000004e59467223 */ /* 0x000fe20000010046 */
[----:B------:R-:W-:Y:S02]  /*7d00*/  SHF.L.U32 R71, R76, 0x10, RZ ;  /* 0x000000104c477819 */ /* 0x000fe400000006ff */
[----:B------:R-:W-:Y:S01]  /*7d10*/  SHF.L.U32 R56, R44, 0x10, RZ ;  /* 0x000000102c387819 */ /* 0x000fe200000006ff */
[----:B------:R-:W-:Y:S01]  /*7d20*/  FFMA.FTZ R98, R88, R57, R65 ;  /* 0x0000003958627223 */ /* 0x000fe20000010041 */
[----:B------:R-:W-:Y:S01]  /*7d30*/  SHF.L.U32 R91, R91, 0x10, RZ ;  /* 0x000000105b5b7819 */ /* 0x000fe200000006ff */
[----:B------:R-:W-:Y:S01]  /*7d40*/  FFMA.FTZ R3, R72, R3, R69 ;  /* 0x0000000348037223 */ /* 0x000fe20000010045 */
[----:B------:R-:W-:Y:S01]  /*7d50*/  PRMT R44, R44, 0x7632, R44 ;  /* 0x000076322c2c7816 */ /* 0x000fe2000000002c */
[----:B------:R-:W-:Y:S01]  /*7d60*/  FFMA.FTZ R86, R72, R71, R70 ;  /* 0x0000004748567223 */ /* 0x000fe20000010046 */
[----:B------:R-:W-:Y:S01]  /*7d70*/  SHF.L.U32 R64, R58, 0x10, RZ ;  /* 0x000000103a407819 */ /* 0x000fe200000006ff */
[----:B------:R-:W5:Y:S01]  /*7d80*/  LDG.E.128 R68, desc[UR6][R100.64+0x1b800] ;  /* 0x01b8000664447981 */ /* 0x000f62000c1e1d00 */
[----:B------:R-:W-:Y:S01]  /*7d90*/  SHF.L.U32 R93, R66, 0x10, RZ ;  /* 0x00000010425d7819 */ /* 0x000fe200000006ff */
[----:B------:R-:W-:Y:S01]  /*7da0*/  FFMA.FTZ R56, R91, R56, R98 ;  /* 0x000000385b387223 */ /* 0x000fe20000010062 */
[----:B------:R-:W-:-:S02]  /*7db0*/  PRMT R58, R58, 0x7632, R58 ;  /* 0x000076323a3a7816 */ /* 0x000fc4000000003a */
[----:B------:R-:W-:Y:S01]  /*7dc0*/  PRMT R97, R66, 0x7632, R97 ;  /* 0x0000763242617816 */ /* 0x000fe20000000061 */
[----:B------:R-:W-:Y:S01]  /*7dd0*/  IMAD.U32 R57, R44, 0x10000, RZ ;  /* 0x000100002c397824 */ /* 0x000fe200078e00ff */
[----:B------:R-:W-:Y:S01]  /*7de0*/  SHF.L.U32 R58, R58, 0x10, RZ ;  /* 0x000000103a3a7819 */ /* 0x000fe200000006ff */
[----:B------:R-:W-:Y:S01]  /*7df0*/  FFMA.FTZ R64, R93, R64, R56 ;  /* 0x000000405d407223 */ /* 0x000fe20000010038 */
        /* <DEDUP_REMOVED lines=8> */
[----:B------:R-:W-:-:S02]  /*7e80*/  PRMT R64, R59, 0x7632, R64 ;  /* 0x000076323b407816 */ /* 0x000fc40000000040 */
[C---:B----4-:R-:W-:Y:S01]  /*7e90*/  PRMT R44, R32.reuse, 0x7632, R44 ;  /* 0x00007632202c7816 */ /* 0x050fe2000000002c */
[----:B------:R-:W-:Y:S01]  /*7ea0*/  FFMA.FTZ R102, R81, R102, R48 ;  /* 0x0000006651667223 */ /* 0x000fe20000010030 */
[----:B------:R-:W-:Y:S02]  /*7eb0*/  PRMT R45, R45, 0x7632, R45 ;  /* 0x000076322d2d7816 */ /* 0x000fe4000000002d */
[----:B------:R-:W-:Y:S01]  /*7ec0*/  SHF.L.U32 R32, R32, 0x10, RZ ;  /* 0x0000001020207819 */ /* 0x000fe200000006ff */
[----:B------:R-:W-:Y:S01]  /*7ed0*/  FFMA.FTZ R103, R95, R66, R58 ;  /* 0x000000425f677223 */ /* 0x000fe2000001003a */
[C---:B------:R-:W-:Y:S01]  /*7ee0*/  PRMT R76, R51.reuse, 0x7632, R76 ;  /* 0x00007632334c7816 */ /* 0x040fe2000000004c */
[----:B------:R-:W-:Y:S01]  /*7ef0*/  IMAD.U32 R98, R98, 0x10000, RZ ;  /* 0x0001000062627824 */ /* 0x000fe200078e00ff */
[----:B------:R-:W-:Y:S02]  /*7f00*/  SHF.L.U32 R78, R51, 0x10, RZ ;  /* 0x00000010334e7819 */ /* 0x000fe400000006ff */
[----:B------:R-:W-:Y:S01]  /*7f10*/  SHF.L.U32 R99, R64, 0x10, RZ ;  /* 0x0000001040637819 */ /* 0x000fe200000006ff */
[----:B------:R-:W4:Y:S01]  /*7f20*/  LDG.E.128 R48, desc[UR6][R100.64+0x1f000] ;  /* 0x01f0000664307981 */ /* 0x000f22000c1e1d00 */
[----:B------:R-:W-:Y:S01]  /*7f30*/  SHF.L.U32 R45, R45, 0x10, RZ ;  /* 0x000000102d2d7819 */ /* 0x000fe200000006ff */
[----:B------:R-:W-:-:S02]  /*7f40*/  FFMA.FTZ R79, R29, R32, R79 ;  /* 0x000000201d4f7223 */ /* 0x000fc4000001004f */
[----:B------:R-:W-:Y:S01]  /*7f50*/  FFMA.FTZ R32, R98, R99, R103 ;  /* 0x0000006362207223 */ /* 0x000fe20000010067 */
[C---:B------:R-:W-:Y:S01]  /*7f60*/  SHF.L.U32 R106, R33.reuse, 0x10, RZ ;  /* 0x00000010216a7819 */ /* 0x040fe200000006ff */
[----:B------:R-:W-:Y:S01]  /*7f70*/  FFMA.FTZ R104, R80, R45, R65 ;  /* 0x0000002d50687223 */ /* 0x000fe20000010041 */
[----:B------:R-:W-:Y:S01]  /*7f80*/  PRMT R45, R33, 0x7632, R45 ;  /* 0x00007632212d7816 */ /* 0x000fe2000000002d */
[----:B------:R-:W4:Y:S01]  /*7f90*/  LDG.E.128 R56, desc[UR6][R100.64+0x22800] ;  /* 0x0228000664387981 */ /* 0x000f22000c1e1d00 */
[----:B------:R-:W-:-:S03]  /*7fa0*/  SHF.L.U32 R67, R44, 0x10, RZ ;  /* 0x000000102c437819 */ /* 0x000fc600000006ff */
[----:B------:R-:W0:Y:S01]  /*7fb0*/  SHFL.BFLY PT, R33, R32, 0x10, 0x1f ;  /* 0x0e001f0020217f89 */ /* 0x000e2200000e0000 */
[----:B------:R-:W-:Y:S01]  /*7fc0*/  SHF.L.U32 R77, R77, 0x10, RZ ;  /* 0x000000104d4d7819 */ /* 0x000fe200000006ff */
[----:B------:R-:W-:Y:S01]  /*7fd0*/  FFMA.FTZ R108, R30, R67, R79 ;  /* 0x000000431e6c7223 */ /* 0x000fe2000001004f */
[----:B------:R-:W-:Y:S01]  /*7fe0*/  SHF.L.U32 R45, R45, 0x10, RZ ;  /* 0x000000102d2d7819 */ /* 0x000fe200000006ff */
[----:B------:R-:W4:Y:S02]  /*7ff0*/  LDG.E.128 R64, desc[UR6][R100.64+0x26000] ;  /* 0x0260000664407981 */ /* 0x000f24000c1e1d00 */
[----:B------:R-:W-:Y:S01]  /*8000*/  FFMA.FTZ R102, R83, R77, R102 ;  /* 0x0000004d53667223 */ /* 0x000fe20000010066 */
[----:B------:R-:W-:Y:S01]  /*8010*/  FFMA.FTZ R77, R31, R106, R108 ;  /* 0x0000006a1f4d7223 */ /* 0x000fe2000001006c */
[----:B------:R-:W-:-:S03]  /*8020*/  SHF.L.U32 R44, R46, 0x10, RZ ;  /* 0x000000102e2c7819 */ /* 0x000fc600000006ff */
[--C-:B------:R-:W-:Y:S01]  /*8030*/  FFMA.FTZ R106, R80, R45, R77.reuse ;  /* 0x0000002d506a7223 */ /* 0x100fe2000001004d */
[----:B------:R-:W-:Y:S02]  /*8040*/  PRMT R77, R8, 0x7632, R77 ;  /* 0x00007632084d7816 */ /* 0x000fe4000000004d */
[----:B------:R-:W-:Y:S02]  /*8050*/  PRMT R46, R46, 0x7632, R46 ;  /* 0x000076322e2e7816 */ /* 0x000fe4000000002e */
[----:B------:R-:W-:Y:S01]  /*8060*/  SHF.L.U32 R8, R8, 0x10, RZ ;  /* 0x0000001008087819 */ /* 0x000fe200000006ff */
[----:B------:R-:W-:Y:S01]  /*8070*/  FFMA.FTZ R104, R81, R44, R104 ;  /* 0x0000002c51687223 */ /* 0x000fe20000010068 */
[----:B------:R-:W-:Y:S01]  /*8080*/  SHF.L.U32 R77, R77, 0x10, RZ ;  /* 0x000000104d4d7819 */ /* 0x000fe200000006ff */
[----:B------:R-:W-:Y:S02]  /*8090*/  IMAD.U32 R46, R46, 0x10000, RZ ;  /* 0x000100002e2e7824 */ /* 0x000fe400078e00ff */
[----:B------:R-:W-:Y:S01]  /*80a0*/  FFMA.FTZ R79, R29, R8, R28 ;  /* 0x000000081d4f7223 */ /* 0x000fe2000001001c */
[----:B0-----:R-:W-:Y:S01]  /*80b0*/  FADD.FTZ R8, R32, R33 ;  /* 0x0000002120087221 */ /* 0x001fe20000010000 */
[----:B------:R-:W-:-:S02]  /*80c0*/  FFMA.FTZ R46, R83, R46, R104 ;  /* 0x0000002e532e7223 */ /* 0x000fc40000010068 */
[----:B------:R-:W-:Y:S01]  /*80d0*/  FFMA.FTZ R104, R30, R77, R79 ;  /* 0x0000004d1e687223 */ /* 0x000fe2000001004f */
[----:B------:R-:W-:Y:S01]  /*80e0*/  FFMA.FTZ R105, R89, R78, R102 ;  /* 0x0000004e59697223 */ /* 0x000fe20000010066 */
[----:B------:R-:W0:Y:S01]  /*80f0*/  SHFL.BFLY PT, R77, R8, 0x8, 0x1f ;  /* 0x0d001f00084d7f89 */ /* 0x000e2200000e0000 */
[C---:B------:R-:W-:Y:S02]  /*8100*/  PRMT R45, R34.reuse, 0x7632, R45 ;  /* 0x00007632222d7816 */ /* 0x040fe4000000002d */
[----:B------:R-:W-:Y:S02]  /*8110*/  SHF.L.U32 R78, R34, 0x10, RZ ;  /* 0x00000010224e7819 */ /* 0x000fe400000006ff */
[----:B------:R-:W-:Y:S02]  /*8120*/  SHF.L.U32 R44, R47, 0x10, RZ ;  /* 0x000000102f2c7819 */ /* 0x000fe400000006ff */
[----:B------:R-:W-:Y:S01]  /*8130*/  SHF.L.U32 R102, R45, 0x10, RZ ;  /* 0x000000102d667819 */ /* 0x000fe200000006ff */
[----:B------:R-:W-:Y:S01]  /*8140*/  FFMA.FTZ R106, R81, R78, R106 ;  /* 0x0000004e516a7223 */ /* 0x000fe2000001006a */
[----:B------:R-:W-:-:S02]  /*8150*/  PRMT R28, R9, 0x7632, R28 ;  /* 0x00007632091c7816 */ /* 0x000fc4000000001c */
[----:B------:R-:W-:Y:S01]  /*8160*/  SHF.L.U32 R32, R9, 0x10, RZ ;  /* 0x0000001009207819 */ /* 0x000fe200000006ff */
[----:B------:R-:W-:Y:S01]  /*8170*/  FFMA.FTZ R78, R89, R44, R46 ;  /* 0x0000002c594e7223 */ /* 0x000fe2000001002e */
[----:B------:R-:W-:Y:S02]  /*8180*/  PRMT R34, R47, 0x7632, R34 ;  /* 0x000076322f227816 */ /* 0x000fe40000000022 */
[----:B------:R-:W-:Y:S01]  /*8190*/  SHF.L.U32 R76, R76, 0x10, RZ ;  /* 0x000000104c4c7819 */ /* 0x000fe200000006ff */
[----:B------:R-:W4:Y:S01]  /*81a0*/  LDG.E.128 R44, desc[UR6][R100.64+0x29800] ;  /* 0x02980006642c7981 */ /* 0x000f22000c1e1d00 */
[----:B------:R-:W-:Y:S01]  /*81b0*/  SHF.L.U32 R9, R28, 0x10, RZ ;  /* 0x000000101c097819 */ /* 0x000fe200000006ff */
[----:B------:R-:W-:Y:S01]  /*81c0*/  FFMA.FTZ R106, R83, R102, R106 ;  /* 0x00000066536a7223 */ /* 0x000fe2000001006a */
[----:B------:R-:W-:Y:S01]  /*81d0*/  FFMA.FTZ R33, R31, R32, R104 ;  /* 0x000000201f217223 */ /* 0x000fe20000010068 */
[C---:B------:R-:W-:Y:S01]  /*81e0*/  IMAD.U32 R102, R35.reuse, 0x10000, RZ ;  /* 0x0001000023667824 */ /* 0x040fe200078e00ff */
[----:B------:R-:W-:Y:S01]  /*81f0*/  PRMT R35, R35, 0x7632, R35 ;  /* 0x0000763223237816 */ /* 0x000fe20000000023 */
[----:B------:R-:W-:Y:S01]  /*8200*/  FFMA.FTZ R105, R72, R76, R105 ;  /* 0x0000004c48697223 */ /* 0x000fe20000010069 */
[----:B------:R-:W-:Y:S01]  /*8210*/  SHF.L.U32 R28, R10, 0x10, RZ ;  /* 0x000000100a1c7819 */ /* 0x000fe200000006ff */
[----:B------:R-:W-:Y:S01]  /*8220*/  FFMA.FTZ R76, R80, R9, R33 ;  /* 0x00000009504c7223 */ /* 0x000fe20000010021 */
[----:B------:R-:W-:Y:S01]  /*8230*/  PRMT R10, R10, 0x7632, R10 ;  /* 0x000076320a0a7816 */ /* 0x000fe2000000000a */
[----:B------:R-:W-:Y:S01]  /*8240*/  IMAD.U32 R35, R35, 0x10000, RZ ;  /* 0x0001000023237824 */ /* 0x000fe200078e00ff */
[----:B------:R-:W-:Y:S01]  /*8250*/  PRMT R9, R24, 0x7632, R9 ;  /* 0x0000763218097816 */ /* 0x000fe20000000009 */
[----:B------:R-:W-:Y:S01]  /*8260*/  FFMA.FTZ R102, R89, R102, R106 ;  /* 0x0000006659667223 */ /* 0x000fe2000001006a */
[----:B------:R-:W-:Y:S01]  /*8270*/  SHF.L.U32 R10, R10, 0x10, RZ ;  /* 0x000000100a0a7819 */ /* 0x000fe200000006ff */
[----:B------:R-:W-:Y:S01]  /*8280*/  FFMA.FTZ R76, R81, R28, R76 ;  /* 0x0000001c514c7223 */ /* 0x000fe2000001004c */
[----:B------:R-:W-:-:S02]  /*8290*/  SHF.L.U32 R24, R24, 0x10, RZ ;  /* 0x0000001018187819 */ /* 0x000fc400000006ff */
[----:B------:R-:W-:Y:S01]  /*82a0*/  SHF.L.U32 R103, R34, 0x10, RZ ;  /* 0x0000001022677819 */ /* 0x000fe200000006ff */
[----:B------:R-:W-:Y:S01]  /*82b0*/  FFMA.FTZ R99, R72, R35, R102 ;  /* 0x0000002348637223 */ /* 0x000fe20000010066 */
[----:B------:R-:W-:Y:S01]  /*82c0*/  SHF.L.U32 R28, R11, 0x10, RZ ;  /* 0x000000100b1c7819 */ /* 0x000fe200000006ff */
[----:B------:R-:W-:Y:S01]  /*82d0*/  FFMA.FTZ R76, R83, R10, R76 ;  /* 0x0000000a534c7223 */ /* 0x000fe2000001004c */
[----:B------:R-:W4:Y:S01]  /*82e0*/  LDG.E.128 R32, desc[UR6][R100.64+0x2d000] ;  /* 0x02d0000664207981 */ /* 0x000f22000c1e1d00 */
[----:B------:R-:W-:Y:S02]  /*82f0*/  IMAD.U32 R9, R9, 0x10000, RZ ;  /* 0x0001000009097824 */ /* 0x000fe400078e00ff */
[----:B------:R-:W-:Y:S01]  /*8300*/  FFMA.FTZ R79, R29, R24, R92 ;  /* 0x000000181d4f7223 */ /* 0x000fe2000001005c */
[----:B0-----:R-:W-:Y:S01]  /*8310*/  FADD.FTZ R77, R8, R77 ;  /* 0x0000004d084d7221 */ /* 0x001fe20000010000 */
[--C-:B------:R-:W-:Y:S01]  /*8320*/  FFMA.FTZ R103, R72, R103, R78.reuse ;  /* 0x0000006748677223 */ /* 0x100fe2000001004e */
[C---:B------:R-:W-:Y:S01]  /*8330*/  PRMT R78, R25.reuse, 0x7632, R78 ;  /* 0x00007632194e7816 */ /* 0x040fe2000000004e */
[----:B------:R-:W-:Y:S01]  /*8340*/  FFMA.FTZ R102, R30, R9, R79 ;  /* 0x000000091e667223 */ /* 0x000fe2000001004f */
[----:B------:R-:W-:Y:S01]  /*8350*/  SHF.L.U32 R92, R25, 0x10, RZ ;  /* 0x00000010195c7819 */ /* 0x000fe200000006ff */
[----:B------:R-:W-:Y:S01]  /*8360*/  FFMA.FTZ R25, R89, R28, R76 ;  /* 0x0000001c59197223 */ /* 0x000fe2000001004c */
[----:B------:R-:W-:Y:S01]  /*8370*/  PRMT R24, R11, 0x7632, R24 ;  /* 0x000076320b187816 */ /* 0x000fe20000000018 */
[----:B------:R-:W0:Y:S01]  /*8380*/  SHFL.BFLY PT, R76, R77, 0x4, 0x1f ;  /* 0x0c801f004d4c7f89 */ /* 0x000e2200000e0000 */
[----:B------:R-:W-:Y:S01]  /*8390*/  SHF.L.U32 R79, R78, 0x10, RZ ;  /* 0x000000104e4f7819 */ /* 0x000fe200000006ff */
[----:B------:R-:W-:Y:S01]  /*83a0*/  FFMA.FTZ R109, R31, R92, R102 ;  /* 0x0000005c1f6d7223 */ /* 0x000fe20000010066 */
[C---:B------:R-:W-:Y:S01]  /*83b0*/  PRMT R28, R12.reuse, 0x7632, R28 ;  /* 0x000076320c1c7816 */ /* 0x040fe2000000001c */
[----:B------:R-:W4:Y:S01]  /*83c0*/  LDG.E.128 R8, desc[UR6][R100.64+0x30800] ;  /* 0x0308000664087981 */ /* 0x000f22000c1e1d00 */
[----:B------:R-:W-:Y:S01]  /*83d0*/  SHF.L.U32 R111, R12, 0x10, RZ ;  /* 0x000000100c6f7819 */ /* 0x000fe200000006ff */
[----:B------:R-:W-:Y:S01]  /*83e0*/  IMAD.U32 R107, R24, 0x10000, RZ ;  /* 0x00010000186b7824 */ /* 0x000fe200078e00ff */
[----:B------:R-:W-:Y:S01]  /*83f0*/  SHF.L.U32 R12, R26, 0x10, RZ ;  /* 0x000000101a0c7819 */ /* 0x000fe200000006ff */
[----:B------:R-:W-:Y:S01]  /*8400*/  FFMA.FTZ R24, R80, R79, R109 ;  /* 0x0000004f50187223 */ /* 0x000fe2000001006d */
[----:B------:R-:W-:Y:S01]  /*8410*/  PRMT R26, R26, 0x7632, R26 ;  /* 0x000076321a1a7816 */ /* 0x000fe2000000001a */
[----:B------:R-:W-:Y:S01]  /*8420*/  FFMA.FTZ R74, R94, R111, R74 ;  /* 0x0000006f5e4a7223 */ /* 0x000fe2000001004a */
[----:B------:R-:W-:Y:S01]  /*8430*/  SHF.L.U32 R28, R28, 0x10, RZ ;  /* 0x000000101c1c7819 */ /* 0x000fe200000006ff */
[--C-:B------:R-:W-:Y:S01]  /*8440*/  FFMA.FTZ R107, R72, R107, R25.reuse ;  /* 0x0000006b486b7223 */ /* 0x100fe20000010019 */
[----:B------:R-:W-:Y:S01]  /*8450*/  SHF.L.U32 R26, R26, 0x10, RZ ;  /* 0x000000101a1a7819 */ /* 0x000fe200000006ff */
[----:B------:R-:W-:Y:S01]  /*8460*/  FFMA.FTZ R12, R81, R12, R24 ;  /* 0x0000000c510c7223 */ /* 0x000fe20000010018 */
[----:B------:R-:W-:Y:S01]  /*8470*/  PRMT R25, R13, 0x7632, R25 ;  /* 0x000076320d197816 */ /* 0x000fe20000000019 */
[----:B------:R-:W-:Y:S01]  /*8480*/  FFMA.FTZ R109, R87, R28, R74 ;  /* 0x0000001c576d7223 */ /* 0x000fe2000001004a */
[----:B------:R-:W-:Y:S01]  /*8490*/  SHF.L.U32 R79, R13, 0x10, RZ ;  /* 0x000000100d4f7819 */ /* 0x000fe200000006ff */
[----:B------:R-:W-:Y:S01]  /*84a0*/  FFMA.FTZ R74, R83, R26, R12 ;  /* 0x0000001a534a7223 */ /* 0x000fe2000001000c */
[----:B------:R-:W-:Y:S01]  /*84b0*/  IMAD.U32 R24, R4, 0x10000, RZ ;  /* 0x0001000004187824 */ /* 0x000fe200078e00ff */
[----:B------:R-:W-:-:S02]  /*84c0*/  SHF.L.U32 R26, R25, 0x10, RZ ;  /* 0x00000010191a7819 */ /* 0x000fc400000006ff */
[----:B------:R-:W-:Y:S01]  /*84d0*/  FFMA.FTZ R78, R88, R79, R109 ;  /* 0x0000004f584e7223 */ /* 0x000fe2000001006d */
[----:B------:R-:W-:Y:S01]  /*84e0*/  PRMT R13, R27, 0x7632, R13 ;  /* 0x000076321b0d7816 */ /* 0x000fe2000000000d */
[----:B------:R-:W-:Y:S01]  /*84f0*/  FFMA.FTZ R113, R29, R24, R90 ;  /* 0x000000181d717223 */ /* 0x000fe2000001005a */
[----:B------:R-:W-:Y:S01]  /*8500*/  SHF.L.U32 R28, R27, 0x10, RZ ;  /* 0x000000101b1c7819 */ /* 0x000fe200000006ff */
[----:B------:R-:W-:Y:S02]  /*8510*/  FFMA.FTZ R78, R91, R26, R78 ;  /* 0x0000001a5b4e7223 */ /* 0x000fe4000001004e */
[----:B------:R-:W4:Y:S01]  /*8520*/  LDG.E.128 R24, desc[UR6][R100.64+0x34000] ;  /* 0x0340000664187981 */ /* 0x000f22000c1e1d00 */
[----:B0-----:R-:W-:Y:S01]  /*8530*/  FADD.FTZ R12, R77, R76 ;  /* 0x0000004c4d0c7221 */ /* 0x001fe20000010000 */
[----:B------:R-:W-:-:S05]  /*8540*/  SHF.L.U32 R76, R14, 0x10, RZ ;  /* 0x000000100e4c7819 */ /* 0x000fca00000006ff */
[----:B------:R-:W-:Y:S02]  /*8550*/  FFMA.FTZ R102, R93, R76, R78 ;  /* 0x0000004c5d667223 */ /* 0x000fe4000001004e */
[----:B------:R0:W4:Y:S01]  /*8560*/  LDG.E.128 R76, desc[UR6][R100.64+0x37800] ;  /* 0x03780006644c7981 */ /* 0x000122000c1e1d00 */
[----:B------:R-:W-:Y:S02]  /*8570*/  PRMT R14, R14, 0x7632, R14 ;  /* 0x000076320e0e7816 */ /* 0x000fe4000000000e */
[----:B------:R-:W-:-:S03]  /*8580*/  SHF.L.U32 R92, R15, 0x10, RZ ;  /* 0x000000100f5c7819 */ /* 0x000fc600000006ff */
[----:B------:R-:W-:Y:S01]  /*8590*/  IMAD.U32 R90, R14, 0x10000, RZ ;  /* 0x000100000e5a7824 */ /* 0x000fe200078e00ff */
[----:B------:R-:W-:Y:S01]  /*85a0*/  PRMT R4, R4, 0x7632, R4 ;  /* 0x0000763204047816 */ /* 0x000fe20000000004 */
[----:B------:R-:W1:Y:S01]  /*85b0*/  SHFL.BFLY PT, R109, R12, 0x2, 0x1f ;  /* 0x0c401f000c6d7f89 */ /* 0x000e6200000e0000 */
[----:B------:R-:W-:Y:S01]  /*85c0*/  PRMT R15, R15, 0x7632, R15 ;  /* 0x000076320f0f7816 */ /* 0x000fe2000000000f */
[----:B------:R-:W-:Y:S01]  /*85d0*/  FFMA.FTZ R90, R97, R90, R102 ;  /* 0x0000005a615a7223 */ /* 0x000fe20000010066 */
[----:B------:R-:W-:-:S03]  /*85e0*/  SHF.L.U32 R111, R4, 0x10, RZ ;  /* 0x00000010046f7819 */ /* 0x000fc600000006ff */
[----:B------:R-:W-:Y:S01]  /*85f0*/  FFMA.FTZ R115, R95, R92, R90 ;  /* 0x0000005c5f737223 */ /* 0x000fe2000001005a */
[----:B0-----:R-:W-:Y:S01]  /*8600*/  IMAD.U32 R101, R15, 0x10000, RZ ;  /* 0x000100000f657824 */ /* 0x001fe200078e00ff */
[----:B------:R-:W-:Y:S01]  /*8610*/  SHF.L.U32 R4, R5, 0x10, RZ ;  /* 0x0000001005047819 */ /* 0x000fe200000006ff */
[----:B------:R-:W-:Y:S02]  /*8620*/  FFMA.FTZ R14, R30, R111, R113 ;  /* 0x0000006f1e0e7223 */ /* 0x000fe40000010071 */
[----:B------:R-:W-:Y:S01]  /*8630*/  FFMA.FTZ R101, R98, R101, R115 ;  /* 0x0000006562657223 */ /* 0x000fe20000010073 */
[----:B------:R-:W-:Y:S01]  /*8640*/  FFMA.FTZ R111, R89, R28, R74 ;  /* 0x0000001c596f7223 */ /* 0x000fe2000001004a */
[----:B------:R-:W-:Y:S01]  /*8650*/  FFMA.FTZ R113, R31, R4, R14 ;  /* 0x000000041f717223 */ /* 0x000fe2000001000e */
[----:B------:R-:W-:Y:S02]  /*8660*/  PRMT R4, R5, 0x7632, R4 ;  /* 0x0000763205047816 */ /* 0x000fe40000000004 */
[----:B------:R-:W0:Y:S01]  /*8670*/  SHFL.BFLY PT, R28, R101, 0x10, 0x1f ;  /* 0x0e001f00651c7f89 */ /* 0x000e2200000e0000 */
[----:B------:R-:W-:-:S02]  /*8680*/  PRMT R14, R20, 0x7632, R14 ;  /* 0x00007632140e7816 */ /* 0x000fc4000000000e */
[----:B------:R-:W-:Y:S02]  /*8690*/  SHF.L.U32 R20, R20, 0x10, RZ ;  /* 0x0000001014147819 */ /* 0x000fe400000006ff */
[----:B------:R-:W-:Y:S02]  /*86a0*/  SHF.L.U32 R5, R13, 0x10, RZ ;  /* 0x000000100d057819 */ /* 0x000fe400000006ff */
[----:B------:R-:W-:Y:S01]  /*86b0*/  SHF.L.U32 R13, R4, 0x10, RZ ;  /* 0x00000010040d7819 */ /* 0x000fe200000006ff */
[----:B------:R-:W-:Y:S01]  /*86c0*/  FFMA.FTZ R29, R29, R20, R96 ;  /* 0x000000141d1d7223 */ /* 0x000fe20000010060 */
[----:B------:R-:W-:Y:S02]  /*86d0*/  SHF.L.U32 R15, R14, 0x10, RZ ;  /* 0x000000100e0f7819 */ /* 0x000fe400000006ff */
[----:B------:R-:W-:Y:S01]  /*86e0*/  SHF.L.U32 R4, R6, 0x10, RZ ;  /* 0x0000001006047819 */ /* 0x000fe200000006ff */
[----:B------:R-:W-:Y:S01]  /*86f0*/  FFMA.FTZ R14, R80, R13, R113 ;  /* 0x0000000d500e7223 */ /* 0x000fe20000010071 */
[----:B------:R-:W-:Y:S01]  /*8700*/  PRMT R6, R6, 0x7632, R6 ;  /* 0x0000763206067816 */ /* 0x000fe20000000006 */
[----:B-1----:R-:W-:Y:S01]  /*8710*/  FADD.FTZ R109, R12, R109 ;  /* 0x0000006d0c6d7221 */ /* 0x002fe20000010000 */
[C---:B------:R-:W-:Y:S01]  /*8720*/  SHF.L.U32 R20, R21.reuse, 0x10, RZ ;  /* 0x0000001015147819 */ /* 0x040fe200000006ff */
[----:B------:R-:W-:Y:S01]  /*8730*/  FFMA.FTZ R30, R30, R15, R29 ;  /* 0x0000000f1e1e7223 */ /* 0x000fe2000001001d */
[----:B------:R-:W-:Y:S01]  /*8740*/  PRMT R21, R21, 0x7632, R21 ;  /* 0x0000763215157816 */ /* 0x000fe20000000015 */
[----:B------:R-:W-:Y:S01]  /*8750*/  FFMA.FTZ R4, R81, R4, R14 ;  /* 0x0000000451047223 */ /* 0x000fe2000001000e */
[----:B------:R-:W-:Y:S01]  /*8760*/  SHF.L.U32 R6, R6, 0x10, RZ ;  /* 0x0000001006067819 */ /* 0x000fe200000006ff */
[----:B------:R-:W1:Y:S01]  /*8770*/  SHFL.BFLY PT, R14, R109, 0x1, 0x1f ;  /* 0x0c201f006d0e7f89 */ /* 0x000e6200000e0000 */
[----:B------:R-:W-:Y:S01]  /*8780*/  FFMA.FTZ R31, R31, R20, R30 ;  /* 0x000000141f1f7223 */ /* 0x000fe2000001001e */
[----:B------:R-:W-:Y:S01]  /*8790*/  IMAD.U32 R21, R21, 0x10000, RZ ;  /* 0x0001000015157824 */ /* 0x000fe200078e00ff */
[----:B------:R-:W-:Y:S01]  /*87a0*/  PRMT R12, R22, 0x7632, R12 ;  /* 0x00007632160c7816 */ /* 0x000fe2000000000c */
[----:B------:R-:W-:Y:S01]  /*87b0*/  FFMA.FTZ R6, R83, R6, R4 ;  /* 0x0000000653067223 */ /* 0x000fe20000010004 */
[----:B------:R-:W-:Y:S01]  /*87c0*/  SHF.L.U32 R4, R7, 0x10, RZ ;  /* 0x0000001007047819 */ /* 0x000fe200000006ff */
[----:B------:R-:W-:Y:S01]  /*87d0*/  FFMA.FTZ R80, R80, R21, R31 ;  /* 0x0000001550507223 */ /* 0x000fe2000001001f */
[----:B------:R-:W-:Y:S01]  /*87e0*/  SHF.L.U32 R22, R22, 0x10, RZ ;  /* 0x0000001016167819 */ /* 0x000fe200000006ff */
[----:B0-----:R-:W-:Y:S01]  /*87f0*/  FADD.FTZ R28, R101, R28 ;  /* 0x0000001c651c7221 */ /* 0x001fe20000010000 */
[----:B------:R-:W-:Y:S01]  /*8800*/  SHF.L.U32 R12, R12, 0x10, RZ ;  /* 0x000000100c0c7819 */ /* 0x000fe200000006ff */
[----:B------:R-:W-:Y:S01]  /*8810*/  FFMA.FTZ R13, R89, R4, R6 ;  /* 0x00000004590d7223 */ /* 0x000fe20000010006 */
[C---:B--2---:R-:W-:Y:S01]  /*8820*/  SHF.L.U32 R6, R36.reuse, 0x10, RZ ;  /* 0x0000001024067819 */ /* 0x044fe200000006ff */
[----:B------:R-:W-:Y:S01]  /*8830*/  FFMA.FTZ R22, R81, R22, R80 ;  /* 0x0000001651167223 */ /* 0x000fe20000010050 */
[----:B------:R-:W-:-:S02]  /*8840*/  PRMT R36, R36, 0x7632, R36 ;  /* 0x0000763224247816 */ /* 0x000fc40000000024 */
[----:B------:R-:W-:Y:S01]  /*8850*/  LOP3.LUT P0, RZ, R2, 0x1f, RZ, 0xc0, !PT ;  /* 0x0000001f02ff7812 */ /* 0x000fe2000780c0ff */
[----:B------:R-:W-:Y:S01]  /*8860*/  FFMA.FTZ R12, R83, R12, R22 ;  /* 0x0000000c530c7223 */ /* 0x000fe20000010016 */
[----:B------:R-:W-:Y:S01]  /*8870*/  IMAD.U32 R4, R23, 0x10000, RZ ;  /* 0x0001000017047824 */ /* 0x000fe200078e00ff */
[----:B------:R-:W-:Y:S01]  /*8880*/  SHF.R.S32.HI R15, RZ, 0x1f, R2 ;  /* 0x0000001fff0f7819 */ /* 0x000fe20000011402 */
[----:B------:R-:W0:Y:S01]  /*8890*/  SHFL.BFLY PT, R21, R28, 0x8, 0x1f ;  /* 0x0d001f001c157f89 */ /* 0x000e2200000e0000 */
[----:B------:R-:W-:Y:S01]  /*88a0*/  SHF.L.U32 R36, R36, 0x10, RZ ;  /* 0x0000001024247819 */ /* 0x000fe200000006ff */
[----:B------:R-:W-:Y:S01]  /*88b0*/  FFMA.FTZ R6, R94, R6, R73 ;  /* 0x000000065e067223 */ /* 0x000fe20000010049 */
[----:B------:R-:W-:Y:S01]  /*88c0*/  PRMT R7, R7, 0x7632, R7 ;  /* 0x0000763207077816 */ /* 0x000fe20000000007 */
[----:B------:R-:W-:Y:S01]  /*88d0*/  FFMA.FTZ R12, R89, R4, R12 ;  /* 0x00000004590c7223 */ /* 0x000fe2000001000c */
[----:B------:R-:W-:Y:S02]  /*88e0*/  PRMT R23, R23, 0x7632, R23 ;  /* 0x0000763217177816 */ /* 0x000fe40000000017 */
[----:B------:R-:W-:Y:S01]  /*88f0*/  LEA.HI R4, R15, R2, RZ, 0x5 ;  /* 0x000000020f047211 */ /* 0x000fe200078f28ff */
[----:B------:R-:W-:Y:S01]  /*8900*/  FFMA.FTZ R15, R87, R36, R6 ;  /* 0x00000024570f7223 */ /* 0x000fe20000010006 */
[----:B------:R-:W-:-:S02]  /*8910*/  SHF.L.U32 R7, R7, 0x10, RZ ;  /* 0x0000001007077819 */ /* 0x000fc400000006ff */
[C---:B------:R-:W-:Y:S01]  /*8920*/  PRMT R6, R37.reuse, 0x7632, R6 ;  /* 0x0000763225067816 */ /* 0x040fe20000000006 */
[----:B------:R-:W-:Y:S01]  /*8930*/  IMAD.U32 R37, R37, 0x10000, RZ ;  /* 0x0001000025257824 */ /* 0x000fe200078e00ff */
[----:B------:R-:W-:Y:S01]  /*8940*/  SHF.L.U32 R23, R23, 0x10, RZ ;  /* 0x0000001017177819 */ /* 0x000fe200000006ff */
[----:B-1----:R-:W-:Y:S01]  /*8950*/  @!P0 FADD.FTZ R109, R109, R14 ;  /* 0x0000000e6d6d8221 */ /* 0x002fe20000010000 */
[----:B------:R-:W-:Y:S01]  /*8960*/  SHF.L.U32 R6, R6, 0x10, RZ ;  /* 0x0000001006067819 */ /* 0x000fe200000006ff */
[----:B------:R-:W-:Y:S01]  /*8970*/  FFMA.FTZ R7, R72, R7, R13 ;  /* 0x0000000748077223 */ /* 0x000fe2000001000d */
[----:B------:R-:W-:Y:S01]  /*8980*/  FFMA.FTZ R14, R88, R37, R15 ;  /* 0x00000025580e7223 */ /* 0x000fe2000001000f */
[--C-:B------:R-:W-:Y:S01]  /*8990*/  FFMA.FTZ R13, R72, R23, R12.reuse ;  /* 0x00000017480d7223 */ /* 0x100fe2000001000c */
[C---:B------:R-:W-:Y:S02]  /*89a0*/  PRMT R12, R38.reuse, 0x7632, R12 ;  /* 0x00007632260c7816 */ /* 0x040fe4000000000c */
[----:B------:R-:W-:Y:S01]  /*89b0*/  SHF.L.U32 R38, R38, 0x10, RZ ;  /* 0x0000001026267819 */ /* 0x000fe200000006ff */
[--C-:B------:R-:W-:Y:S01]  /*89c0*/  FFMA.FTZ R6, R91, R6, R14.reuse ;  /* 0x000000065b067223 */ /* 0x100fe2000001000e */
[----:B---3--:R-:W-:-:S02]  /*89d0*/  PRMT R14, R16, 0x7632, R14 ;  /* 0x00007632100e7816 */ /* 0x008fc4000000000e */
[----:B------:R-:W-:Y:S01]  /*89e0*/  SHF.L.U32 R16, R16, 0x10, RZ ;  /* 0x0000001010107819 */ /* 0x000fe200000006ff */
[----:B------:R-:W-:Y:S01]  /*89f0*/  FFMA.FTZ R38, R93, R38, R6 ;  /* 0x000000265d267223 */ /* 0x000fe20000010006 */
[----:B------:R-:W-:Y:S01]  /*8a00*/  SHF.L.U32 R12, R12, 0x10, RZ ;  /* 0x000000100c0c7819 */ /* 0x000fe200000006ff */
[----:B------:R-:W-:Y:S02]  /*8a10*/  IMAD.U32 R14, R14, 0x10000, RZ ;  /* 0x000100000e0e7824 */ /* 0x000fe400078e00ff */
[----:B------:R-:W-:Y:S01]  /*8a20*/  FFMA.FTZ R16, R94, R16, R75 ;  /* 0x000000105e107223 */ /* 0x000fe2000001004b */
[----:B0-----:R-:W-:Y:S01]  /*8a30*/  FADD.FTZ R6, R28, R21 ;  /* 0x000000151c067221 */ /* 0x001fe20000010000 */
[----:B------:R-:W-:Y:S01]  /*8a40*/  FFMA.FTZ R38, R97, R12, R38 ;  /* 0x0000000c61267223 */ /* 0x000fe20000010026 */
[----:B------:R-:W-:Y:S01]  /*8a50*/  SHF.L.U32 R12, R39, 0x10, RZ ;  /* 0x00000010270c7819 */ /* 0x000fe200000006ff */
[----:B------:R-:W-:Y:S01]  /*8a60*/  FFMA.FTZ R23, R87, R14, R16 ;  /* 0x0000000e57177223 */ /* 0x000fe20000010010 */
[----:B------:R-:W-:-:S02]  /*8a70*/  SHF.L.U32 R21, R17, 0x10, RZ ;  /* 0x0000001011157819 */ /* 0x000fc400000006ff */
[----:B------:R-:W-:Y:S01]  /*8a80*/  PRMT R17, R17, 0x7632, R17 ;  /* 0x0000763211117816 */ /* 0x000fe20000000011 */
[----:B------:R-:W-:Y:S01]  /*8a90*/  FFMA.FTZ R15, R95, R12, R38 ;  /* 0x0000000c5f0f7223 */ /* 0x000fe20000010026 */
[----:B------:R-:W-:Y:S01]  /*8aa0*/  PRMT R39, R39, 0x7632, R39 ;  /* 0x0000763227277816 */ /* 0x000fe20000000027 */
[----:B------:R-:W-:Y:S01]  /*8ab0*/  FFMA.FTZ R16, R88, R21, R23 ;  /* 0x0000001558107223 */ /* 0x000fe20000010017 */
[----:B------:R-:W-:Y:S02]  /*8ac0*/  SHF.L.U32 R12, R17, 0x10, RZ ;  /* 0x00000010110c7819 */ /* 0x000fe400000006ff */
[C---:B------:R-:W-:Y:S02]  /*8ad0*/  PRMT R17, R52.reuse, 0x7632, R17 ;  /* 0x0000763234117816 */ /* 0x040fe40000000011 */
[----:B------:R-:W-:Y:S01]  /*8ae0*/  SHF.L.U32 R21, R52, 0x10, RZ ;  /* 0x0000001034157819 */ /* 0x000fe200000006ff */
[----:B------:R-:W-:Y:S01]  /*8af0*/  IMAD.U32 R39, R39, 0x10000, RZ ;  /* 0x0001000027277824 */ /* 0x000fe200078e00ff */
[----:B------:R-:W-:Y:S01]  /*8b00*/  SHF.L.U32 R14, R18, 0x10, RZ ;  /* 0x00000010120e7819 */ /* 0x000fe200000006ff */
[----:B------:R-:W-:Y:S01]  /*8b10*/  FFMA.FTZ R16, R91, R12, R16 ;  /* 0x0000000c5b107223 */ /* 0x000fe20000010010 */
[----:B------:R-:W-:Y:S01]  /*8b20*/  SHF.L.U32 R22, R17, 0x10, RZ ;  /* 0x0000001011167819 */ /* 0x000fe200000006ff */
[----:B------:R-:W-:Y:S01]  /*8b30*/  FFMA.FTZ R84, R94, R21, R84 ;  /* 0x000000155e547223 */ /* 0x000fe20000010054 */
        /* <DEDUP_REMOVED lines=12> */
[----:B------:R-:W-:Y:S01]  /*8c00*/  IMAD.U32 R16, R19, 0x10000, RZ ;  /* 0x0001000013107824 */ /* 0x000fe200078e00ff */
[C---:B------:R-:W-:Y:S01]  /*8c10*/  SHF.L.U32 R20, R54.reuse, 0x10, RZ ;  /* 0x0000001036147819 */ /* 0x040fe200000006ff */
[----:B------:R-:W-:Y:S01]  /*8c20*/  FFMA.FTZ R22, R91, R22, R28 ;  /* 0x000000165b167223 */ /* 0x000fe2000001001c */
[----:B------:R-:W-:Y:S01]  /*8c30*/  PRMT R54, R54, 0x7632, R54 ;  /* 0x0000763236367816 */ /* 0x000fe20000000036 */
        /* <DEDUP_REMOVED lines=15> */
[C---:B-----5:R-:W-:Y:S01]  /*8d30*/  PRMT R19, R60.reuse, 0x7632, R19 ;  /* 0x000076323c137816 */ /* 0x060fe20000000013 */
[----:B------:R-:W-:Y:S01]  /*8d40*/  FFMA.FTZ R17, R95, R16, R20 ;  /* 0x000000105f117223 */ /* 0x000fe20000010014 */
[----:B------:R-:W-:Y:S01]  /*8d50*/  SHF.L.U32 R60, R60, 0x10, RZ ;  /* 0x000000103c3c7819 */ /* 0x000fe200000006ff */
[----:B------:R-:W-:Y:S01]  /*8d60*/  FFMA.FTZ R18, R91, R18, R22 ;  /* 0x000000125b127223 */ /* 0x000fe20000010016 */
[C---:B------:R-:W-:Y:S01]  /*8d70*/  PRMT R16, R42.reuse, 0x7632, R16 ;  /* 0x000076322a107816 */ /* 0x040fe20000000010 */
[----:B------:R-:W-:Y:S01]  /*8d80*/  IMAD.U32 R42, R42, 0x10000, RZ ;  /* 0x000100002a2a7824 */ /* 0x000fe200078e00ff */
        /* <DEDUP_REMOVED lines=9> */
[C---:B------:R-:W-:Y:S01]  /*8e20*/  IMAD.U32 R16, R43.reuse, 0x10000, RZ ;  /* 0x000100002b107824 */ /* 0x040fe200078e00ff */
[----:B------:R-:W-:Y:S01]  /*8e30*/  PRMT R43, R43, 0x7632, R43 ;  /* 0x000076322b2b7816 */ /* 0x000fe2000000002b */
[----:B------:R-:W-:Y:S01]  /*8e40*/  FFMA.FTZ R20, R88, R19, R21 ;  /* 0x0000001358147223 */ /* 0x000fe20000010015 */
[----:B------:R-:W-:Y:S01]  /*8e50*/  PRMT R19, R68, 0x7632, R19 ;  /* 0x0000763244137816 */ /* 0x000fe20000000013 */
[----:B------:R-:W-:Y:S01]  /*8e60*/  FFMA.FTZ R15, R98, R15, R17 ;  /* 0x0000000f620f7223 */ /* 0x000fe20000010011 */
[----:B------:R-:W-:-:S02]  /*8e70*/  PRMT R61, R61, 0x7632, R61 ;  /* 0x000076323d3d7816 */ /* 0x000fc4000000003d */
[----:B------:R-:W-:Y:S01]  /*8e80*/  SHF.L.U32 R68, R68, 0x10, RZ ;  /* 0x0000001044447819 */ /* 0x000fe200000006ff */
[----:B------:R-:W-:Y:S01]  /*8e90*/  FFMA.FTZ R17, R95, R16, R18 ;  /* 0x000000105f117223 */ /* 0x000fe20000010012 */
[----:B------:R-:W-:Y:S02]  /*8ea0*/  SHF.L.U32 R43, R43, 0x10, RZ ;  /* 0x000000102b2b7819 */ /* 0x000fe400000006ff */
[----:B------:R-:W-:Y:S01]  /*8eb0*/  SHF.L.U32 R16, R61, 0x10, RZ ;  /* 0x000000103d107819 */ /* 0x000fe200000006ff */
[----:B------:R-:W-:Y:S01]  /*8ec0*/  FFMA.FTZ R68, R94, R68, R3 ;  /* 0x000000445e447223 */ /* 0x000fe20000010003 */
[----:B------:R-:W-:Y:S01]  /*8ed0*/  SHF.L.U32 R22, R19, 0x10, RZ ;  /* 0x0000001013167819 */ /* 0x000fe200000006ff */
[--C-:B------:R-:W-:Y:S01]  /*8ee0*/  FFMA.FTZ R3, R98, R43, R17.reuse ;  /* 0x0000002b62037223 */ /* 0x100fe20000010011 */
[C---:B------:R-:W-:Y:S01]  /*8ef0*/  IMAD.U32 R18, R62.reuse, 0x10000, RZ ;  /* 0x000100003e127824 */ /* 0x040fe200078e00ff */
[----:B------:R-:W-:Y:S01]  /*8f00*/  PRMT R17, R69, 0x7632, R17 ;  /* 0x0000763245117816 */ /* 0x000fe20000000011 */
[----:B------:R-:W-:Y:S01]  /*8f10*/  FFMA.FTZ R16, R91, R16, R20 ;  /* 0x000000105b107223 */ /* 0x000fe20000010014 */
[----:B------:R-:W-:Y:S01]  /*8f20*/  PRMT R62, R62, 0x7632, R62 ;  /* 0x000076323e3e7816 */ /* 0x000fe2000000003e */
[----:B------:R-:W-:Y:S01]  /*8f30*/  FFMA.FTZ R19, R87, R22, R68 ;  /* 0x0000001657137223 */ /* 0x000fe20000010044 */
[----:B------:R-:W-:Y:S01]  /*8f40*/  SHF.L.U32 R69, R69, 0x10, RZ ;  /* 0x0000001045457819 */ /* 0x000fe200000006ff */
[----:B------:R-:W-:Y:S01]  /*8f50*/  FFMA.FTZ R20, R93, R18, R16 ;  /* 0x000000125d147223 */ /* 0x000fe20000010010 */
[----:B------:R-:W-:Y:S01]  /*8f60*/  SHF.L.U32 R62, R62, 0x10, RZ ;  /* 0x000000103e3e7819 */ /* 0x000fe200000006ff */
[----:B------:R-:W-:Y:S01]  /*8f70*/  IMAD.U32 R22, R17, 0x10000, RZ ;  /* 0x0001000011167824 */ /* 0x000fe200078e00ff */
[----:B----4-:R-:W-:Y:S01]  /*8f80*/  PRMT R17, R48, 0x7632, R17 ;  /* 0x0000763230117816 */ /* 0x010fe20000000011 */
[----:B------:R-:W-:Y:S01]  /*8f90*/  FFMA.FTZ R28, R88, R69, R19 ;  /* 0x00000045581c7223 */ /* 0x000fe20000010013 */
[----:B------:R-:W-:Y:S01]  /*8fa0*/  SHF.L.U32 R19, R48, 0x10, RZ ;  /* 0x0000001030137819 */ /* 0x000fe200000006ff */
[----:B------:R-:W-:Y:S01]  /*8fb0*/  FFMA.FTZ R20, R97, R62, R20 ;  /* 0x0000003e61147223 */ /* 0x000fe20000010014 */
[----:B------:R-:W-:Y:S01]  /*8fc0*/  SHF.L.U32 R18, R63, 0x10, RZ ;  /* 0x000000103f127819 */ /* 0x000fe200000006ff */
        /* <DEDUP_REMOVED lines=8> */
[C---:B------:R-:W-:Y:S01]  /*9050*/  PRMT R20, R49.reuse, 0x7632, R20 ;  /* 0x0000763231147816 */ /* 0x040fe20000000014 */
[----:B------:R-:W-:Y:S01]  /*9060*/  IMAD.U32 R49, R49, 0x10000, RZ ;  /* 0x0001000031317824 */ /* 0x000fe200078e00ff */
[----:B------:R-:W-:Y:S01]  /*9070*/  SHF.L.U32 R70, R70, 0x10, RZ ;  /* 0x0000001046467819 */ /* 0x000fe200000006ff */
[----:B------:R-:W-:Y:S01]  /*9080*/  FFMA.FTZ R22, R93, R22, R28 ;  /* 0x000000165d167223 */ /* 0x000fe2000001001c */
[----:B------:R-:W-:Y:S01]  /*9090*/  SHF.L.U32 R17, R16, 0x10, RZ ;  /* 0x0000001010117819 */ /* 0x000fe200000006ff */
[--C-:B------:R-:W-:Y:S01]  /*90a0*/  FFMA.FTZ R28, R88, R49, R21.reuse ;  /* 0x00000031581c7223 */ /* 0x100fe20000010015 */
        /* <DEDUP_REMOVED lines=8> */
[----:B------:R-:W-:Y:S01]  /*9130*/  FFMA.FTZ R56, R94, R56, R105 ;  /* 0x000000385e387223 */ /* 0x000fe20000010069 */
[C---:B------:R-:W-:Y:S01]  /*9140*/  PRMT R18, R50.reuse, 0x7632, R18 ;  /* 0x0000763232127816 */ /* 0x040fe20000000012 */
[----:B------:R-:W-:Y:S01]  /*9150*/  FFMA.FTZ R20, R91, R20, R28 ;  /* 0x000000145b147223 */ /* 0x000fe2000001001c */
[----:B------:R-:W-:Y:S01]  /*9160*/  SHF.L.U32 R50, R50, 0x10, RZ ;  /* 0x0000001032327819 */ /* 0x000fe200000006ff */
[----:B------:R-:W-:Y:S02]  /*9170*/  IMAD.U32 R21, R57, 0x10000, RZ ;  /* 0x0001000039157824 */ /* 0x000fe400078e00ff */
[----:B------:R-:W-:Y:S01]  /*9180*/  FFMA.FTZ R23, R87, R22, R56 ;  /* 0x0000001657177223 */ /* 0x000fe20000010038 */
[----:B------:R-:W-:-:S02]  /*9190*/  SHF.L.U32 R18, R18, 0x10, RZ ;  /* 0x0000001012127819 */ /* 0x000fc400000006ff */
[----:B------:R-:W-:Y:S01]  /*91a0*/  PRMT R71, R71, 0x7632, R71 ;  /* 0x0000763247477816 */ /* 0x000fe20000000047 */
[----:B------:R-:W-:Y:S01]  /*91b0*/  FFMA.FTZ R20, R93, R50, R20 ;  /* 0x000000325d147223 */ /* 0x000fe20000010014 */
[----:B------:R-:W-:Y:S01]  /*91c0*/  FFMA.FTZ R22, R88, R21, R23 ;  /* 0x0000001558167223 */ /* 0x000fe20000010017 */
[C---:B------:R-:W-:Y:S02]  /*91d0*/  PRMT R21, R64.reuse, 0x7632, R21 ;  /* 0x0000763240157816 */ /* 0x040fe40000000015 */
[----:B------:R-:W-:Y:S01]  /*91e0*/  FFMA.FTZ R20, R97, R18, R20 ;  /* 0x0000001261147223 */ /* 0x000fe20000010014 */
[----:B------:R-:W-:Y:S01]  /*91f0*/  SHF.L.U32 R64, R64, 0x10, RZ ;  /* 0x0000001040407819 */ /* 0x000fe200000006ff */
[----:B------:R-:W-:Y:S01]  /*9200*/  IMAD.U32 R17, R71, 0x10000, RZ ;  /* 0x0001000047117824 */ /* 0x000fe200078e00ff */
[----:B------:R-:W-:Y:S02]  /*9210*/  SHF.L.U32 R18, R51, 0x10, RZ ;  /* 0x0000001033127819 */ /* 0x000fe400000006ff */
[----:B------:R-:W-:Y:S01]  /*9220*/  PRMT R57, R57, 0x7632, R57 ;  /* 0x0000763239397816 */ /* 0x000fe20000000039 */
[----:B------:R-:W-:Y:S01]  /*9230*/  FFMA.FTZ R17, R98, R17, R19 ;  /* 0x0000001162117223 */ /* 0x000fe20000010013 */
[----:B------:R-:W-:-:S02]  /*9240*/  IMAD.U32 R28, R21, 0x10000, RZ ;  /* 0x00010000151c7824 */ /* 0x000fc400078e00ff */
[----:B------:R-:W-:Y:S01]  /*9250*/  FFMA.FTZ R64, R94, R64, R103 ;  /* 0x000000405e407223 */ /* 0x000fe20000010067 */
[----:B------:R-:W-:Y:S01]  /*9260*/  FFMA.FTZ R19, R95, R18, R20 ;  /* 0x000000125f137223 */ /* 0x000fe20000010014 */
[----:B------:R-:W-:Y:S02]  /*9270*/  SHF.L.U32 R18, R57, 0x10, RZ ;  /* 0x0000001039127819 */ /* 0x000fe400000006ff */
[----:B------:R-:W-:Y:S01]  /*9280*/  PRMT R21, R65, 0x7632, R21 ;  /* 0x0000763241157816 */ /* 0x000fe20000000015 */
[----:B------:R-:W-:Y:S01]  /*9290*/  FFMA.FTZ R23, R87, R28, R64 ;  /* 0x0000001c57177223 */ /* 0x000fe20000010040 */
[----:B------:R-:W-:Y:S02]  /*92a0*/  SHF.L.U32 R65, R65, 0x10, RZ ;  /* 0x0000001041417819 */ /* 0x000fe400000006ff */
[C---:B------:R-:W-:Y:S01]  /*92b0*/  SHF.L.U32 R20, R58.reuse, 0x10, RZ ;  /* 0x000000103a147819 */ /* 0x040fe200000006ff */
        /* <DEDUP_REMOVED lines=9> */
[C---:B------:R-:W-:Y:S01]  /*9350*/  PRMT R21, R44.reuse, 0x7632, R21 ;  /* 0x000076322c157816 */ /* 0x040fe20000000015 */
[----:B------:R-:W-:Y:S01]  /*9360*/  IMAD.U32 R44, R44, 0x10000, RZ ;  /* 0x000100002c2c7824 */ /* 0x000fe200078e00ff */
[----:B------:R-:W-:Y:S01]  /*9370*/  SHF.L.U32 R28, R66, 0x10, RZ ;  /* 0x00000010421c7819 */ /* 0x000fe200000006ff */
[----:B------:R-:W-:Y:S01]  /*9380*/  FFMA.FTZ R22, R97, R58, R22 ;  /* 0x0000003a61167223 */ /* 0x000fe20000010016 */
[----:B------:R-:W-:-:S02]  /*9390*/  SHF.L.U32 R20, R59, 0x10, RZ ;  /* 0x000000103b147819 */ /* 0x000fc400000006ff */
[----:B------:R-:W-:Y:S01]  /*93a0*/  PRMT R66, R66, 0x7632, R66 ;  /* 0x0000763242427816 */ /* 0x000fe20000000042 */
[--C-:B------:R-:W-:Y:S01]  /*93b0*/  FFMA.FTZ R18, R98, R51, R19.reuse ;  /* 0x0000003362127223 */ /* 0x100fe20000010013 */
        /* <DEDUP_REMOVED lines=15> */
[----:B------:R-:W-:Y:S01]  /*94b0*/  FFMA.FTZ R19, R98, R19, R21 ;  /* 0x0000001362137223 */ /* 0x000fe20000010015 */
[----:B------:R-:W-:Y:S01]  /*94c0*/  FFMA.FTZ R21, R95, R20, R28 ;  /* 0x000000145f157223 */ /* 0x000fe2000001001c */
[----:B------:R-:W-:-:S02]  /*94d0*/  PRMT R23, R32, 0x7632, R23 ;  /* 0x0000763220177816 */ /* 0x000fc40000000017 */
[----:B------:R-:W-:Y:S02]  /*94e0*/  PRMT R20, R46, 0x7632, R20 ;  /* 0x000076322e147816 */ /* 0x000fe40000000014 */
        /* <DEDUP_REMOVED lines=8> */
[----:B------:R-:W-:Y:S01]  /*9570*/  FFMA.FTZ R20, R98, R67, R21 ;  /* 0x0000004362147223 */ /* 0x000fe20000010015 */
[----:B------:R-:W-:Y:S01]  /*9580*/  SHF.L.U32 R21, R33, 0x10, RZ ;  /* 0x0000001021157819 */ /* 0x000fe200000006ff */
[----:B------:R-:W-:Y:S01]  /*9590*/  FFMA.FTZ R23, R87, R28, R32 ;  /* 0x0000001c57177223 */ /* 0x000fe20000010020 */
[----:B------:R-:W-:Y:S01]  /*95a0*/  PRMT R33, R33, 0x7632, R33 ;  /* 0x0000763221217816 */ /* 0x000fe20000000021 */
[----:B------:R-:W-:Y:S01]  /*95b0*/  FFMA.FTZ R22, R97, R22, R30 ;  /* 0x0000001661167223 */ /* 0x000fe2000001001e */
[----:B------:R-:W-:-:S02]  /*95c0*/  PRMT R29, R8, 0x7632, R29 ;  /* 0x00007632081d7816 */ /* 0x000fc4000000001d */
[----:B------:R-:W-:Y:S01]  /*95d0*/  SHF.L.U32 R31, R8, 0x10, RZ ;  /* 0x00000010081f7819 */ /* 0x000fe200000006ff */
[----:B------:R-:W-:Y:S01]  /*95e0*/  IMAD.U32 R8, R47, 0x10000, RZ ;  /* 0x000100002f087824 */ /* 0x000fe200078e00ff */
[----:B------:R-:W-:Y:S01]  /*95f0*/  SHF.L.U32 R28, R33, 0x10, RZ ;  /* 0x00000010211c7819 */ /* 0x000fe200000006ff */
[----:B------:R-:W-:Y:S01]  /*9600*/  FFMA.FTZ R30, R88, R21, R23 ;  /* 0x00000015581e7223 */ /* 0x000fe20000010017 */
[----:B------:R-:W-:Y:S01]  /*9610*/  FFMA.FTZ R5, R72, R5, R111 ;  /* 0x0000000548057223 */ /* 0x000fe2000001006f */
[----:B------:R-:W-:Y:S01]  /*9620*/  FFMA.FTZ R21, R95, R8, R22 ;  /* 0x000000085f157223 */ /* 0x000fe20000010016 */
[C---:B------:R-:W-:Y:S01]  /*9630*/  PRMT R8, R34.reuse, 0x7632, R8 ;  /* 0x0000763222087816 */ /* 0x040fe20000000008 */
[----:B------:R-:W-:Y:S01]  /*9640*/  FFMA.FTZ R28, R91, R28, R30 ;  /* 0x0000001c5b1c7223 */ /* 0x000fe2000001001e */
[----:B------:R-:W-:Y:S02]  /*9650*/  PRMT R47, R47, 0x7632, R47 ;  /* 0x000076322f2f7816 */ /* 0x000fe4000000002f */
[----:B------:R-:W-:Y:S01]  /*9660*/  SHF.L.U32 R34, R34, 0x10, RZ ;  /* 0x0000001022227819 */ /* 0x000fe200000006ff */
[----:B------:R-:W-:Y:S01]  /*9670*/  FFMA.FTZ R36, R94, R31, R5 ;  /* 0x0000001f5e247223 */ /* 0x000fe20000010005 */
[----:B------:R-:W-:-:S02]  /*9680*/  SHF.L.U32 R32, R29, 0x10, RZ ;  /* 0x000000101d207819 */ /* 0x000fc400000006ff */
        /* <DEDUP_REMOVED lines=8> */
[----:B------:R-:W-:Y:S01]  /*9710*/  SHF.L.U32 R22, R22, 0x10, RZ ;  /* 0x0000001016167819 */ /* 0x000fe200000006ff */
[----:B------:R-:W-:Y:S01]  /*9720*/  FFMA.FTZ R32, R88, R9, R23 ;  /* 0x0000000958207223 */ /* 0x000fe20000010017 */
        /* <DEDUP_REMOVED lines=12> */
[----:B------:R-:W-:-:S02]  /*97f0*/  SHF.L.U32 R21, R76, 0x10, RZ ;  /* 0x000000104c157819 */ /* 0x000fc400000006ff */
[C---:B------:R-:W-:Y:S01]  /*9800*/  PRMT R7, R25.reuse, 0x7632, R7 ;  /* 0x0000763219077816 */ /* 0x040fe20000000007 */
[----:B------:R-:W-:Y:S01]  /*9810*/  IMAD.U32 R25, R25, 0x10000, RZ ;  /* 0x0001000019197824 */ /* 0x000fe200078e00ff */
[----:B------:R-:W-:Y:S02]  /*9820*/  PRMT R76, R76, 0x7632, R76 ;  /* 0x000076324c4c7816 */ /* 0x000fe4000000004c */
[----:B------:R-:W-:Y:S01]  /*9830*/  PRMT R10, R10, 0x7632, R10 ;  /* 0x000076320a0a7816 */ /* 0x000fe2000000000a */
[----:B------:R-:W-:Y:S01]  /*9840*/  FFMA.FTZ R28, R88, R25, R11 ;  /* 0x00000019581c7223 */ /* 0x000fe2000001000b */
[----:B------:R-:W-:Y:S01]  /*9850*/  SHF.L.U32 R24, R7, 0x10, RZ ;  /* 0x0000001007187819 */ /* 0x000fe200000006ff */
[----:B------:R-:W-:Y:S01]  /*9860*/  FFMA.FTZ R94, R94, R21, R13 ;  /* 0x000000155e5e7223 */ /* 0x000fe2000001000d */
[----:B------:R-:W-:Y:S01]  /*9870*/  SHF.L.U32 R76, R76, 0x10, RZ ;  /* 0x000000104c4c7819 */ /* 0x000fe200000006ff */
[----:B------:R-:W-:Y:S01]  /*9880*/  IMAD.U32 R10, R10, 0x10000, RZ ;  /* 0x000100000a0a7824 */ /* 0x000fe200078e00ff */
[----:B------:R-:W-:Y:S01]  /*9890*/  PRMT R7, R77, 0x7632, R7 ;  /* 0x000076324d077816 */ /* 0x000fe20000000007 */
[----:B------:R-:W-:Y:S01]  /*98a0*/  FFMA.FTZ R28, R91, R24, R28 ;  /* 0x000000185b1c7223 */ /* 0x000fe2000001001c */
[----:B------:R-:W-:Y:S01]  /*98b0*/  SHF.L.U32 R77, R77, 0x10, RZ ;  /* 0x000000104d4d7819 */ /* 0x000fe200000006ff */
[----:B------:R-:W-:Y:S01]  /*98c0*/  FFMA.FTZ R87, R87, R76, R94 ;  /* 0x0000004c57577223 */ /* 0x000fe2000001005e */
[C---:B------:R-:W-:Y:S01]  /*98d0*/  SHF.L.U32 R24, R26.reuse, 0x10, RZ ;  /* 0x000000101a187819 */ /* 0x040fe200000006ff */
[----:B------:R-:W-:Y:S01]  /*98e0*/  FFMA.FTZ R10, R97, R10, R30 ;  /* 0x0000000a610a7223 */ /* 0x000fe2000001001e */
[----:B------:R-:W-:Y:S01]  /*98f0*/  PRMT R26, R26, 0x7632, R26 ;  /* 0x000076321a1a7816 */ /* 0x000fe2000000001a */
[----:B------:R-:W-:-:S02]  /*9900*/  IMAD.U32 R30, R7, 0x10000, RZ ;  /* 0x00010000071e7824 */ /* 0x000fc400078e00ff */
[----:B------:R-:W-:Y:S01]  /*9910*/  FFMA.FTZ R88, R88, R77, R87 ;  /* 0x0000004d58587223 */ /* 0x000fe20000010057 */
[----:B------:R-:W-:Y:S01]  /*9920*/  FFMA.FTZ R24, R93, R24, R28 ;  /* 0x000000185d187223 */ /* 0x000fe2000001001c */
[----:B------:R-:W-:Y:S02]  /*9930*/  SHF.L.U32 R26, R26, 0x10, RZ ;  /* 0x000000101a1a7819 */ /* 0x000fe400000006ff */
[C---:B------:R-:W-:Y:S01]  /*9940*/  SHF.L.U32 R28, R78.reuse, 0x10, RZ ;  /* 0x000000104e1c7819 */ /* 0x040fe200000006ff */
[----:B------:R-:W-:Y:S01]  /*9950*/  FFMA.FTZ R30, R91, R30, R88 ;  /* 0x0000001e5b1e7223 */ /* 0x000fe20000010058 */
        /* <DEDUP_REMOVED lines=8> */
[----:B------:R-:W-:Y:S01]  /*99e0*/  PRMT R11, R27, 0x7632, R11 ;  /* 0x000076321b0b7816 */ /* 0x000fe2000000000b */
[C---:B------:R-:W-:Y:S01]  /*99f0*/  IMAD.U32 R24, R79.reuse, 0x10000, RZ ;  /* 0x000100004f187824 */ /* 0x040fe200078e00ff */
[----:B------:R-:W-:Y:S01]  /*9a00*/  PRMT R13, R79, 0x7632, R13 ;  /* 0x000076324f0d7816 */ /* 0x000fe2000000000d */
[----:B------:R-:W-:Y:S01]  /*9a10*/  FFMA.FTZ R28, R97, R78, R28 ;  /* 0x0000004e611c7223 */ /* 0x000fe2000001001c */
[----:B------:R-:W-:-:S02]  /*9a20*/  SHF.L.U32 R35, R35, 0x10, RZ ;  /* 0x0000001023237819 */ /* 0x000fc400000006ff */
[----:B------:R-:W-:Y:S01]  /*9a30*/  SHF.L.U32 R7, R8, 0x10, RZ ;  /* 0x0000001008077819 */ /* 0x000fe200000006ff */
[----:B------:R-:W-:Y:S01]  /*9a40*/  FFMA.FTZ R24, R95, R24, R28 ;  /* 0x000000185f187223 */ /* 0x000fe2000001001c */
[----:B------:R-:W-:Y:S02]  /*9a50*/  SHF.L.U32 R11, R11, 0x10, RZ ;  /* 0x000000100b0b7819 */ /* 0x000fe400000006ff */
[----:B------:R-:W-:Y:S01]  /*9a60*/  SHF.L.U32 R13, R13, 0x10, RZ ;  /* 0x000000100d0d7819 */ /* 0x000fe200000006ff */
[C---:B------:R-:W-:Y:S01]  /*9a70*/  FFMA.FTZ R9, R98.reuse, R35, R9 ;  /* 0x0000002362097223 */ /* 0x040fe20000010009 */
[C---:B------:R-:W-:Y:S01]  /*9a80*/  FFMA.FTZ R7, R98.reuse, R7, R10 ;  /* 0x0000000762077223 */ /* 0x040fe2000001000a */
[C---:B------:R-:W-:Y:S02]  /*9a90*/  FFMA.FTZ R11, R98.reuse, R11, R22 ;  /* 0x0000000b620b7223 */ /* 0x040fe40000010016 */
[----:B------:R-:W-:Y:S01]  /*9aa0*/  FFMA.FTZ R13, R98, R13, R24 ;  /* 0x0000000d620d7223 */ /* 0x000fe20000010018 */
[----:B------:R-:W0:Y:S04]  /*9ab0*/  SHFL.BFLY PT, R23, R12, 0x10, 0x1f ;  /* 0x0e001f000c177f89 */ /* 0x000e2800000e0000 */
[----:B------:R-:W1:Y:S04]  /*9ac0*/  SHFL.BFLY PT, R25, R14, 0x10, 0x1f ;  /* 0x0e001f000e197f89 */ /* 0x000e6800000e0000 */
[----:B------:R-:W2:Y:S04]  /*9ad0*/  SHFL.BFLY PT, R26, R15, 0x10, 0x1f ;  /* 0x0e001f000f1a7f89 */ /* 0x000ea800000e0000 */
[----:B------:R-:W3:Y:S04]  /*9ae0*/  SHFL.BFLY PT, R30, R3, 0x10, 0x1f ;  /* 0x0e001f00031e7f89 */ /* 0x000ee800000e0000 */
[----:B------:R-:W4:Y:S04]  /*9af0*/  SHFL.BFLY PT, R27, R16, 0x10, 0x1f ;  /* 0x0e001f00101b7f89 */ /* 0x000f2800000e0000 */
[----:B------:R-:W5:Y:S04]  /*9b00*/  SHFL.BFLY PT, R28, R17, 0x10, 0x1f ;  /* 0x0e001f00111c7f89 */ /* 0x000f6800000e0000 */
[----:B------:R-:W5:Y:S04]  /*9b10*/  SHFL.BFLY PT, R29, R18, 0x10, 0x1f ;  /* 0x0e001f00121d7f89 */ /* 0x000f6800000e0000 */
[----:B------:R-:W5:Y:S04]  /*9b20*/  SHFL.BFLY PT, R32, R19, 0x10, 0x1f ;  /* 0x0e001f0013207f89 */ /* 0x000f6800000e0000 */
[----:B------:R-:W5:Y:S04]  /*9b30*/  SHFL.BFLY PT, R31, R20, 0x10, 0x1f ;  /* 0x0e001f00141f7f89 */ /* 0x000f6800000e0000 */
[----:B------:R-:W5:Y:S04]  /*9b40*/  SHFL.BFLY PT, R34, R5, 0x10, 0x1f ;  /* 0x0e001f0005227f89 */ /* 0x000f6800000e0000 */
[----:B------:R-:W5:Y:S04]  /*9b50*/  SHFL.BFLY PT, R22, R9, 0x10, 0x1f ;  /* 0x0e001f0009167f89 */ /* 0x000f6800000e0000 */
[----:B------:R-:W5:Y:S04]  /*9b60*/  SHFL.BFLY PT, R36, R7, 0x10, 0x1f ;  /* 0x0e001f0007247f89 */ /* 0x000f6800000e0000 */
[----:B------:R-:W5:Y:S04]  /*9b70*/  SHFL.BFLY PT, R38, R11, 0x10, 0x1f ;  /* 0x0e001f000b267f89 */ /* 0x000f6800000e0000 */
[----:B------:R-:W5:Y:S01]  /*9b80*/  SHFL.BFLY PT, R40, R13, 0x10, 0x1f ;  /* 0x0e001f000d287f89 */ /* 0x000f6200000e0000 */
[----:B0-----:R-:W-:Y:S01]  /*9b90*/  FADD.FTZ R23, R12, R23 ;  /* 0x000000170c177221 */ /* 0x001fe20000010000 */
[----:B-1----:R-:W-:Y:S01]  /*9ba0*/  FADD.FTZ R25, R14, R25 ;  /* 0x000000190e197221 */ /* 0x002fe20000010000 */
[----:B--2---:R-:W-:Y:S01]  /*9bb0*/  FADD.FTZ R26, R15, R26 ;  /* 0x0000001a0f1a7221 */ /* 0x004fe20000010000 */
[----:B---3--:R-:W-:Y:S01]  /*9bc0*/  FADD.FTZ R30, R3, R30 ;  /* 0x0000001e031e7221 */ /* 0x008fe20000010000 */
[----:B----4-:R-:W-:Y:S01]  /*9bd0*/  FADD.FTZ R27, R16, R27 ;  /* 0x0000001b101b7221 */ /* 0x010fe20000010000 */
[----:B-----5:R-:W-:Y:S01]  /*9be0*/  FADD.FTZ R28, R17, R28 ;  /* 0x0000001c111c7221 */ /* 0x020fe20000010000 */
[----:B------:R-:W-:Y:S01]  /*9bf0*/  FADD.FTZ R29, R18, R29 ;  /* 0x0000001d121d7221 */ /* 0x000fe20000010000 */
[----:B------:R-:W-:Y:S01]  /*9c00*/  FADD.FTZ R32, R19, R32 ;  /* 0x0000002013207221 */ /* 0x000fe20000010000 */
[----:B------:R-:W-:Y:S01]  /*9c10*/  FADD.FTZ R31, R20, R31 ;  /* 0x0000001f141f7221 */ /* 0x000fe20000010000 */
[----:B------:R-:W-:Y:S01]  /*9c20*/  FADD.FTZ R34, R5, R34 ;  /* 0x0000002205227221 */ /* 0x000fe20000010000 */
[----:B------:R-:W-:Y:S01]  /*9c30*/  FADD.FTZ R24, R9, R22 ;  /* 0x0000001609187221 */ /* 0x000fe20000010000 */
[----:B------:R-:W-:Y:S01]  /*9c40*/  FADD.FTZ R36, R7, R36 ;  /* 0x0000002407247221 */ /* 0x000fe20000010000 */
[----:B------:R-:W-:Y:S01]  /*9c50*/  FADD.FTZ R38, R11, R38 ;  /* 0x000000260b267221 */ /* 0x000fe20000010000 */
[----:B------:R-:W-:Y:S01]  /*9c60*/  FADD.FTZ R40, R13, R40 ;  /* 0x000000280d287221 */ /* 0x000fe20000010000 */
        /* <DEDUP_REMOVED lines=29> */
[----:B------:R-:W0:Y:S01]  /*9e40*/  SHFL.BFLY PT, R3, R8, 0x4, 0x1f ;  /* 0x0c801f0008037f89 */ /* 0x000e2200000e0000 */
[----:B------:R-:W-:-:S03]  /*9e50*/  FADD.FTZ R21, R6, R21 ;  /* 0x0000001506157221 */ /* 0x000fc60000010000 */
        /* <DEDUP_REMOVED lines=44> */
[----:B------:R-:W5:Y:S01]  /*a120*/  S2UR UR5, SR_CgaCtaId ;  /* 0x00000000000579c3 */ /* 0x000f620000008800 */
        /* <DEDUP_REMOVED lines=14> */
[----:B------:R-:W-:Y:S01]  /*a210*/  SHFL.BFLY PT, R8, R7, 0x1, 0x1f ;  /* 0x0c201f0007087f89 */ /* 0x000fe200000e0000 */
[----:B------:R-:W-:-:S03]  /*a220*/  FADD.FTZ R3, R6, R3 ;  /* 0x0000000306037221 */ /* 0x000fc60000010000 */
[----:B------:R-:W-:Y:S04]  /*a230*/  SHFL.BFLY PT, R10, R9, 0x1, 0x1f ;  /* 0x0c201f00090a7f89 */ /* 0x000fe800000e0000 */
        /* <DEDUP_REMOVED lines=11> */
[----:B------:R-:W5:Y:S01]  /*a2f0*/  SHFL.BFLY PT, R31, R34, 0x1, 0x1f ;  /* 0x0c201f00221f7f89 */ /* 0x000f6200000e0000 */
[----:B------:R-:W-:-:S02]  /*a300*/  UMOV UR4, 0x400 ;  /* 0x0000040000047882 */ /* 0x000fc40000000000 */
[----:B------:R-:W-:Y:S01]  /*a310*/  ULEA UR4, UR5, UR4, 0x18 ;  /* 0x0000000405047291 */ /* 0x000fe2000f8ec03f */
[----:B------:R-:W-:Y:S01]  /*a320*/  SHF.R.S32.HI R4, RZ, 0x5, R4 ;  /* 0x00000005ff047819 */ /* 0x000fe20000011404 */
[----:B0-----:R-:W-:Y:S01]  /*a330*/  FADD.FTZ R5, R5, R6 ;  /* 0x0000000605057221 */ /* 0x001fe20000010000 */
[----:B------:R-:W-:Y:S01]  /*a340*/  FADD.FTZ R7, R7, R8 ;  /* 0x0000000807077221 */ /* 0x000fe20000010000 */
[----:B------:R-:W-:Y:S01]  /*a350*/  FADD.FTZ R9, R9, R10 ;  /* 0x0000000a09097221 */ /* 0x000fe20000010000 */
[----:B-1----:R-:W-:Y:S01]  /*a360*/  FADD.FTZ R11, R11, R12 ;  /* 0x0000000c0b0b7221 */ /* 0x002fe20000010000 */
[----:B------:R-:W-:Y:S01]  /*a370*/  LEA R4, R4, UR4, 0x2 ;  /* 0x0000000404047c11 */ /* 0x000fe2000f8e10ff */
        /* <DEDUP_REMOVED lines=10> */
[----:B------:R0:W-:Y:S04]  /*a420*/  @!P0 STS [R4], R109 ;  /* 0x0000006d04008388 */ /* 0x0001e80000000800 */
[----:B------:R0:W-:Y:S04]  /*a430*/  @!P0 STS [R4+0x10], R3 ;  /* 0x0000100304008388 */ /* 0x0001e80000000800 */
        /* <DEDUP_REMOVED lines=13> */
[----:B------:R0:W-:Y:S01]  /*a510*/  @!P0 STS [R4+0xf0], R31 ;  /* 0x0000f01f04008388 */ /* 0x0001e20000000800 */
[----:B------:R-:W-:Y:S01]  /*a520*/  BAR.SYNC.DEFER_BLOCKING 0x0 ;  /* 0x0000000000007b1d */ /* 0x000fe20000010000 */
[----:B------:R-:W-:-:S05]  /*a530*/  ISETP.NE.AND P0, PT, R2, RZ, PT ;  /* 0x000000ff0200720c */ /* 0x000fca0003f05270 */
[----:B------:R-:W-:Y:S08]  /*a540*/  BSSY B0, `(.L_x_0) ;  /* 0x0000064000007945 */ /* 0x000ff00003800000 */
[----:B0-----:R-:W-:Y:S05]  /*a550*/  @P0 BRA `(.L_x_1) ;  /* 0x0000000400880947 */ /* 0x001fea0003800000 */
[----:B------:R-:W0:Y:S01]  /*a560*/  LDS.128 R36, [UR4] ;  /* 0x00000004ff247984 */ /* 0x000e220008000c00 */
[----:B------:R-:W1:Y:S03]  /*a570*/  LDC.64 R2, c[0x0][0x210] ;  /* 0x00008400ff027b82 */ /* 0x000e660000000a00 */
[----:B------:R-:W2:Y:S04]  /*a580*/  LDS.128 R40, [UR4+0x10] ;  /* 0x00001004ff287984 */ /* 0x000ea80008000c00 */
[----:B------:R-:W3:Y:S04]  /*a590*/  LDS.128 R48, [UR4+0x20] ;  /* 0x00002004ff307984 */ /* 0x000ee80008000c00 */
[----:B------:R-:W4:Y:S04]  /*a5a0*/  LDS.128 R20, [UR4+0x30] ;  /* 0x00003004ff147984 */ /* 0x000f280008000c00 */
[----:B------:R-:W5:Y:S04]  /*a5b0*/  LDS.128 R16, [UR4+0x40] ;  /* 0x00004004ff107984 */ /* 0x000f680008000c00 */
[----:B------:R-:W5:Y:S04]  /*a5c0*/  LDS.128 R12, [UR4+0x50] ;  /* 0x00005004ff0c7984 */ /* 0x000f680008000c00 */
[----:B------:R-:W5:Y:S01]  /*a5d0*/  LDS.128 R4, [UR4+0x60] ;  /* 0x00006004ff047984 */ /* 0x000f620008000c00 */
[----:B-1----:R-:W-:-:S03]  /*a5e0*/  IMAD.WIDE R2, R0, 0x4, R2 ;  /* 0x0000000400027825 */ /* 0x002fc600078e0202 */
[----:B------:R-:W1:Y:S04]  /*a5f0*/  LDS.128 R8, [UR4+0x70] ;  /* 0x00007004ff087984 */ /* 0x000e680008000c00 */
[----:B------:R-:W1:Y:S04]  /*a600*/  LDS.128 R24, [UR4+0x80] ;  /* 0x00008004ff187984 */ /* 0x000e680008000c00 */
[----:B------:R-:W1:Y:S01]  /*a610*/  LDS.128 R32, [UR4+0x90] ;  /* 0x00009004ff207984 */ /* 0x000e620008000c00 */
[----:B0-----:R-:W-:-:S03]  /*a620*/  FADD.FTZ R36, RZ, R36 ;  /* 0x00000024ff247221 */ /* 0x001fc60000010000 */
[----:B------:R-:W0:Y:S01]  /*a630*/  LDS.128 R28, [UR4+0xa0] ;  /* 0x0000a004ff1c7984 */ /* 0x000e220008000c00 */
[----:B--2---:R-:W-:Y:S01]  /*a640*/  FADD.FTZ R40, RZ, R40 ;  /* 0x00000028ff287221 */ /* 0x004fe20000010000 */
[----:B------:R-:W-:Y:S02]  /*a650*/  FADD.FTZ R37, R36, R37 ;  /* 0x0000002524257221 */ /* 0x000fe40000010000 */
[----:B------:R-:W2:Y:S01]  /*a660*/  LDS.128 R52, [UR4+0xd0] ;  /* 0x0000d004ff347984 */ /* 0x000ea20008000c00 */
[----:B------:R-:W-:Y:S01]  /*a670*/  FADD.FTZ R41, R40, R41 ;  /* 0x0000002928297221 */ /* 0x000fe20000010000 */
[----:B---3--:R-:W-:Y:S01]  /*a680*/  FADD.FTZ R48, RZ, R48 ;  /* 0x00000030ff307221 */ /* 0x008fe20000010000 */
[----:B------:R-:W-:Y:S02]  /*a690*/  FADD.FTZ R38, R37, R38 ;  /* 0x0000002625267221 */ /* 0x000fe40000010000 */
[----:B------:R-:W-:Y:S01]  /*a6a0*/  FADD.FTZ R42, R41, R42 ;  /* 0x0000002a292a7221 */ /* 0x000fe20000010000 */
[----:B------:R-:W-:Y:S01]  /*a6b0*/  FADD.FTZ R49, R48, R49 ;  /* 0x0000003130317221 */ /* 0x000fe20000010000 */
[----:B------:R-:W-:Y:S01]  /*a6c0*/  FADD.FTZ R45, R38, R39 ;  /* 0x00000027262d7221 */ /* 0x000fe20000010000 */
[----:B----4-:R-:W-:Y:S01]  /*a6d0*/  FADD.FTZ R20, RZ, R20 ;  /* 0x00000014ff147221 */ /* 0x010fe20000010000 */
[----:B------:R-:W-:Y:S01]  /*a6e0*/  FADD.FTZ R47, R42, R43 ;  /* 0x0000002b2a2f7221 */ /* 0x000fe20000010000 */
[----:B------:R-:W-:Y:S01]  /*a6f0*/  FADD.FTZ R50, R49, R50 ;  /* 0x0000003231327221 */ /* 0x000fe20000010000 */
[----:B------:R-:W3:Y:S01]  /*a700*/  LDS.128 R36, [UR4+0xb0] ;  /* 0x0000b004ff247984 */ /* 0x000ee20008000c00 */
[----:B-----5:R-:W-:Y:S01]  /*a710*/  FADD.FTZ R16, RZ, R16 ;  /* 0x00000010ff107221 */ /* 0x020fe20000010000 */
[----:B------:R-:W-:Y:S01]  /*a720*/  FADD.FTZ R12, RZ, R12 ;  /* 0x0000000cff0c7221 */ /* 0x000fe20000010000 */
[----:B------:R-:W-:Y:S01]  /*a730*/  FADD.FTZ R57, R50, R51 ;  /* 0x0000003332397221 */ /* 0x000fe20000010000 */
[----:B------:R-:W-:Y:S01]  /*a740*/  STG.E desc[UR6][R2.64], R45 ;  /* 0x0000002d02007986 */ /* 0x000fe2000c101906 */
[----:B------:R-:W-:Y:S01]  /*a750*/  FADD.FTZ R21, R20, R21 ;  /* 0x0000001514157221 */ /* 0x000fe20000010000 */
[----:B------:R-:W-:Y:S01]  /*a760*/  FADD.FTZ R4, RZ, R4 ;  /* 0x00000004ff047221 */ /* 0x000fe20000010000 */
[----:B------:R-:W-:Y:S01]  /*a770*/  FADD.FTZ R17, R16, R17 ;  /* 0x0000001110117221 */ /* 0x000fe20000010000 */
[----:B------:R-:W-:Y:S01]  /*a780*/  STG.E desc[UR6][R2.64+0x600], R47 ;  /* 0x0006002f02007986 */ /* 0x000fe2000c101906 */
[----:B------:R-:W-:Y:S01]  /*a790*/  FADD.FTZ R13, R12, R13 ;  /* 0x0000000d0c0d7221 */ /* 0x000fe20000010000 */
[----:B-1----:R-:W-:Y:S01]  /*a7a0*/  FADD.FTZ R8, RZ, R8 ;  /* 0x00000008ff087221 */ /* 0x002fe20000010000 */
[----:B------:R-:W-:Y:S01]  /*a7b0*/  FADD.FTZ R5, R4, R5 ;  /* 0x0000000504057221 */ /* 0x000fe20000010000 */
[----:B------:R-:W1:Y:S01]  /*a7c0*/  LDS.128 R40, [UR4+0xc0] ;  /* 0x0000c004ff287984 */ /* 0x000e620008000c00 */
[----:B------:R-:W-:Y:S01]  /*a7d0*/  FADD.FTZ R22, R21, R22 ;  /* 0x0000001615167221 */ /* 0x000fe20000010000 */
[----:B------:R-:W-:Y:S01]  /*a7e0*/  FADD.FTZ R24, RZ, R24 ;  /* 0x00000018ff187221 */ /* 0x000fe20000010000 */
[----:B------:R-:W-:Y:S01]  /*a7f0*/  FADD.FTZ R9, R8, R9 ;  /* 0x0000000908097221 */ /* 0x000fe20000010000 */
[----:B------:R-:W4:Y:S01]  /*a800*/  LDS.128 R48, [UR4+0xe0] ;  /* 0x0000e004ff307984 */ /* 0x000f220008000c00 */
[----:B------:R-:W-:Y:S01]  /*a810*/  FADD.FTZ R18, R17, R18 ;  /* 0x0000001211127221 */ /* 0x000fe20000010000 */
[----:B------:R-:W-:Y:S01]  /*a820*/  FADD.FTZ R32, RZ, R32 ;  /* 0x00000020ff207221 */ /* 0x000fe20000010000 */
[----:B------:R-:W-:Y:S01]  /*a830*/  FADD.FTZ R25, R24, R25 ;  /* 0x0000001918197221 */ /* 0x000fe20000010000 */
[----:B------:R-:W5:Y:S01]  /*a840*/  LDS.128 R44, [UR4+0xf0] ;  /* 0x0000f004ff2c7984 */ /* 0x000f620008000c00 */
[----:B------:R-:W-:Y:S01]  /*a850*/  FADD.FTZ R14, R13, R14 ;  /* 0x0000000e0d0e7221 */ /* 0x000fe20000010000 */
[----:B------:R-:W-:Y:S01]  /*a860*/  FADD.FTZ R33, R32, R33 ;  /* 0x0000002120217221 */ /* 0x000fe20000010000 */
[----:B0-----:R-:W-:Y:S01]  /*a870*/  FADD.FTZ R28, RZ, R28 ;  /* 0x0000001cff1c7221 */ /* 0x001fe20000010000 */
[----:B------:R-:W-:Y:S01]  /*a880*/  FADD.FTZ R6, R5, R6 ;  /* 0x0000000605067221 */ /* 0x000fe20000010000 */
[----:B------:R-:W-:Y:S01]  /*a890*/  FADD.FTZ R10, R9, R10 ;  /* 0x0000000a090a7221 */ /* 0x000fe20000010000 */
[----:B------:R-:W-:Y:S01]  /*a8a0*/  FADD.FTZ R26, R25, R26 ;  /* 0x0000001a191a7221 */ /* 0x000fe20000010000 */
[----:B------:R-:W-:Y:S01]  /*a8b0*/  FADD.FTZ R29, R28, R29 ;  /* 0x0000001d1c1d7221 */ /* 0x000fe20000010000 */
[----:B--2---:R-:W-:Y:S01]  /*a8c0*/  FADD.FTZ R52, RZ, R52 ;  /* 0x00000034ff347221 */ /* 0x004fe20000010000 */
        /* <DEDUP_REMOVED lines=11> */
[----:B---3--:R-:W-:Y:S01]  /*a980*/  FADD.FTZ R36, RZ, R36 ;  /* 0x00000024ff247221 */ /* 0x008fe20000010000 */
[----:B------:R-:W-:Y:S01]  /*a990*/  FADD.FTZ R31, R30, R31 ;  /* 0x0000001f1e1f7221 */ /* 0x000fe20000010000 */
[----:B------:R-:W-:Y:S01]  /*a9a0*/  FADD.FTZ R55, R54, R55 ;  /* 0x0000003736377221 */ /* 0x000fe20000010000 */
[----:B------:R0:W-:Y:S01]  /*a9b0*/  STG.E desc[UR6][R2.64+0xc00], R57 ;  /* 0x000c003902007986 */ /* 0x0001e2000c101906 */
[----:B------:R-:W-:-:S03]  /*a9c0*/  FADD.FTZ R37, R36, R37 ;  /* 0x0000002524257221 */ /* 0x000fc60000010000 */
[----:B------:R0:W-:Y:S01]  /*a9d0*/  STG.E desc[UR6][R2.64+0x1200], R23 ;  /* 0x0012001702007986 */ /* 0x0001e2000c101906 */
[----:B------:R-:W-:-:S03]  /*a9e0*/  FADD.FTZ R38, R37, R38 ;  /* 0x0000002625267221 */ /* 0x000fc60000010000 */
[----:B------:R0:W-:Y:S01]  /*a9f0*/  STG.E desc[UR6][R2.64+0x1800], R19 ;  /* 0x0018001302007986 */ /* 0x0001e2000c101906 */
[----:B-1----:R-:W-:Y:S01]  /*aa00*/  FADD.FTZ R40, RZ, R40 ;  /* 0x00000028ff287221 */ /* 0x002fe20000010000 */
[----:B------:R-:W-:Y:S02]  /*aa10*/  FADD.FTZ R39, R38, R39 ;  /* 0x0000002726277221 */ /* 0x000fe40000010000 */
[----:B------:R0:W-:Y:S01]  /*aa20*/  STG.E desc[UR6][R2.64+0x1e00], R15 ;  /* 0x001e000f02007986 */ /* 0x0001e2000c101906 */
[----:B----4-:R-:W-:Y:S01]  /*aa30*/  FADD.FTZ R48, RZ, R48 ;  /* 0x00000030ff307221 */ /* 0x010fe20000010000 */
[----:B------:R-:W-:Y:S02]  /*aa40*/  FADD.FTZ R41, R40, R41 ;  /* 0x0000002928297221 */ /* 0x000fe40000010000 */
[----:B------:R0:W-:Y:S01]  /*aa50*/  STG.E desc[UR6][R2.64+0x2400], R7 ;  /* 0x0024000702007986 */ /* 0x0001e2000c101906 */
[----:B-----5:R-:W-:Y:S01]  /*aa60*/  FADD.FTZ R44, RZ, R44 ;  /* 0x0000002cff2c7221 */ /* 0x020fe20000010000 */
[----:B------:R-:W-:Y:S01]  /*aa70*/  FADD.FTZ R49, R48, R49 ;  /* 0x0000003130317221 */ /* 0x000fe20000010000 */
[----:B------:R-:W-:Y:S01]  /*aa80*/  FADD.FTZ R42, R41, R42 ;  /* 0x0000002a292a7221 */ /* 0x000fe20000010000 */
[----:B------:R0:W-:Y:S01]  /*aa90*/  STG.E desc[UR6][R2.64+0x2a00], R11 ;  /* 0x002a000b02007986 */ /* 0x0001e2000c101906 */
[----:B------:R-:W-:Y:S01]  /*aaa0*/  FADD.FTZ R45, R44, R45 ;  /* 0x0000002d2c2d7221 */ /* 0x000fe20000010000 */
[----:B------:R-:W-:Y:S01]  /*aab0*/  FADD.FTZ R50, R49, R50 ;  /* 0x0000003231327221 */ /* 0x000fe20000010000 */
[----:B------:R-:W-:Y:S01]  /*aac0*/  FADD.FTZ R43, R42, R43 ;  /* 0x0000002b2a2b7221 */ /* 0x000fe20000010000 */
[----:B------:R0:W-:Y:S01]  /*aad0*/  STG.E desc[UR6][R2.64+0x3000], R27 ;  /* 0x0030001b02007986 */ /* 0x0001e2000c101906 */
[----:B------:R-:W-:Y:S01]  /*aae0*/  FADD.FTZ R46, R45, R46 ;  /* 0x0000002e2d2e7221 */ /* 0x000fe20000010000 */
[----:B------:R-:W-:-:S02]  /*aaf0*/  FADD.FTZ R51, R50, R51 ;  /* 0x0000003332337221 */ /* 0x000fc40000010000 */
[----:B------:R0:W-:Y:S01]  /*ab00*/  STG.E desc[UR6][R2.64+0x3600], R35 ;  /* 0x0036002302007986 */ /* 0x0001e2000c101906 */
[----:B------:R-:W-:-:S03]  /*ab10*/  FADD.FTZ R47, R46, R47 ;  /* 0x0000002f2e2f7221 */ /* 0x000fc60000010000 */
[----:B------:R0:W-:Y:S04]  /*ab20*/  STG.E desc[UR6][R2.64+0x3c00], R31 ;  /* 0x003c001f02007986 */ /* 0x0001e8000c101906 */
[----:B------:R0:W-:Y:S04]  /*ab30*/  STG.E desc[UR6][R2.64+0x4200], R39 ;  /* 0x0042002702007986 */ /* 0x0001e8000c101906 */
[----:B------:R0:W-:Y:S04]  /*ab40*/  STG.E desc[UR6][R2.64+0x4800], R43 ;  /* 0x0048002b02007986 */ /* 0x0001e8000c101906 */
[----:B------:R0:W-:Y:S04]  /*ab50*/  STG.E desc[UR6][R2.64+0x4e00], R55 ;  /* 0x004e003702007986 */ /* 0x0001e8000c101906 */
[----:B------:R0:W-:Y:S04]  /*ab60*/  STG.E desc[UR6][R2.64+0x5400], R51 ;  /* 0x0054003302007986 */ /* 0x0001e8000c101906 */
[----:B------:R0:W-:Y:S02]  /*ab70*/  STG.E desc[UR6][R2.64+0x5a00], R47 ;  /* 0x005a002f02007986 */ /* 0x0001e4000c101906 */
.L_x_1:
[----:B------:R-:W-:Y:S05]  /*ab80*/  BSYNC B0 ;  /* 0x0000000000007941 */ /* 0x000fea0003800000 */
.L_x_0:
[----:B------:R-:W-:Y:S01]  /*ab90*/  PREEXIT ;  /* 0x000000000000782d */ /* 0x000fe20000000000 */
[----:B------:R-:W-:Y:S05]  /*aba0*/  EXIT ;  /* 0x000000000000794d */ /* 0x000fea0003800000 */
.L_x_2:
[----:B------:R-:W-:-:S00]  /*abb0*/  BRA `(.L_x_2) ;  /* 0xfffffffc00fc7947 */ /* 0x000fc0000383ffff */
[----:B------:R-:W-:-:S00]  /*abc0*/  NOP ;  /* 0x0000000000007918 */ /* 0x000fc00000000000 */
        /* <DEDUP_REMOVED lines=11> */
.L_x_100:


//--------------------- .text._Z31router_gemm_kernel_float_outputI13__nv_bfloat16Li128ELi8ELi15ELi384ELi7168EEvPfPKT_S4_ --------------------------
	.section	.text._Z31router_gemm_kernel_float_outputI13__nv_bfloat16Li128ELi8ELi15ELi384ELi7168EEvPfPKT_S4_,"ax",@progbits
	.align	128
        .global         _Z31router_gemm_kernel_float_outputI13__nv_bfloat16Li128ELi8ELi15ELi384ELi7168EEvPfPKT_S4_
        .type           _Z31router_gemm_kernel_float_outputI13__nv_bfloat16Li128ELi8ELi15ELi384ELi7168EEvPfPKT_S4_,@function
        .size           _Z31router_gemm_kernel_float_outputI13__nv_bfloat16Li128ELi8ELi15ELi384ELi7168EEvPfPKT_S4_,(.L_x_101 - _Z31router_gemm_kernel_float_outputI13__nv_bfloat16Li128ELi8ELi15ELi384ELi7168EEvPfPKT_S4_)
        .other          _Z31router_gemm_kernel_float_outputI13__nv_bfloat16Li128ELi8ELi15ELi384ELi7168EEvPfPKT_S4_,@"STO_CUDA_ENTRY STV_DEFAULT"
_Z31router_gemm_kernel_float_outputI13__nv_bfloat16Li128ELi8ELi15ELi384ELi7168EEvPfPKT_S4_:
.text._Z31router_gemm_kernel_float_outputI13__nv_bfloat16Li128ELi8ELi15ELi384ELi7168EEvPfPKT_S4_:
        /* <DEDUP_REMOVED lines=40> */
[C---:B------:R-:W-:Y:S02]  /*0280*/  PRMT R36, R45.reuse, 0x7632, R36 ;  /* 0x000076322d247816 */ /* 0x040fe40000000024 */
[----:B------:R-:W-:Y:S01]  /*0290*/  SHF.L.U32 R38, R45, 0x10, RZ ;  /* 0x000000102d267819 */ /* 0x000fe200000006ff */
[----:B------:R-:W-:Y:S01]  /*02a0*/  FFMA.FTZ R44, R86, R3, R37 ;  /* 0x00000003562c7223 */ /* 0x000fe20000010025 */
[C---:B------:R-:W-:Y:S02]  /*02b0*/  PRMT R39, R73.reuse, 0x7632, R39 ;  /* 0x0000763249277816 */ /* 0x040fe40000000027 */
[----:B------:R-:W-:Y:S01]  /*02c0*/  SHF.L.U32 R85, R73, 0x10, RZ ;  /* 0x0000001049557819 */ /* 0x000fe200000006ff */
[----:B------:R-:W-:Y:S01]  /*02d0*/  IMAD.U32 R36, R36, 0x10000, RZ ;  /* 0x0001000024247824 */ /* 0x000fe200078e00ff */
[----:B------:R-:W-:-:S03]  /*02e0*/  SHF.L.U32 R39, R39, 0x10, RZ ;  /* 0x0000001027277819 */ /* 0x000fc600000006ff */
[----:B------:R-:W-:Y:S01]  /*02f0*/  FFMA.FTZ R38, R85, R38, R44 ;  /* 0x0000002655267223 */ /* 0x000fe2000001002c */
[----:B------:R-:W-:-:S03]  /*0300*/  SHF.L.U32 R45, R46, 0x10, RZ ;  /* 0x000000102e2d7819 */ /* 0x000fc600000006ff */
[----:B------:R-:W-:Y:S01]  /*0310*/  FFMA.FTZ R73, R39, R36, R38 ;  /* 0x0000002427497223 */ /* 0x000fe20000010026 */
[----:B------:R-:W-:Y:S02]  /*0320*/  SHF.L.U32 R38, R74, 0x10, RZ ;  /* 0x000000104a267819 */ /* 0x000fe400000006ff */
[C---:B---3--:R-:W-:Y:S01]  /*0330*/  PRMT R44, R48.reuse, 0x7632, R44 ;  /* 0x00007632302c7816 */ /* 0x048fe2000000002c */
[----:B------:R-:W-:Y:S01]  /*0340*/  IMAD.U32 R48, R48, 0x10000, RZ ;  /* 0x0001000030307824 */ /* 0x000fe200078e00ff */
[----:B------:R-:W-:Y:S01]  /*0350*/  PRMT R36, R46, 0x7632, R36 ;  /* 0x000076322e247816 */ /* 0x000fe20000000024 */
[----:B------:R-:W-:Y:S01]  /*0360*/  FFMA.FTZ R46, R38, R45, R73 ;  /* 0x0000002d262e7223 */ /* 0x000fe20000010049 */
[----:B------:R-:W-:Y:S01]  /*0370*/  SHF.L.U32 R45, R44, 0x10, RZ ;  /* 0x000000102c2d7819 */ /* 0x000fe200000006ff */
[----:B------:R-:W-:Y:S01]  /*0380*/  FFMA.FTZ R73, R87, R48, RZ ;  /* 0x0000003057497223 */ /* 0x000fe200000100ff */
[----:B------:R-:W-:Y:S02]  /*0390*/  PRMT R37, R74, 0x7632, R37 ;  /* 0x000076324a257816 */ /* 0x000fe40000000025 */
[C---:B------:R-:W-:Y:S01]  /*03a0*/  PRMT R48, R49.reuse, 0x7632, R48 ;  /* 0x0000763231307816 */ /* 0x040fe20000000030 */
[----:B------:R-:W-:Y:S01]  /*03b0*/  FFMA.FTZ R74, R86, R45, R73 ;  /* 0x0000002d564a7223 */ /* 0x000fe20000010049 */
[----:B------:R-:W-:Y:S01]  /*03c0*/  SHF.L.U32 R72, R49, 0x10, RZ ;  /* 0x0000001031487819 */ /* 0x000fe200000006ff */
[----:B------:R-:W-:Y:S01]  /*03d0*/  IMAD.U32 R37, R37, 0x10000, RZ ;  /* 0x0001000025257824 */ /* 0x000fe200078e00ff */
[----:B------:R-:W-:-:S02]  /*03e0*/  SHF.L.U32 R36, R36, 0x10, RZ ;  /* 0x0000001024247819 */ /* 0x000fc400000006ff */
[----:B------:R-:W-:Y:S01]  /*03f0*/  SHF.L.U32 R48, R48, 0x10, RZ ;  /* 0x0000001030307819 */ /* 0x000fe200000006ff */
[----:B------:R-:W-:Y:S01]  /*0400*/  FFMA.FTZ R72, R85, R72, R74 ;  /* 0x0000004855487223 */ /* 0x000fe2000001004a */
[----:B------:R-:W-:Y:S01]  /*0410*/  SHF.L.U32 R44, R47, 0x10, RZ ;  /* 0x000000102f2c7819 */ /* 0x000fe200000006ff */
[----:B------:R-:W-:Y:S01]  /*0420*/  FFMA.FTZ R46, R37, R36, R46 ;  /* 0x00000024252e7223 */ /* 0x000fe2000001002e */
[----:B------:R-:W-:Y:S01]  /*0430*/  PRMT R36, R47, 0x7632, R36 ;  /* 0x000076322f247816 */ /* 0x000fe20000000024 */
[C---:B------:R-:W-:Y:S01]  /*0440*/  IMAD.U32 R45, R50.reuse, 0x10000, RZ ;  /* 0x00010000322d7824 */ /* 0x040fe200078e00ff */
[----:B------:R-:W-:Y:S01]  /*0450*/  SHF.L.U32 R3, R75, 0x10, RZ ;  /* 0x000000104b037819 */ /* 0x000fe200000006ff */
[----:B------:R-:W-:Y:S01]  /*0460*/  FFMA.FTZ R47, R39, R48, R72 ;  /* 0x00000030272f7223 */ /* 0x000fe20000010048 */
[----:B------:R-:W-:Y:S02]  /*0470*/  PRMT R50, R50, 0x7632, R50 ;  /* 0x0000763232327816 */ /* 0x000fe40000000032 */
[----:B----4-:R-:W-:Y:S01]  /*0480*/  PRMT R48, R68, 0x7632, R48 ;  /* 0x0000763244307816 */ /* 0x010fe20000000030 */
[----:B------:R-:W-:Y:S01]  /*0490*/  FFMA.FTZ R73, R3, R44, R46 ;  /* 0x0000002c03497223 */ /* 0x000fe2000001002e */
[----:B------:R-:W-:Y:S01]  /*04a0*/  FFMA.FTZ R72, R38, R45, R47 ;  /* 0x0000002d26487223 */ /* 0x000fe2000001002f */
[----:B------:R-:W-:Y:S01]  /*04b0*/  SHF.L.U32 R68, R68, 0x10, RZ ;  /* 0x0000001044447819 */ /* 0x000fe200000006ff */
[----:B------:R-:W2:Y:S01]  /*04c0*/  LDG.E.128 R44, desc[UR6][R100.64+0x4000] ;  /* 0x00400006642c7981 */ /* 0x000ea2000c1e1d00 */
[----:B------:R-:W-:-:S02]  /*04d0*/  SHF.L.U32 R50, R50, 0x10, RZ ;  /* 0x0000001032327819 */ /* 0x000fc400000006ff */
[----:B------:R-:W-:Y:S01]  /*04e0*/  PRMT R88, R75, 0x7632, R88 ;  /* 0x000076324b587816 */ /* 0x000fe20000000058 */
[----:B------:R-:W-:Y:S01]  /*04f0*/  FFMA.FTZ R75, R87, R68, RZ ;  /* 0x00000044574b7223 */ /* 0x000fe200000100ff */
[----:B------:R-:W-:Y:S02]  /*0500*/  SHF.L.U32 R49, R48, 0x10, RZ ;  /* 0x0000001030317819 */ /* 0x000fe400000006ff */
[C---:B------:R-:W-:Y:S01]  /*0510*/  PRMT R48, R51.reuse, 0x7632, R48 ;  /* 0x0000763233307816 */ /* 0x040fe20000000030 */
[----:B------:R-:W-:Y:S02]  /*0520*/  IMAD.U32 R68, R51, 0x10000, RZ ;  /* 0x0001000033447824 */ /* 0x000fe400078e00ff */
[----:B------:R-:W-:Y:S01]  /*0530*/  FFMA.FTZ R50, R37, R50, R72 ;  /* 0x0000003225327223 */ /* 0x000fe20000010048 */
[----:B------:R-:W-:Y:S01]  /*0540*/  FFMA.FTZ R76, R86, R49, R75 ;  /* 0x00000031564c7223 */ /* 0x000fe2000001004b */
[----:B------:R-:W-:Y:S01]  /*0550*/  SHF.L.U32 R49, R36, 0x10, RZ ;  /* 0x0000001024317819 */ /* 0x000fe200000006ff */
[----:B------:R-:W-:Y:S01]  /*0560*/  IMAD.U32 R51, R48, 0x10000, RZ ;  /* 0x0001000030337824 */ /* 0x000fe200078e00ff */
[----:B------:R-:W-:Y:S01]  /*0570*/  SHF.L.U32 R88, R88, 0x10, RZ ;  /* 0x0000001058587819 */ /* 0x000fe200000006ff */
[----:B------:R-:W-:Y:S01]  /*0580*/  FFMA.FTZ R36, R3, R68, R50 ;  /* 0x0000004403247223 */ /* 0x000fe20000010032 */
[----:B------:R-:W-:-:S02]  /*0590*/  PRMT R72, R69, 0x7632, R72 ;  /* 0x0000763245487816 */ /* 0x000fc40000000048 */
[----:B------:R-:W-:Y:S01]  /*05a0*/  SHF.L.U32 R74, R69, 0x10, RZ ;  /* 0x00000010454a7819 */ /* 0x000fe200000006ff */
[C---:B------:R-:W-:Y:S01]  /*05b0*/  FFMA.FTZ R84, R88.reuse, R49, R73 ;  /* 0x0000003158547223 */ /* 0x040fe20000010049 */
[----:B------:R-:W-:Y:S01]  /*05c0*/  FFMA.FTZ R36, R88, R51, R36 ;  /* 0x0000003358247223 */ /* 0x000fe20000010024 */
[----:B------:R-:W-:Y:S01]  /*05d0*/  PRMT R68, R56, 0x7632, R68 ;  /* 0x0000763238447816 */ /* 0x000fe20000000044 */
[----:B------:R-:W3:Y:S01]  /*05e0*/  LDG.E.128 R48, desc[UR6][R100.64+0x7800] ;  /* 0x0078000664307981 */ /* 0x000ee2000c1e1d00 */
[----:B------:R-:W-:Y:S01]  /*05f0*/  SHF.L.U32 R72, R72, 0x10, RZ ;  /* 0x0000001048487819 */ /* 0x000fe200000006ff */
[----:B------:R-:W-:Y:S01]  /*0600*/  FFMA.FTZ R74, R85, R74, R76 ;  /* 0x0000004a554a7223 */ /* 0x000fe2000001004c */
[----:B------:R-:W-:Y:S01]  /*0610*/  SHF.L.U32 R56, R56, 0x10, RZ ;  /* 0x0000001038387819 */ /* 0x000fe200000006ff */
[----:B------:R-:W-:Y:S01]  /*0620*/  IMAD.U32 R75, R68, 0x10000, RZ ;  /* 0x00010000444b7824 */ /* 0x000fe200078e00ff */
[C---:B------:R-:W-:Y:S01]  /*0630*/  SHF.L.U32 R69, R70.reuse, 0x10, RZ ;  /* 0x0000001046457819 */ /* 0x040fe200000006ff */
[----:B------:R-:W-:Y:S01]  /*0640*/  FFMA.FTZ R73, R39, R72, R74 ;  /* 0x0000004827497223 */ /* 0x000fe2000001004a */
[----:B------:R-:W-:Y:S01]  /*0650*/  PRMT R70, R70, 0x7632, R70 ;  /* 0x0000763246467816 */ /* 0x000fe20000000046 */
[----:B------:R-:W-:Y:S01]  /*0660*/  FFMA.FTZ R77, R87, R56, RZ ;  /* 0x00000038574d7223 */ /* 0x000fe200000100ff */
[----:B------:R-:W-:Y:S01]  /*0670*/  SHF.L.U32 R68, R57, 0x10, RZ ;  /* 0x0000001039447819 */ /* 0x000fe200000006ff */
[----:B------:R-:W-:Y:S01]  /*0680*/  FFMA.FTZ R72, R38, R69, R73 ;  /* 0x0000004526487223 */ /* 0x000fe20000010049 */
[----:B------:R-:W-:Y:S01]  /*0690*/  SHF.L.U32 R70, R70, 0x10, RZ ;  /* 0x0000001046467819 */ /* 0x000fe200000006ff */
[----:B------:R-:W-:Y:S01]  /*06a0*/  FFMA.FTZ R76, R86, R75, R77 ;  /* 0x0000004b564c7223 */ /* 0x000fe2000001004d */
[----:B------:R-:W-:-:S02]  /*06b0*/  PRMT R69, R64, 0x7632, R69 ;  /* 0x0000763240457816 */ /* 0x000fc40000000045 */
[----:B------:R-:W-:Y:S01]  /*06c0*/  SHF.L.U32 R64, R64, 0x10, RZ ;  /* 0x0000001040407819 */ /* 0x000fe200000006ff */
[----:B------:R-:W-:Y:S01]  /*06d0*/  FFMA.FTZ R76, R85, R68, R76 ;  /* 0x00000044554c7223 */ /* 0x000fe2000001004c */
[----:B------:R-:W-:Y:S01]  /*06e0*/  PRMT R56, R57, 0x7632, R56 ;  /* 0x0000763239387816 */ /* 0x000fe20000000038 */
[----:B------:R-:W-:Y:S02]  /*06f0*/  IMAD.U32 R68, R71, 0x10000, RZ ;  /* 0x0001000047447824 */ /* 0x000fe400078e00ff */
[----:B------:R-:W-:Y:S01]  /*0700*/  FFMA.FTZ R70, R37, R70, R72 ;  /* 0x0000004625467223 */ /* 0x000fe20000010048 */
[----:B------:R-:W-:Y:S01]  /*0710*/  SHF.L.U32 R73, R69, 0x10, RZ ;  /* 0x0000001045497819 */ /* 0x000fe200000006ff */
[----:B------:R-:W-:Y:S01]  /*0720*/  FFMA.FTZ R75, R87, R64, RZ ;  /* 0x00000040574b7223 */ /* 0x000fe200000100ff */
[----:B------:R-:W-:Y:S01]  /*0730*/  SHF.L.U32 R74, R56, 0x10, RZ ;  /* 0x00000010384a7819 */ /* 0x000fe200000006ff */
[----:B------:R-:W-:Y:S01]  /*0740*/  FFMA.FTZ R69, R3, R68, R70 ;  /* 0x0000004403457223 */ /* 0x000fe20000010046 */
[C---:B------:R-:W-:Y:S01]  /*0750*/  PRMT R68, R65.reuse, 0x7632, R68 ;  /* 0x0000763241447816 */ /* 0x040fe20000000044 */
[----:B------:R-:W-:Y:S01]  /*0760*/  FFMA.FTZ R72, R86, R73, R75 ;  /* 0x0000004956487223 */ /* 0x000fe2000001004b */
[----:B------:R-:W-:-:S02]  /*0770*/  SHF.L.U32 R70, R65, 0x10, RZ ;  /* 0x0000001041467819 */ /* 0x000fc400000006ff */
[----:B------:R-:W-:Y:S01]  /*0780*/  PRMT R56, R71, 0x7632, R56 ;  /* 0x0000763247387816 */ /* 0x000fe20000000038 */
[----:B------:R-:W-:Y:S01]  /*0790*/  FFMA.FTZ R71, R39, R74, R76 ;  /* 0x0000004a27477223 */ /* 0x000fe2000001004c */
[C---:B------:R-:W-:Y:S01]  /*07a0*/  SHF.L.U32 R57, R58.reuse, 0x10, RZ ;  /* 0x000000103a397819 */ /* 0x040fe200000006ff */
[----:B------:R-:W4:Y:S01]  /*07b0*/  LDG.E.128 R76, desc[UR6][R100.64+0xb000] ;  /* 0x00b00006644c7981 */ /* 0x000f22000c1e1d00 */
[----:B------:R-:W-:Y:S01]  /*07c0*/  PRMT R58, R58, 0x7632, R58 ;  /* 0x000076323a3a7816 */ /* 0x000fe2000000003a */
[----:B------:R-:W-:Y:S02]  /*07d0*/  IMAD.U32 R68, R68, 0x10000, RZ ;  /* 0x0001000044447824 */ /* 0x000fe400078e00ff */
[----:B------:R-:W-:Y:S01]  /*07e0*/  FFMA.FTZ R70, R85, R70, R72 ;  /* 0x0000004655467223 */ /* 0x000fe20000010048 */
[----:B------:R-:W-:Y:S01]  /*07f0*/  FFMA.FTZ R64, R38, R57, R71 ;  /* 0x0000003926407223 */ /* 0x000fe20000010047 */
[----:B------:R-:W-:Y:S02]  /*0800*/  IMAD.U32 R58, R58, 0x10000, RZ ;  /* 0x000100003a3a7824 */ /* 0x000fe400078e00ff */
[----:B------:R-:W-:Y:S01]  /*0810*/  FFMA.FTZ R73, R39, R68, R70 ;  /* 0x0000004427497223 */ /* 0x000fe20000010046 */
[----:B------:R-:W-:-:S02]  /*0820*/  PRMT R68, R60, 0x7632, R68 ;  /* 0x000076323c447816 */ /* 0x000fc40000000044 */
[----:B------:R-:W-:Y:S01]  /*0830*/  SHF.L.U32 R60, R60, 0x10, RZ ;  /* 0x000000103c3c7819 */ /* 0x000fe200000006ff */
[--C-:B------:R-:W-:Y:S01]  /*0840*/  FFMA.FTZ R58, R37, R58, R64.reuse ;  /* 0x0000003a253a7223 */ /* 0x100fe20000010040 */
[----:B------:R-:W-:Y:S02]  /*0850*/  SHF.L.U32 R57, R56, 0x10, RZ ;  /* 0x0000001038397819 */ /* 0x000fe400000006ff */
[----:B------:R-:W-:Y:S01]  /*0860*/  SHF.L.U32 R56, R59, 0x10, RZ ;  /* 0x000000103b387819 */ /* 0x000fe200000006ff */
[----:B------:R-:W-:Y:S02]  /*0870*/  IMAD.U32 R75, R68, 0x10000, RZ ;  /* 0x00010000444b7824 */ /* 0x000fe400078e00ff */
[----:B------:R-:W-:Y:S01]  /*0880*/  FFMA.FTZ R89, R87, R60, RZ ;  /* 0x0000003c57597223 */ /* 0x000fe200000100ff */
[----:B------:R-:W-:Y:S01]  /*0890*/  FFMA.FTZ R112, R88, R57, R69 ;  /* 0x0000003958707223 */ /* 0x000fe20000010045 */
[----:B------:R-:W-:Y:S01]  /*08a0*/  PRMT R64, R59, 0x7632, R64 ;  /* 0x000076323b407816 */ /* 0x000fe20000000040 */
[----:B------:R-:W-:Y:S01]  /*08b0*/  FFMA.FTZ R69, R3, R56, R58 ;  /* 0x0000003803457223 */ /* 0x000fe2000001003a */
[C---:B------:R-:W-:Y:S01]  /*08c0*/  SHF.L.U32 R72, R61.reuse, 0x10, RZ ;  /* 0x000000103d487819 */ /* 0x040fe200000006ff */
[----:B------:R-:W5:Y:S01]  /*08d0*/  LDG.E.128 R56, desc[UR6][R100.64+0xe800] ;  /* 0x00e8000664387981 */ /* 0x000f62000c1e1d00 */
[----:B------:R-:W-:Y:S01]  /*08e0*/  SHF.L.U32 R71, R66, 0x10, RZ ;  /* 0x0000001042477819 */ /* 0x000fe200000006ff */
[----:B------:R-:W-:Y:S01]  /*08f0*/  FFMA.FTZ R74, R86, R75, R89 ;  /* 0x0000004b564a7223 */ /* 0x000fe20000010059 */
[----:B------:R-:W-:-:S02]  /*0900*/  PRMT R61, R61, 0x7632, R61 ;  /* 0x000076323d3d7816 */ /* 0x000fc4000000003d */
[----:B------:R-:W-:Y:S02]  /*0910*/  PRMT R66, R66, 0x7632, R66 ;  /* 0x0000763242427816 */ /* 0x000fe40000000042 */
[----:B------:R-:W-:Y:S01]  /*0920*/  SHF.L.U32 R65, R64, 0x10, RZ ;  /* 0x0000001040417819 */ /* 0x000fe200000006ff */
[----:B------:R-:W-:Y:S01]  /*0930*/  FFMA.FTZ R74, R85, R72, R74 ;  /* 0x00000048554a7223 */ /* 0x000fe2000001004a */
[----:B------:R-:W-:Y:S01]  /*0940*/  FFMA.FTZ R64, R38, R71, R73 ;  /* 0x0000004726407223 */ /* 0x000fe20000010049 */
[----:B------:R-:W-:Y:S01]  /*0950*/  SHF.L.U32 R66, R66, 0x10, RZ ;  /* 0x0000001042427819 */ /* 0x000fe200000006ff */
[----:B------:R-:W-:Y:S02]  /*0960*/  IMAD.U32 R72, R61, 0x10000, RZ ;  /* 0x000100003d487824 */ /* 0x000fe400078e00ff */
[----:B------:R-:W-:Y:S01]  /*0970*/  FFMA.FTZ R114, R88, R65, R69 ;  /* 0x0000004158727223 */ /* 0x000fe20000010045 */
[C---:B------:R-:W-:Y:S02]  /*0980*/  PRMT R61, R62.reuse, 0x7632, R61 ;  /* 0x000076323e3d7816 */ /* 0x040fe4000000003d */
[----:B------:R-:W-:Y:S01]  /*0990*/  SHF.L.U32 R69, R62, 0x10, RZ ;  /* 0x000000103e457819 */ /* 0x000fe200000006ff */
[----:B------:R-:W-:Y:S01]  /*09a0*/  FFMA.FTZ R71, R39, R72, R74 ;  /* 0x0000004827477223 */ /* 0x000fe2000001004a */
[----:B------:R-:W-:Y:S01]  /*09b0*/  PRMT R60, R67, 0x7632, R60 ;  /* 0x00007632433c7816 */ /* 0x000fe2000000003c */
[----:B------:R-:W-:Y:S01]  /*09c0*/  FFMA.FTZ R70, R37, R66, R64 ;  /* 0x0000004225467223 */ /* 0x000fe20000010040 */
[----:B------:R-:W-:-:S02]  /*09d0*/  SHF.L.U32 R68, R67, 0x10, RZ ;  /* 0x0000001043447819 */ /* 0x000fc400000006ff */
[----:B------:R-:W5:Y:S01]  /*09e0*/  LDG.E.128 R64, desc[UR6][R100.64+0x12000] ;  /* 0x0120000664407981 */ /* 0x000f62000c1e1d00 */
[C---:B------:R-:W-:Y:S02]  /*09f0*/  PRMT R73, R40.reuse, 0x7632, R73 ;  /* 0x0000763228497816 */ /* 0x040fe40000000049 */
[----:B------:R-:W-:Y:S01]  /*0a00*/  SHF.L.U32 R90, R40, 0x10, RZ ;  /* 0x00000010285a7819 */ /* 0x000fe200000006ff */
[----:B------:R-:W-:Y:S01]  /*0a10*/  FFMA.FTZ R62, R38, R69, R71 ;  /* 0x00000045263e7223 */ /* 0x000fe20000010047 */
[----:B------:R-:W-:Y:S02]  /*0a20*/  SHF.L.U32 R40, R61, 0x10, RZ ;  /* 0x000000103d287819 */ /* 0x000fe400000006ff */
[C---:B------:R-:W-:Y:S02]  /*0a30*/  PRMT R61, R41.reuse, 0x7632, R61 ;  /* 0x00007632293d7816 */ /* 0x040fe4000000003d */
[----:B------:R-:W-:Y:S01]  /*0a40*/  SHF.L.U32 R72, R41, 0x10, RZ ;  /* 0x0000001029487819 */ /* 0x000fe200000006ff */
[----:B------:R-:W-:Y:S01]  /*0a50*/  FFMA.FTZ R41, R37, R40, R62 ;  /* 0x0000002825297223 */ /* 0x000fe2000001003e */
[----:B------:R-:W-:Y:S01]  /*0a60*/  SHF.L.U32 R40, R63, 0x10, RZ ;  /* 0x000000103f287819 */ /* 0x000fe200000006ff */
[----:B------:R-:W-:-:S02]  /*0a70*/  IMAD.U32 R73, R73, 0x10000, RZ ;  /* 0x0001000049497824 */ /* 0x000fc400078e00ff */
[----:B------:R-:W-:Y:S01]  /*0a80*/  FFMA.FTZ R75, R87, R90, RZ ;  /* 0x0000005a574b7223 */ /* 0x000fe200000100ff */
[----:B------:R-:W-:Y:S02]  /*0a90*/  PRMT R63, R63, 0x7632, R63 ;  /* 0x000076323f3f7816 */ /* 0x000fe4000000003f */
[----:B------:R-:W-:Y:S01]  /*0aa0*/  SHF.L.U32 R69, R42, 0x10, RZ ;  /* 0x000000102a457819 */ /* 0x000fe200000006ff */
[----:B------:R-:W-:Y:S01]  /*0ab0*/  FFMA.FTZ R40, R3, R40, R41 ;  /* 0x0000002803287223 */ /* 0x000fe20000010029 */
[----:B------:R-:W-:Y:S01]  /*0ac0*/  SHF.L.U32 R62, R61, 0x10, RZ ;  /* 0x000000103d3e7819 */ /* 0x000fe200000006ff */
[----:B------:R-:W-:Y:S01]  /*0ad0*/  FFMA.FTZ R74, R86, R73, R75 ;  /* 0x00000049564a7223 */ /* 0x000fe2000001004b */
[----:B------:R-:W-:Y:S01]  /*0ae0*/  PRMT R42, R32, 0x7632, R42 ;  /* 0x00007632202a7816 */ /* 0x000fe2000000002a */
[----:B------:R-:W-:Y:S01]  /*0af0*/  FFMA.FTZ R61, R3, R68, R70 ;  /* 0x00000044033d7223 */ /* 0x000fe20000010046 */
[----:B------:R-:W-:Y:S01]  /*0b00*/  IMAD.U32 R41, R60, 0x10000, RZ ;  /* 0x000100003c297824 */ /* 0x000fe200078e00ff */
[----:B------:R-:W-:-:S02]  /*0b10*/  SHF.L.U32 R32, R32, 0x10, RZ ;  /* 0x0000001020207819 */ /* 0x000fc400000006ff */
[----:B------:R-:W-:Y:S01]  /*0b20*/  SHF.L.U32 R63, R63, 0x10, RZ ;  /* 0x000000103f3f7819 */ /* 0x000fe200000006ff */
[----:B------:R-:W-:Y:S01]  /*0b30*/  FFMA.FTZ R72, R85, R72, R74 ;  /* 0x0000004855487223 */ /* 0x000fe2000001004a */
[----:B------:R-:W-:Y:S01]  /*0b40*/  FFMA.FTZ R110, R88, R41, R61 ;  /* 0x00000029586e7223 */ /* 0x000fe2000001003d */
[----:B------:R-:W-:Y:S02]  /*0b50*/  IMAD.U32 R41, R42, 0x10000, RZ ;  /* 0x000100002a297824 */ /* 0x000fe400078e00ff */
[----:B------:R-:W-:Y:S01]  /*0b60*/  FFMA.FTZ R61, R87, R32, RZ ;  /* 0x00000020573d7223 */ /* 0x000fe200000100ff */
[----:B------:R-:W-:Y:S01]  /*0b70*/  FFMA.FTZ R108, R88, R63, R40 ;  /* 0x0000003f586c7223 */ /* 0x000fe20000010028 */
[----:B------:R-:W-:Y:S01]  /*0b80*/  FFMA.FTZ R71, R39, R62, R72 ;  /* 0x0000003e27477223 */ /* 0x000fe20000010048 */
[C---:B------:R-:W-:Y:S01]  /*0b90*/  PRMT R32, R33.reuse, 0x7632, R32 ;  /* 0x0000763221207816 */ /* 0x040fe20000000020 */
[----:B------:R-:W-:Y:S01]  /*0ba0*/  FFMA.FTZ R72, R86, R41, R61 ;  /* 0x0000002956487223 */ /* 0x000fe2000001003d */
[----:B------:R-:W-:Y:S01]  /*0bb0*/  SHF.L.U32 R40, R33, 0x10, RZ ;  /* 0x0000001021287819 */ /* 0x000fe200000006ff */
[----:B------:R-:W5:Y:S01]  /*0bc0*/  LDG.E.128 R60, desc[UR6][R100.64+0x15800] ;  /* 0x01580006643c7981 */ /* 0x000f62000c1e1d00 */
[----:B------:R-:W-:-:S02]  /*0bd0*/  PRMT R42, R42, 0x7632, R42 ;  /* 0x000076322a2a7816 */ /* 0x000fc4000000002a */
[----:B------:R-:W-:Y:S01]  /*0be0*/  SHF.L.U32 R70, R32, 0x10, RZ ;  /* 0x0000001020467819 */ /* 0x000fe200000006ff */
[----:B------:R-:W-:Y:S01]  /*0bf0*/  FFMA.FTZ R72, R85, R40, R72 ;  /* 0x0000002855487223 */ /* 0x000fe20000010048 */
[----:B------:R-:W-:Y:S01]  /*0c00*/  FFMA.FTZ R68, R38, R69, R71 ;  /* 0x0000004526447223 */ /* 0x000fe20000010047 */
[----:B------:R-:W-:Y:S01]  /*0c10*/  SHF.L.U32 R42, R42, 0x10, RZ ;  /* 0x000000102a2a7819 */ /* 0x000fe200000006ff */
[C---:B------:R-:W-:Y:S01]  /*0c20*/  IMAD.U32 R40, R43.reuse, 0x10000, RZ ;  /* 0x000100002b287824 */ /* 0x040fe200078e00ff */
[----:B------:R-:W-:Y:S01]  /*0c30*/  PRMT R32, R43, 0x7632, R32 ;  /* 0x000076322b207816 */ /* 0x000fe20000000020 */
[----:B------:R-:W-:Y:S01]  /*0c40*/  FFMA.FTZ R43, R39, R70, R72 ;  /* 0x00000046272b7223 */ /* 0x000fe20000010048 */
[----:B------:R-:W-:Y:S01]  /*0c50*/  SHF.L.U32 R41, R34, 0x10, RZ ;  /* 0x0000001022297819 */ /* 0x000fe200000006ff */
[----:B------:R-:W-:Y:S01]  /*0c60*/  FFMA.FTZ R42, R37, R42, R68 ;  /* 0x0000002a252a7223 */ /* 0x000fe20000010044 */
[C---:B------:R-:W-:Y:S01]  /*0c70*/  PRMT R72, R20.reuse, 0x7632, R72 ;  /* 0x0000763214487816 */ /* 0x040fe20000000048 */
[----:B------:R-:W5:Y:S01]  /*0c80*/  LDG.E.128 R68, desc[UR6][R100.64+0x19000] ;  /* 0x0190000664447981 */ /* 0x000f62000c1e1d00 */
[----:B------:R-:W-:-:S02]  /*0c90*/  SHF.L.U32 R74, R20, 0x10, RZ ;  /* 0x00000010144a7819 */ /* 0x000fc400000006ff */
[----:B------:R-:W-:Y:S01]  /*0ca0*/  PRMT R33, R34, 0x7632, R33 ;  /* 0x0000763222217816 */ /* 0x000fe20000000021 */
[----:B------:R-:W-:Y:S01]  /*0cb0*/  FFMA.FTZ R34, R38, R41, R43 ;  /* 0x0000002926227223 */ /* 0x000fe2000001002b */
[----:B------:R-:W-:Y:S02]  /*0cc0*/  IMAD.U32 R41, R72, 0x10000, RZ ;  /* 0x0001000048297824 */ /* 0x000fe400078e00ff */
[----:B------:R-:W-:Y:S01]  /*0cd0*/  FFMA.FTZ R43, R87, R74, RZ ;  /* 0x0000004a572b7223 */ /* 0x000fe200000100ff */
[----:B------:R-:W-:Y:S01]  /*0ce0*/  SHF.L.U32 R20, R33, 0x10, RZ ;  /* 0x0000001021147819 */ /* 0x000fe200000006ff */
[----:B------:R-:W-:Y:S01]  /*0cf0*/  FFMA.FTZ R33, R3, R40, R42 ;  /* 0x0000002803217223 */ /* 0x000fe2000001002a */
[C---:B------:R-:W-:Y:S01]  /*0d00*/  PRMT R40, R21.reuse, 0x7632, R40 ;  /* 0x0000763215287816 */ /* 0x040fe20000000028 */
[----:B------:R-:W-:Y:S01]  /*0d10*/  FFMA.FTZ R72, R86, R41, R43 ;  /* 0x0000002956487223 */ /* 0x000fe2000001002b */
[----:B------:R-:W-:Y:S01]  /*0d20*/  SHF.L.U32 R42, R21, 0x10, RZ ;  /* 0x00000010152a7819 */ /* 0x000fe200000006ff */
[----:B------:R-:W-:Y:S01]  /*0d30*/  FFMA.FTZ R34, R37, R20, R34 ;  /* 0x0000001425227223 */ /* 0x000fe20000010022 */
[----:B------:R-:W-:-:S02]  /*0d40*/  SHF.L.U32 R21, R32, 0x10, RZ ;  /* 0x0000001020157819 */ /* 0x000fc400000006ff */
[C---:B------:R-:W-:Y:S01]  /*0d50*/  SHF.L.U32 R20, R35.reuse, 0x10, RZ ;  /* 0x0000001023147819 */ /* 0x040fe200000006ff */
[----:B------:R-:W-:Y:S01]  /*0d60*/  IMAD.U32 R40, R40, 0x10000, RZ ;  /* 0x0001000028287824 */ /* 0x000fe200078e00ff */
[----:B------:R-:W-:Y:S01]  /*0d70*/  PRMT R35, R35, 0x7632, R35 ;  /* 0x0000763223237816 */ /* 0x000fe20000000023 */
[----:B------:R-:W-:Y:S01]  /*0d80*/  FFMA.FTZ R42, R85, R42, R72 ;  /* 0x0000002a552a7223 */ /* 0x000fe20000010048 */
[----:B------:R-:W-:Y:S01]  /*0d90*/  FFMA.FTZ R106, R88, R21, R33 ;  /* 0x00000015586a7223 */ /* 0x000fe20000010021 */
[----:B------:R-:W-:Y:S01]  /*0da0*/  FFMA.FTZ R21, R3, R20, R34 ;  /* 0x0000001403157223 */ /* 0x000fe20000010022 */
[----:B------:R-:W-:Y:S01]  /*0db0*/  SHF.L.U32 R35, R35, 0x10, RZ ;  /* 0x0000001023237819 */ /* 0x000fe200000006ff */
[----:B------:R-:W-:Y:S01]  /*0dc0*/  FFMA.FTZ R41, R39, R40, R42 ;  /* 0x0000002827297223 */ /* 0x000fe2000001002a */
[----:B------:R-:W-:Y:S01]  /*0dd0*/  SHF.L.U32 R33, R22, 0x10, RZ ;  /* 0x0000001016217819 */ /* 0x000fe200000006ff */
[----:B------:R-:W5:Y:S01]  /*0de0*/  LDG.E.128 R72, desc[UR6][R100.64+0x1c800] ;  /* 0x01c8000664487981 */ /* 0x000f62000c1e1d00 */
[----:B------:R-:W-:-:S02]  /*0df0*/  PRMT R20, R24, 0x7632, R20 ;  /* 0x0000763218147816 */ /* 0x000fc40000000014 */
[----:B------:R-:W-:Y:S01]  /*0e00*/  SHF.L.U32 R32, R24, 0x10, RZ ;  /* 0x0000001018207819 */ /* 0x000fe200000006ff */
[----:B------:R-:W-:Y:S01]  /*0e10*/  FFMA.FTZ R104, R88, R35, R21 ;  /* 0x0000002358687223 */ /* 0x000fe20000010015 */
[----:B------:R-:W-:Y:S01]  /*0e20*/  PRMT R22, R22, 0x7632, R22 ;  /* 0x0000763216167816 */ /* 0x000fe20000000016 */
        /* <DEDUP_REMOVED lines=8> */
[----:B------:R-:W-:Y:S01]  /*0eb0*/  SHF.L.U32 R20, R23, 0x10, RZ ;  /* 0x0000001017147819 */ /* 0x000fe200000006ff */
[----:B------:R-:W-:-:S02]  /*0ec0*/  IMAD.U32 R32, R32, 0x10000, RZ ;  /* 0x0001000020207824 */ /* 0x000fc400078e00ff */
[----:B------:R-:W-:Y:S01]  /*0ed0*/  FFMA.FTZ R34, R85, R34, R40 ;  /* 0x0000002255227223 */ /* 0x000fe20000010028 */
[C---:B------:R-:W-:Y:S01]  /*0ee0*/  SHF.L.U32 R25, R26.reuse, 0x10, RZ ;  /* 0x000000101a197819 */ /* 0x040fe200000006ff */
[----:B------:R-:W-:Y:S01]  /*0ef0*/  FFMA.FTZ R21, R3, R20, R22 ;  /* 0x0000001403157223 */ /* 0x000fe20000010016 */
[----:B------:R-:W-:Y:S01]  /*0f00*/  PRMT R26, R26, 0x7632, R26 ;  /* 0x000076321a1a7816 */ /* 0x000fe2000000001a */
[----:B------:R-:W-:Y:S01]  /*0f10*/  FFMA.FTZ R33, R39, R32, R34 ;  /* 0x0000002027217223 */ /* 0x000fe20000010022 */
[C---:B------:R-:W-:Y:S02]  /*0f20*/  PRMT R20, R8.reuse, 0x7632, R20 ;  /* 0x0000763208147816 */ /* 0x040fe40000000014 */
[----:B------:R-:W-:Y:S01]  /*0f30*/  SHF.L.U32 R24, R8, 0x10, RZ ;  /* 0x0000001008187819 */ /* 0x000fe200000006ff */
[----:B------:R-:W-:Y:S01]  /*0f40*/  FFMA.FTZ R22, R38, R25, R33 ;  /* 0x0000001926167223 */ /* 0x000fe20000010021 */
[----:B------:R-:W-:Y:S01]  /*0f50*/  SHF.L.U32 R26, R26, 0x10, RZ ;  /* 0x000000101a1a7819 */ /* 0x000fe200000006ff */
[----:B------:R-:W-:Y:S01]  /*0f60*/  IMAD.U32 R25, R20, 0x10000, RZ ;  /* 0x0001000014197824 */ /* 0x000fe200078e00ff */
[----:B------:R-:W5:Y:S01]  /*0f70*/  LDG.E.128 R32, desc[UR6][R100.64+0x20000] ;  /* 0x0200000664207981 */ /* 0x000f62000c1e1d00 */
[----:B------:R-:W-:Y:S01]  /*0f80*/  FFMA.FTZ R41, R87, R24, RZ ;  /* 0x0000001857297223 */ /* 0x000fe200000100ff */
[----:B------:R-:W-:Y:S01]  /*0f90*/  PRMT R8, R27, 0x7632, R8 ;  /* 0x000076321b087816 */ /* 0x000fe20000000008 */
[----:B------:R-:W-:Y:S01]  /*0fa0*/  FFMA.FTZ R22, R37, R26, R22 ;  /* 0x0000001a25167223 */ /* 0x000fe20000010016 */
[----:B------:R-:W-:Y:S01]  /*0fb0*/  PRMT R23, R23, 0x7632, R23 ;  /* 0x0000763217177816 */ /* 0x000fe20000000017 */
[----:B------:R-:W-:Y:S01]  /*0fc0*/  FFMA.FTZ R40, R86, R25, R41 ;  /* 0x0000001956287223 */ /* 0x000fe20000010029 */
[----:B------:R-:W-:-:S02]  /*0fd0*/  SHF.L.U32 R20, R27, 0x10, RZ ;  /* 0x000000101b147819 */ /* 0x000fc400000006ff */
[C---:B------:R-:W-:Y:S02]  /*0fe0*/  SHF.L.U32 R26, R9.reuse, 0x10, RZ ;  /* 0x00000010091a7819 */ /* 0x040fe400000006ff */
[----:B------:R-:W-:Y:S01]  /*0ff0*/  PRMT R24, R9, 0x7632, R24 ;  /* 0x0000763209187816 */ /* 0x000fe20000000018 */
[----:B------:R-:W-:Y:S01]  /*1000*/  IMAD.U32 R9, R8, 0x10000, RZ ;  /* 0x0001000008097824 */ /* 0x000fe200078e00ff */
[----:B------:R-:W-:Y:S01]  /*1010*/  SHF.L.U32 R23, R23, 0x10, RZ ;  /* 0x0000001017177819 */ /* 0x000fe200000006ff */
[----:B------:R-:W-:Y:S01]  /*1020*/  FFMA.FTZ R20, R3, R20, R22 ;  /* 0x0000001403147223 */ /* 0x000fe20000010016 */
[----:B------:R-:W-:Y:S01]  /*1030*/  PRMT R8, R16, 0x7632, R8 ;  /* 0x0000763210087816 */ /* 0x000fe20000000008 */
[----:B------:R-:W-:Y:S01]  /*1040*/  FFMA.FTZ R26, R85, R26, R40 ;  /* 0x0000001a551a7223 */ /* 0x000fe20000010028 */
[----:B------:R-:W-:Y:S02]  /*1050*/  SHF.L.U32 R24, R24, 0x10, RZ ;  /* 0x0000001018187819 */ /* 0x000fe400000006ff */
[----:B------:R-:W-:Y:S01]  /*1060*/  SHF.L.U32 R16, R16, 0x10, RZ ;  /* 0x0000001010107819 */ /* 0x000fe200000006ff */
[C---:B------:R-:W-:Y:S01]  /*1070*/  FFMA.FTZ R98, R88.reuse, R23, R21 ;  /* 0x0000001758627223 */ /* 0x040fe20000010015 */
[----:B------:R-:W-:Y:S01]  /*1080*/  FFMA.FTZ R96, R88, R9, R20 ;  /* 0x0000000958607223 */ /* 0x000fe20000010014 */
[----:B------:R-:W-:Y:S01]  /*1090*/  FFMA.FTZ R21, R39, R24, R26 ;  /* 0x0000001827157223 */ /* 0x000fe2000001001a */
[----:B------:R-:W-:Y:S01]  /*10a0*/  SHF.L.U32 R9, R10, 0x10, RZ ;  /* 0x000000100a097819 */ /* 0x000fe200000006ff */
[----:B------:R-:W-:-:S02]  /*10b0*/  IMAD.U32 R23, R8, 0x10000, RZ ;  /* 0x0001000008177824 */ /* 0x000fc400078e00ff */
[----:B------:R-:W-:Y:S01]  /*10c0*/  FFMA.FTZ R41, R87, R16, RZ ;  /* 0x0000001057297223 */ /* 0x000fe200000100ff */
[----:B------:R-:W5:Y:S01]  /*10d0*/  LDG.E.128 R24, desc[UR6][R100.64+0x23800] ;  /* 0x0238000664187981 */ /* 0x000f62000c1e1d00 */
[----:B------:R-:W-:Y:S02]  /*10e0*/  PRMT R10, R10, 0x7632, R10 ;  /* 0x000076320a0a7816 */ /* 0x000fe4000000000a */
[C---:B------:R-:W-:Y:S01]  /*10f0*/  PRMT R8, R17.reuse, 0x7632, R8 ;  /* 0x0000763211087816 */ /* 0x040fe20000000008 */
[----:B------:R-:W-:Y:S01]  /*1100*/  FFMA.FTZ R40, R86, R23, R41 ;  /* 0x0000001756287223 */ /* 0x000fe20000010029 */
[----:B------:R-:W-:Y:S01]  /*1110*/  SHF.L.U32 R16, R17, 0x10, RZ ;  /* 0x0000001011107819 */ /* 0x000fe200000006ff */
[----:B------:R-:W-:Y:S01]  /*1120*/  FFMA.FTZ R20, R38, R9, R21 ;  /* 0x0000000926147223 */ /* 0x000fe20000010015 */
[----:B------:R-:W-:Y:S02]  /*1130*/  SHF.L.U32 R10, R10, 0x10, RZ ;  /* 0x000000100a0a7819 */ /* 0x000fe400000006ff */
[----:B------:R-:W-:Y:S01]  /*1140*/  SHF.L.U32 R22, R8, 0x10, RZ ;  /* 0x0000001008167819 */ /* 0x000fe200000006ff */
[----:B------:R-:W-:Y:S01]  /*1150*/  FFMA.FTZ R40, R85, R16, R40 ;  /* 0x0000001055287223 */ /* 0x000fe20000010028 */
[----:B------:R-:W-:-:S02]  /*1160*/  IMAD.U32 R16, R11, 0x10000, RZ ;  /* 0x000100000b107824 */ /* 0x000fc400078e00ff */
[----:B------:R-:W-:Y:S01]  /*1170*/  FFMA.FTZ R10, R37, R10, R20 ;  /* 0x0000000a250a7223 */ /* 0x000fe20000010014 */
[----:B------:R-:W-:Y:S01]  /*1180*/  SHF.L.U32 R9, R18, 0x10, RZ ;  /* 0x0000001012097819 */ /* 0x000fe200000006ff */
[----:B------:R-:W-:Y:S01]  /*1190*/  FFMA.FTZ R17, R39, R22, R40 ;  /* 0x0000001627117223 */ /* 0x000fe20000010028 */
[----:B------:R-:W-:Y:S02]  /*11a0*/  PRMT R20, R4, 0x7632, R20 ;  /* 0x0000763204147816 */ /* 0x000fe40000000014 */
[----:B------:R-:W-:Y:S02]  /*11b0*/  PRMT R18, R18, 0x7632, R18 ;  /* 0x0000763212127816 */ /* 0x000fe40000000012 */
[----:B------:R-:W-:Y:S02]  /*11c0*/  SHF.L.U32 R4, R4, 0x10, RZ ;  /* 0x0000001004047819 */ /* 0x000fe400000006ff */
[----:B------:R-:W-:Y:S01]  /*11d0*/  PRMT R8, R11, 0x7632, R8 ;  /* 0x000076320b087816 */ /* 0x000fe20000000008 */
[----:B------:R-:W-:Y:S01]  /*11e0*/  FFMA.FTZ R11, R3, R16, R10 ;  /* 0x00000010030b7223 */ /* 0x000fe2000001000a */
[----:B------:R-:W-:Y:S01]  /*11f0*/  FFMA.FTZ R16, R38, R9, R17 ;  /* 0x0000000926107223 */ /* 0x000fe20000010011 */
[----:B------:R-:W-:Y:S01]  /*1200*/  SHF.L.U32 R18, R18, 0x10, RZ ;  /* 0x0000001012127819 */ /* 0x000fe200000006ff */
[----:B------:R-:W-:-:S02]  /*1210*/  IMAD.U32 R9, R20, 0x10000, RZ ;  /* 0x0001000014097824 */ /* 0x000fc400078e00ff */
[----:B------:R-:W-:Y:S01]  /*1220*/  FFMA.FTZ R17, R87, R4, RZ ;  /* 0x0000000457117223 */ /* 0x000fe200000100ff */
[----:B------:R-:W5:Y:S01]  /*1230*/  LDG.E.128 R20, desc[UR6][R100.64+0x27000] ;  /* 0x0270000664147981 */ /* 0x000f62000c1e1d00 */
[----:B------:R-:W-:Y:S02]  /*1240*/  FFMA.FTZ R16, R37, R18, R16 ;  /* 0x0000001225107223 */ /* 0x000fe40000010010 */
[----:B------:R-:W-:Y:S01]  /*1250*/  FFMA.FTZ R40, R86, R9, R17 ;  /* 0x0000000956287223 */ /* 0x000fe20000010011 */
[----:B------:R-:W-:Y:S02]  /*1260*/  SHF.L.U32 R9, R8, 0x10, RZ ;  /* 0x0000001008097819 */ /* 0x000fe400000006ff */
[C---:B------:R-:W-:Y:S02]  /*1270*/  SHF.L.U32 R18, R5.reuse, 0x10, RZ ;  /* 0x0000001005127819 */ /* 0x040fe400000006ff */
[----:B------:R-:W-:Y:S02]  /*1280*/  PRMT R8, R5, 0x7632, R8 ;  /* 0x0000763205087816 */ /* 0x000fe40000000008 */
[----:B------:R-:W-:Y:S01]  /*1290*/  PRMT R4, R19, 0x7632, R4 ;  /* 0x0000763213047816 */ /* 0x000fe20000000004 */
[----:B------:R-:W-:Y:S01]  /*12a0*/  FFMA.FTZ R18, R85, R18, R40 ;  /* 0x0000001255127223 */ /* 0x000fe20000010028 */
[----:B------:R-:W-:-:S02]  /*12b0*/  SHF.L.U32 R10, R19, 0x10, RZ ;  /* 0x00000010130a7819 */ /* 0x000fc400000006ff */
[----:B------:R-:W-:Y:S01]  /*12c0*/  SHF.L.U32 R8, R8, 0x10, RZ ;  /* 0x0000001008087819 */ /* 0x000fe200000006ff */
[----:B------:R-:W-:Y:S02]  /*12d0*/  IMAD.U32 R5, R4, 0x10000, RZ ;  /* 0x0001000004057824 */ /* 0x000fe400078e00ff */
[----:B------:R-:W-:Y:S01]  /*12e0*/  FFMA.FTZ R94, R88, R9, R11 ;  /* 0x00000009585e7223 */ /* 0x000fe2000001000b */
[C---:B------:R-:W-:Y:S01]  /*12f0*/  PRMT R4, R28.reuse, 0x7632, R4 ;  /* 0x000076321c047816 */ /* 0x040fe20000000004 */
[----:B------:R-:W-:Y:S01]  /*1300*/  FFMA.FTZ R10, R3, R10, R16 ;  /* 0x0000000a030a7223 */ /* 0x000fe20000010010 */
[----:B------:R-:W-:Y:S01]  /*1310*/  SHF.L.U32 R28, R28, 0x10, RZ ;  /* 0x000000101c1c7819 */ /* 0x000fe200000006ff */
[----:B------:R-:W-:Y:S02]  /*1320*/  FFMA.FTZ R9, R39, R8, R18 ;  /* 0x0000000827097223 */ /* 0x000fe40000010012 */
[----:B------:R-:W5:Y:S01]  /*1330*/  LDG.E.128 R16, desc[UR6][R100.64+0x2a800] ;  /* 0x02a8000664107981 */ /* 0x000f62000c1e1d00 */
[----:B------:R-:W-:-:S02]  /*1340*/  IMAD.U32 R11, R4, 0x10000, RZ ;  /* 0x00010000040b7824 */ /* 0x000fc400078e00ff */
[----:B------:R-:W-:Y:S01]  /*1350*/  FFMA.FTZ R41, R87, R28, RZ ;  /* 0x0000001c57297223 */ /* 0x000fe200000100ff */
[----:B------:R-:W-:Y:S01]  /*1360*/  FFMA.FTZ R92, R88, R5, R10 ;  /* 0x00000005585c7223 */ /* 0x000fe2000001000a */
[----:B------:R-:W-:Y:S02]  /*1370*/  SHF.L.U32 R5, R6, 0x10, RZ ;  /* 0x0000001006057819 */ /* 0x000fe400000006ff */
[C---:B------:R-:W-:Y:S01]  /*1380*/  SHF.L.U32 R10, R29.reuse, 0x10, RZ ;  /* 0x000000101d0a7819 */ /* 0x040fe200000006ff */
[----:B------:R-:W-:Y:S01]  /*1390*/  FFMA.FTZ R28, R86, R11, R41 ;  /* 0x0000000b561c7223 */ /* 0x000fe20000010029 */
[----:B------:R-:W-:Y:S02]  /*13a0*/  PRMT R6, R6, 0x7632, R6 ;  /* 0x0000763206067816 */ /* 0x000fe40000000006 */
[----:B------:R-:W-:Y:S01]  /*13b0*/  PRMT R4, R29, 0x7632, R4 ;  /* 0x000076321d047816 */ /* 0x000fe20000000004 */
[----:B------:R-:W-:Y:S01]  /*13c0*/  FFMA.FTZ R8, R38, R5, R9 ;  /* 0x0000000526087223 */ /* 0x000fe20000010009 */
[----:B------:R-:W-:Y:S01]  /*13d0*/  SHF.L.U32 R6, R6, 0x10, RZ ;  /* 0x0000001006067819 */ /* 0x000fe200000006ff */
[--C-:B------:R-:W-:Y:S01]  /*13e0*/  FFMA.FTZ R10, R85, R10, R28.reuse ;  /* 0x0000000a550a7223 */ /* 0x100fe2000001001c */
[----:B------:R-:W-:Y:S01]  /*13f0*/  SHF.L.U32 R40, R4, 0x10, RZ ;  /* 0x0000001004287819 */ /* 0x000fe200000006ff */
[C---:B------:R-:W-:Y:S01]  /*1400*/  IMAD.U32 R4, R7.reuse, 0x10000, RZ ;  /* 0x0001000007047824 */ /* 0x040fe200078e00ff */
[----:B------:R-:W-:Y:S01]  /*1410*/  PRMT R28, R7, 0x7632, R28 ;  /* 0x00007632071c7816 */ /* 0x000fe2000000001c */
[----:B------:R-:W-:-:S02]  /*1420*/  FFMA.FTZ R6, R37, R6, R8 ;  /* 0x0000000625067223 */ /* 0x000fc40000010008 */
[----:B------:R-:W-:Y:S02]  /*1430*/  FFMA.FTZ R7, R39, R40, R10 ;  /* 0x0000002827077223 */ /* 0x000fe4000001000a */
[----:B------:R-:W5:Y:S01]  /*1440*/  LDG.E.128 R8, desc[UR6][R100.64+0x2e000] ;  /* 0x02e0000664087981 */ /* 0x000f62000c1e1d00 */
[C---:B------:R-:W-:Y:S02]  /*1450*/  PRMT R29, R80.reuse, 0x7632, R29 ;  /* 0x00007632501d7816 */ /* 0x040fe4000000001d */
[----:B------:R-:W-:Y:S02]  /*1460*/  SHF.L.U32 R80, R80, 0x10, RZ ;  /* 0x0000001050507819 */ /* 0x000fe400000006ff */
[----:B------:R-:W-:Y:S02]  /*1470*/  SHF.L.U32 R29, R29, 0x10, RZ ;  /* 0x000000101d1d7819 */ /* 0x000fe400000006ff */
[C---:B------:R-:W-:Y:S01]  /*1480*/  SHF.L.U32 R5, R30.reuse, 0x10, RZ ;  /* 0x000000101e057819 */ /* 0x040fe200000006ff */
[----:B------:R-:W-:Y:S01]  /*1490*/  FFMA.FTZ R87, R87, R80, RZ ;  /* 0x0000005057577223 */ /* 0x000fe200000100ff */
[----:B------:R-:W-:-:S03]  /*14a0*/  PRMT R30, R30, 0x7632, R30 ;  /* 0x000076321e1e7816 */ /* 0x000fc6000000001e */
[----:B------:R-:W-:Y:S01]  /*14b0*/  FFMA.FTZ R86, R86, R29, R87 ;  /* 0x0000001d56567223 */ /* 0x000fe20000010057 */
[----:B------:R-:W-:Y:S01]  /*14c0*/  FFMA.FTZ R40, R38, R5, R7 ;  /* 0x0000000526287223 */ /* 0x000fe20000010007 */
[----:B------:R-:W-:Y:S02]  /*14d0*/  FFMA.FTZ R29, R3, R4, R6 ;  /* 0x00000004031d7223 */ /* 0x000fe40000010006 */
[----:B------:R-:W5:Y:S01]  /*14e0*/  LDG.E.128 R4, desc[UR6][R100.64+0x31800] ;  /* 0x0318000664047981 */ /* 0x000f62000c1e1d00 */
[C---:B------:R-:W-:Y:S01]  /*14f0*/  SHF.L.U32 R42, R81.reuse, 0x10, RZ ;  /* 0x00000010512a7819 */ /* 0x040fe200000006ff */
[----:B------:R-:W-:Y:S01]  /*1500*/  IMAD.U32 R30, R30, 0x10000, RZ ;  /* 0x000100001e1e7824 */ /* 0x000fe200078e00ff */
[----:B------:R-:W-:Y:S01]  /*1510*/  PRMT R81, R81, 0x7632, R81 ;  /* 0x0000763251517816 */ /* 0x000fe20000000051 */
[----:B------:R-:W-:Y:S01]  /*1520*/  IMAD.U32 R87, R52, 0x10000, RZ ;  /* 0x0001000034577824 */ /* 0x000fe200078e00ff */
[C---:B------:R-:W-:Y:S01]  /*1530*/  SHF.L.U32 R43, R12.reuse, 0x10, RZ ;  /* 0x000000100c2b7819 */ /* 0x040fe200000006ff */
[----:B------:R-:W-:Y:S01]  /*1540*/  FFMA.FTZ R42, R85, R42, R86 ;  /* 0x0000002a552a7223 */ /* 0x000fe20000010056 */
[----:B------:R-:W-:Y:S01]  /*1550*/  FFMA.FTZ R30, R37, R30, R40 ;  /* 0x0000001e251e7223 */ /* 0x000fe20000010028 */
[----:B------:R-:W-:-:S02]  /*1560*/  PRMT R12, R12, 0x7632, R12 ;  /* 0x000076320c0c7816 */ /* 0x000fc4000000000c */
[----:B------:R-:W-:Y:S02]  /*1570*/  PRMT R86, R52, 0x7632, R86 ;  /* 0x0000763234567816 */ /* 0x000fe40000000056 */
[----:B------:R-:W-:Y:S01]  /*1580*/  SHF.L.U32 R40, R81, 0x10, RZ ;  /* 0x0000001051287819 */ /* 0x000fe200000006ff */
[----:B------:R-:W-:Y:S01]  /*1590*/  FFMA.FTZ R81, R87, R43, R84 ;  /* 0x0000002b57517223 */ /* 0x000fe20000010054 */
[----:B------:R-:W-:Y:S02]  /*15a0*/  SHF.L.U32 R43, R12, 0x10, RZ ;  /* 0x000000100c2b7819 */ /* 0x000fe400000006ff */
[----:B------:R-:W-:Y:S01]  /*15b0*/  SHF.L.U32 R86, R86, 0x10, RZ ;  /* 0x0000001056567819 */ /* 0x000fe200000006ff */
[----:B------:R-:W-:Y:S01]  /*15c0*/  FFMA.FTZ R41, R39, R40, R42 ;  /* 0x0000002827297223 */ /* 0x000fe2000001002a */
[----:B------:R-:W-:Y:S01]  /*15d0*/  SHF.L.U32 R40, R13, 0x10, RZ ;  /* 0x000000100d287819 */ /* 0x000fe200000006ff */
[----:B------:R-:W-:Y:S01]  /*15e0*/  IMAD.U32 R39, R82, 0x10000, RZ ;  /* 0x0001000052277824 */ /* 0x000fe200078e00ff */
[----:B------:R-:W-:Y:S01]  /*15f0*/  SHF.L.U32 R85, R53, 0x10, RZ ;  /* 0x0000001035557819 */ /* 0x000fe200000006ff */
[----:B------:R-:W-:Y:S01]  /*1600*/  FFMA.FTZ R42, R86, R43, R81 ;  /* 0x0000002b562a7223 */ /* 0x000fe20000010051 */
[----:B------:R-:W-:-:S02]  /*1610*/  PRMT R13, R13, 0x7632, R13 ;  /* 0x000076320d0d7816 */ /* 0x000fc4000000000d */
[----:B------:R-:W-:Y:S02]  /*1620*/  PRMT R84, R53, 0x7632, R84 ;  /* 0x0000763235547816 */ /* 0x000fe40000000054 */
[C---:B------:R-:W-:Y:S01]  /*1630*/  SHF.L.U32 R12, R31.reuse, 0x10, RZ ;  /* 0x000000101f0c7819 */ /* 0x040fe200000006ff */
[----:B------:R-:W-:Y:S01]  /*1640*/  FFMA.FTZ R38, R38, R39, R41 ;  /* 0x0000002726267223 */ /* 0x000fe20000010029 */
[----:B------:R-:W-:Y:S01]  /*1650*/  PRMT R31, R31, 0x7632, R31 ;  /* 0x000076321f1f7816 */ /* 0x000fe2000000001f */
[----:B------:R-:W-:Y:S01]  /*1660*/  FFMA.FTZ R41, R85, R40, R42 ;  /* 0x0000002855297223 */ /* 0x000fe2000001002a */
[----:B------:R-:W-:Y:S01]  /*1670*/  SHF.L.U32 R84, R84, 0x10, RZ ;  /* 0x0000001054547819 */ /* 0x000fe200000006ff */
[----:B------:R-:W-:Y:S02]  /*1680*/  IMAD.U32 R13, R13, 0x10000, RZ ;  /* 0x000100000d0d7824 */ /* 0x000fe400078e00ff */
[----:B------:R-:W-:Y:S01]  /*1690*/  FFMA.FTZ R12, R3, R12, R30 ;  /* 0x0000000c030c7223 */ /* 0x000fe2000001001e */
[----:B------:R-:W-:-:S02]  /*16a0*/  SHF.L.U32 R30, R14, 0x10, RZ ;  /* 0x000000100e1e7819 */ /* 0x000fc400000006ff */
[----:B------:R-:W-:Y:S01]  /*16b0*/  SHF.L.U32 R28, R28, 0x10, RZ ;  /* 0x000000101c1c7819 */ /* 0x000fe200000006ff */
[----:B------:R-:W-:Y:S01]  /*16c0*/  FFMA.FTZ R40, R84, R13, R41 ;  /* 0x0000000d54287223 */ /* 0x000fe20000010029 */
[----:B------:R-:W-:Y:S02]  /*16d0*/  SHF.L.U32 R31, R31, 0x10, RZ ;  /* 0x000000101f1f7819 */ /* 0x000fe400000006ff */
[----:B------:R-:W-:Y:S01]  /*16e0*/  SHF.L.U32 R39, R54, 0x10, RZ ;  /* 0x0000001036277819 */ /* 0x000fe200000006ff */
[C---:B------:R-:W-:Y:S02]  /*16f0*/  FFMA.FTZ R80, R88.reuse, R28, R29 ;  /* 0x0000001c58507223 */ /* 0x040fe4000001001d */
[----:B------:R-:W-:Y:S02]  /*1700*/  FFMA.FTZ R90, R88, R31, R12 ;  /* 0x0000001f585a7223 */ /* 0x000fe4000001000c */
[----:B------:R-:W-:Y:S02]  /*1710*/  FFMA.FTZ R53, R39, R30, R40 ;  /* 0x0000001e27357223 */ /* 0x000fe40000010028 */
[----:B------:R-:W5:Y:S04]  /*1720*/  LDG.E.128 R28, desc[UR6][R100.64+0x1000] ;  /* 0x00100006641c7981 */ /* 0x000f68000c1e1d00 */
[----:B------:R-:W5:Y:S01]  /*1730*/  LDG.E.128 R40, desc[UR6][R102.64+0x1000] ;  /* 0x0010000666287981 */ /* 0x000f62000c1e1d00 */
[----:B------:R-:W-:-:S02]  /*1740*/  PRMT R82, R82, 0x7632, R82 ;  /* 0x0000763252527816 */ /* 0x000fc40000000052 */
[----:B------:R-:W-:-:S03]  /*1750*/  PRMT R14, R14, 0x7632, R14 ;  /* 0x000076320e0e7816 */ /* 0x000fc6000000000e */
[----:B------:R-:W-:Y:S01]  /*1760*/  IMAD.U32 R82, R82, 0x10000, RZ ;  /* 0x0001000052527824 */ /* 0x000fe200078e00ff */
[----:B------:R-:W-:Y:S02]  /*1770*/  SHF.L.U32 R12, R83, 0x10, RZ ;  /* 0x00000010530c7819 */ /* 0x000fe400000006ff */
[----:B------:R-:W-:Y:S01]  /*1780*/  SHF.L.U32 R13, R14, 0x10, RZ ;  /* 0x000000100e0d7819 */ /* 0x000fe200000006ff */
[--C-:B------:R-:W-:Y:S01]  /*1790*/  FFMA.FTZ R82, R37, R82, R38.reuse ;  /* 0x0000005225527223 */ /* 0x100fe20000010026 */
[----:B------:R-:W-:Y:S02]  /*17a0*/  PRMT R38, R54, 0x7632, R38 ;  /* 0x0000763236267816 */ /* 0x000fe40000000026 */
[C---:B--2---:R-:W-:Y:S02]  /*17b0*/  PRMT R14, R44.reuse, 0x7632, R14 ;  /* 0x000076322c0e7816 */ /* 0x044fe4000000000e */
[----:B------:R-:W-:Y:S01]  /*17c0*/  SHF.L.U32 R44, R44, 0x10, RZ ;  /* 0x000000102c2c7819 */ /* 0x000fe200000006ff */
[----:B------:R-:W-:Y:S01]  /*17d0*/  FFMA.FTZ R37, R3, R12, R82 ;  /* 0x0000000c03257223 */ /* 0x000fe20000010052 */
[----:B------:R-:W-:Y:S01]  /*17e0*/  IMAD.U32 R38, R38, 0x10000, RZ ;  /* 0x0001000026267824 */ /* 0x000fe200078e00ff */
[----:B------:R-:W-:-:S02]  /*17f0*/  SHF.L.U32 R3, R14, 0x10, RZ ;  /* 0x000000100e037819 */ /* 0x000fc400000006ff */
[----:B------:R-:W-:Y:S01]  /*1800*/  FFMA.FTZ R81, R87, R44, R36 ;  /* 0x0000002c57517223 */ /* 0x000fe20000010024 */
[----:B------:R-:W-:Y:S01]  /*1810*/  FFMA.FTZ R53, R38, R13, R53 ;  /* 0x0000000d26357223 */ /* 0x000fe20000010035 */
[----:B------:R-:W-:Y:S02]  /*1820*/  PRMT R83, R83, 0x7632, R83 ;  /* 0x0000763253537816 */ /* 0x000fe40000000053 */
[----:B------:R-:W-:Y:S01]  /*1830*/  SHF.L.U32 R13, R15, 0x10, RZ ;  /* 0x000000100f0d7819 */ /* 0x000fe200000006ff */
[----:B------:R-:W-:Y:S01]  /*1840*/  FFMA.FTZ R14, R86, R3, R81 ;  /* 0x00000003560e7223 */ /* 0x000fe20000010051 */
[C---:B------:R-:W-:Y:S01]  /*1850*/  PRMT R3, R55.reuse, 0x7632, R3 ;  /* 0x0000763237037816 */ /* 0x040fe20000000003 */
[----:B------:R-:W-:Y:S01]  /*1860*/  IMAD.U32 R36, R55, 0x10000, RZ ;  /* 0x0001000037247824 */ /* 0x000fe200078e00ff */
[----:B------:R-:W-:Y:S02]  /*1870*/  PRMT R15, R15, 0x7632, R15 ;  /* 0x000076320f0f7816 */ /* 0x000fe4000000000f */
[----:B------:R-:W-:-:S02]  /*1880*/  SHF.L.U32 R12, R45, 0x10, RZ ;  /* 0x000000102d0c7819 */ /* 0x000fc400000006ff */
[----:B------:R-:W-:Y:S02]  /*1890*/  PRMT R45, R45, 0x7632, R45 ;  /* 0x000076322d2d7816 */ /* 0x000fe4000000002d */
[----:B------:R-:W-:Y:S01]  /*18a0*/  SHF.L.U32 R83, R83, 0x10, RZ ;  /* 0x0000001053537819 */ /* 0x000fe200000006ff */
[----:B------:R-:W-:Y:S01]  /*18b0*/  FFMA.FTZ R52, R36, R13, R53 ;  /* 0x0000000d24347223 */ /* 0x000fe20000010035 */
[----:B------:R-:W-:Y:S01]  /*18c0*/  SHF.L.U32 R44, R15, 0x10, RZ ;  /* 0x000000100f2c7819 */ /* 0x000fe200000006ff */
[----:B------:R-:W-:Y:S01]  /*18d0*/  IMAD.U32 R3, R3, 0x10000, RZ ;  /* 0x0001000003037824 */ /* 0x000fe200078e00ff */
[----:B------:R-:W-:Y:S01]  /*18e0*/  SHF.L.U32 R45, R45, 0x10, RZ ;  /* 0x000000102d2d7819 */ /* 0x000fe200000006ff */
[----:B------:R-:W-:Y:S01]  /*18f0*/  FFMA.FTZ R53, R85, R12, R14 ;  /* 0x0000000c55357223 */ /* 0x000fe2000001000e */
[----:B---3--:R-:W-:Y:S01]  /*1900*/  SHF.L.U32 R54, R48, 0x10, RZ ;  /* 0x0000001030367819 */ /* 0x008fe200000006ff */
[----:B------:R-:W-:Y:S01]  /*1910*/  FFMA.FTZ R88, R88, R83, R37 ;  /* 0x0000005358587223 */ /* 0x000fe20000010025 */
[----:B------:R-:W-:Y:S01]  /*1920*/  PRMT R48, R48, 0x7632, R48 ;  /* 0x0000763230307816 */ /* 0x000fe20000000030 */
[----:B------:R-:W-:Y:S01]  /*1930*/  FFMA.FTZ R37, R3, R44, R52 ;  /* 0x0000002c03257223 */ /* 0x000fe20000010034 */
[----:B------:R-:W-:Y:S01]  /*1940*/  SHF.L.U32 R44, R46, 0x10, RZ ;  /* 0x000000102e2c7819 */ /* 0x000fe200000006ff */
[----:B------:R-:W-:Y:S01]  /*1950*/  FFMA.FTZ R52, R84, R45, R53 ;  /* 0x0000002d54347223 */ /* 0x000fe20000010035 */
[----:B------:R-:W2:Y:S01]  /*1960*/  LDG.E.128 R12, desc[UR6][R100.64+0x4800] ;  /* 0x00480006640c7981 */ /* 0x000ea2000c1e1d00 */
[----:B------:R-:W-:Y:S01]  /*1970*/  FFMA.FTZ R55, R87, R54, R112 ;  /* 0x0000003657377223 */ /* 0x000fe20000010070 */
[----:B------:R-:W-:Y:S01]  /*1980*/  IMAD.U32 R45, R48, 0x10000, RZ ;  /* 0x00010000302d7824 */ /* 0x000fe200078e00ff */
[----:B------:R-:W-:Y:S01]  /*1990*/  PRMT R46, R46, 0x7632, R46 ;  /* 0x000076322e2e7816 */ /* 0x000fe2000000002e */
[----:B------:R-:W-:-:S02]  /*19a0*/  FFMA.FTZ R53, R39, R44, R52 ;  /* 0x0000002c27357223 */ /* 0x000fc40000010034 */
[----:B------:R-:W-:Y:S01]  /*19b0*/  FFMA.FTZ R52, R86, R45, R55 ;  /* 0x0000002d56347223 */ /* 0x000fe20000010037 */
[----:B------:R-:W-:Y:S02]  /*19c0*/  SHF.L.U32 R45, R46, 0x10, RZ ;  /* 0x000000102e2d7819 */ /* 0x000fe400000006ff */
[----:B------:R-:W-:Y:S02]  /*19d0*/  PRMT R48, R47, 0x7632, R48 ;  /* 0x000076322f307816 */ /* 0x000fe40000000030 */
[----:B------:R-:W-:Y:S01]  /*19e0*/  SHF.L.U32 R46, R49, 0x10, RZ ;  /* 0x00000010312e7819 */ /* 0x000fe200000006ff */
[----:B------:R-:W-:Y:S01]  /*19f0*/  FFMA.FTZ R45, R38, R45, R53 ;  /* 0x0000002d262d7223 */ /* 0x000fe20000010035 */
[----:B------:R-:W-:Y:S02]  /*1a00*/  SHF.L.U32 R47, R47, 0x10, RZ ;  /* 0x000000102f2f7819 */ /* 0x000fe400000006ff */
[----:B------:R-:W-:Y:S01]  /*1a10*/  PRMT R44, R49, 0x7632, R44 ;  /* 0x00007632312c7816 */ /* 0x000fe2000000002c */
[----:B------:R-:W-:-:S02]  /*1a20*/  FFMA.FTZ R53, R85, R46, R52 ;  /* 0x0000002e55357223 */ /* 0x000fc40000010034 */
[----:B------:R-:W-:Y:S01]  /*1a30*/  FFMA.FTZ R52, R36, R47, R45 ;  /* 0x0000002f24347223 */ /* 0x000fe2000001002d */
[----:B------:R-:W-:Y:S02]  /*1a40*/  SHF.L.U32 R49, R44, 0x10, RZ ;  /* 0x000000102c317819 */ /* 0x000fe400000006ff */
[----:B------:R-:W3:Y:S01]  /*1a50*/  LDG.E.128 R44, desc[UR6][R100.64+0x8000] ;  /* 0x00800006642c7981 */ /* 0x000ee2000c1e1d00 */
[C---:B----4-:R-:W-:Y:S01]  /*1a60*/  PRMT R54, R76.reuse, 0x7632, R54 ;  /* 0x000076324c367816 */ /* 0x050fe20000000036 */
[----:B------:R-:W-:-:S03]  /*1a70*/  IMAD.U32 R76, R76, 0x10000, RZ ;  /* 0x000100004c4c7824 */ /* 0x000fc600078e00ff */
[----:B------:R-:W-:Y:S01]  /*1a80*/  SHF.L.U32 R55, R54, 0x10, RZ ;  /* 0x0000001036377819 */ /* 0x000fe200000006ff */
[----:B------:R-:W-:Y:S01]  /*1a90*/  FFMA.FTZ R54, R84, R49, R53 ;  /* 0x0000003154367223 */ /* 0x000fe20000010035 */
[C---:B------:R-:W-:Y:S02]  /*1aa0*/  PRMT R49, R50.reuse, 0x7632, R49 ;  /* 0x0000763232317816 */ /* 0x040fe40000000031 */
[----:B------:R-:W-:Y:S01]  /*1ab0*/  SHF.L.U32 R50, R50, 0x10, RZ ;  /* 0x0000001032327819 */ /* 0x000fe200000006ff */
[----:B------:R-:W-:Y:S01]  /*1ac0*/  FFMA.FTZ R81, R87, R76, R114 ;  /* 0x0000004c57517223 */ /* 0x000fe20000010072 */
[----:B------:R-:W-:Y:S02]  /*1ad0*/  SHF.L.U32 R48, R48, 0x10, RZ ;  /* 0x0000001030307819 */ /* 0x000fe400000006ff */
[----:B------:R-:W-:Y:S01]  /*1ae0*/  SHF.L.U32 R49, R49, 0x10, RZ ;  /* 0x0000001031317819 */ /* 0x000fe200000006ff */
[----:B------:R-:W-:Y:S01]  /*1af0*/  FFMA.FTZ R53, R39, R50, R54 ;  /* 0x0000003227357223 */ /* 0x000fe20000010036 */
[----:B------:R-:W-:Y:S01]  /*1b00*/  FFMA.FTZ R82, R86, R55, R81 ;  /* 0x0000003756527223 */ /* 0x000fe20000010051 */
[C---:B------:R-:W-:Y:S01]  /*1b10*/  PRMT R55, R77.reuse, 0x7632, R55 ;  /* 0x000076324d377816 */ /* 0x040fe20000000037 */
[----:B------:R-:W-:-:S02]  /*1b20*/  IMAD.U32 R76, R77, 0x10000, RZ ;  /* 0x000100004d4c7824 */ /* 0x000fc400078e00ff */
[----:B------:R-:W-:Y:S01]  /*1b30*/  FFMA.FTZ R113, R3, R48, R52 ;  /* 0x0000003003717223 */ /* 0x000fe20000010034 */
[----:B------:R-:W-:Y:S01]  /*1b40*/  FFMA.FTZ R53, R38, R49, R53 ;  /* 0x0000003126357223 */ /* 0x000fe20000010035 */
[----:B------:R-:W-:Y:S01]  /*1b50*/  IMAD.U32 R49, R51, 0x10000, RZ ;  /* 0x0001000033317824 */ /* 0x000fe200078e00ff */
[----:B-----5:R-:W-:Y:S01]  /*1b60*/  SHF.L.U32 R52, R56, 0x10, RZ ;  /* 0x0000001038347819 */ /* 0x020fe200000006ff */
[----:B------:R-:W-:Y:S01]  /*1b70*/  FFMA.FTZ R77, R85, R76, R82 ;  /* 0x0000004c554d7223 */ /* 0x000fe20000010052 */
[----:B------:R-:W-:Y:S02]  /*1b80*/  SHF.L.U32 R55, R55, 0x10, RZ ;  /* 0x0000001037377819 */ /* 0x000fe400000006ff */
[----:B------:R-:W-:Y:S01]  /*1b90*/  PRMT R51, R51, 0x7632, R51 ;  /* 0x0000763233337816 */ /* 0x000fe20000000033 */
[----:B------:R-:W-:Y:S01]  /*1ba0*/  FFMA.FTZ R81, R87, R52, R110 ;  /* 0x0000003457517223 */ /* 0x000fe2000001006e */
[----:B------:R-:W-:Y:S02]  /*1bb0*/  SHF.L.U32 R48, R78, 0x10, RZ ;  /* 0x000000104e307819 */ /* 0x000fe400000006ff */
        /* <DEDUP_REMOVED lines=10> */
[----:B------:R-:W4:Y:S01]  /*1c60*/  LDG.E.128 R48, desc[UR6][R100.64+0xb800] ;  /* 0x00b8000664307981 */ /* 0x000f22000c1e1d00 */
[C---:B------:R-:W-:Y:S01]  /*1c70*/  PRMT R52, R57.reuse, 0x7632, R52 ;  /* 0x0000763239347816 */ /* 0x040fe20000000034 */
[----:B------:R-:W-:Y:S01]  /*1c80*/  FFMA.FTZ R76, R86, R77, R81 ;  /* 0x0000004d564c7223 */ /* 0x000fe20000010051 */
[----:B------:R-:W-:Y:S01]  /*1c90*/  SHF.L.U32 R56, R57, 0x10, RZ ;  /* 0x0000001039387819 */ /* 0x000fe200000006ff */
[----:B------:R-:W-:Y:S01]  /*1ca0*/  FFMA.FTZ R77, R38, R53, R55 ;  /* 0x00000035264d7223 */ /* 0x000fe20000010037 */
[----:B------:R-:W-:Y:S01]  /*1cb0*/  PRMT R64, R64, 0x7632, R64 ;  /* 0x0000763240407816 */ /* 0x000fe20000000040 */
[----:B------:R-:W-:-:S02]  /*1cc0*/  IMAD.U32 R57, R79, 0x10000, RZ ;  /* 0x000100004f397824 */ /* 0x000fc400078e00ff */
[----:B------:R-:W-:Y:S01]  /*1cd0*/  FFMA.FTZ R91, R87, R54, R108 ;  /* 0x00000036575b7223 */ /* 0x000fe2000001006c */
[----:B------:R-:W-:Y:S01]  /*1ce0*/  SHF.L.U32 R81, R52, 0x10, RZ ;  /* 0x0000001034517819 */ /* 0x000fe200000006ff */
[----:B------:R-:W-:Y:S01]  /*1cf0*/  FFMA.FTZ R83, R85, R56, R76 ;  /* 0x0000003855537223 */ /* 0x000fe2000001004c */
[----:B------:R-:W-:Y:S01]  /*1d00*/  SHF.L.U32 R89, R64, 0x10, RZ ;  /* 0x0000001040597819 */ /* 0x000fe200000006ff */
[----:B------:R-:W5:Y:S01]  /*1d10*/  LDG.E.128 R52, desc[UR6][R100.64+0xf000] ;  /* 0x00f0000664347981 */ /* 0x000f62000c1e1d00 */
[----:B------:R-:W-:Y:S01]  /*1d20*/  FFMA.FTZ R64, R36, R57, R77 ;  /* 0x0000003924407223 */ /* 0x000fe2000001004d */
[----:B------:R-:W-:Y:S01]  /*1d30*/  PRMT R57, R58, 0x7632, R57 ;  /* 0x000076323a397816 */ /* 0x000fe20000000039 */
[----:B------:R-:W-:Y:S01]  /*1d40*/  FFMA.FTZ R76, R84, R81, R83 ;  /* 0x00000051544c7223 */ /* 0x000fe20000010053 */
[----:B------:R-:W-:Y:S02]  /*1d50*/  SHF.L.U32 R58, R58, 0x10, RZ ;  /* 0x000000103a3a7819 */ /* 0x000fe400000006ff */
        /* <DEDUP_REMOVED lines=8> */
[----:B------:R-:W-:Y:S02]  /*1de0*/  FFMA.FTZ R79, R85, R78, R82 ;  /* 0x0000004e554f7223 */ /* 0x000fe40000010052 */
[----:B------:R-:W-:Y:S01]  /*1df0*/  FFMA.FTZ R65, R38, R57, R65 ;  /* 0x0000003926417223 */ /* 0x000fe20000010041 */
[----:B------:R-:W-:Y:S01]  /*1e00*/  FFMA.FTZ R109, R3, R56, R64 ;  /* 0x00000038036d7223 */ /* 0x000fe20000010040 */
[C---:B------:R-:W-:Y:S01]  /*1e10*/  IMAD.U32 R57, R59.reuse, 0x10000, RZ ;  /* 0x000100003b397824 */ /* 0x040fe200078e00ff */
[----:B------:R-:W-:Y:S01]  /*1e20*/  SHF.L.U32 R56, R66, 0x10, RZ ;  /* 0x0000001042387819 */ /* 0x000fe200000006ff */
[----:B------:R-:W-:Y:S01]  /*1e30*/  FFMA.FTZ R58, R84, R77, R79 ;  /* 0x0000004d543a7223 */ /* 0x000fe2000001004f */
[----:B------:R-:W-:Y:S01]  /*1e40*/  PRMT R76, R66, 0x7632, R76 ;  /* 0x00007632424c7816 */ /* 0x000fe2000000004c */
[----:B------:R-:W-:Y:S01]  /*1e50*/  FFMA.FTZ R66, R36, R57, R65 ;  /* 0x0000003924427223 */ /* 0x000fe20000010041 */
[----:B------:R-:W-:Y:S01]  /*1e60*/  PRMT R64, R59, 0x7632, R64 ;  /* 0x000076323b407816 */ /* 0x000fe20000000040 */
[----:B------:R-:W-:Y:S01]  /*1e70*/  FFMA.FTZ R77, R39, R56, R58 ;  /* 0x00000038274d7223 */ /* 0x000fe2000001003a */
[----:B------:R-:W-:Y:S01]  /*1e80*/  SHF.L.U32 R65, R76, 0x10, RZ ;  /* 0x000000104c417819 */ /* 0x000fe200000006ff */
[----:B------:R-:W5:Y:S01]  /*1e90*/  LDG.E.128 R56, desc[UR6][R100.64+0x12800] ;  /* 0x0128000664387981 */ /* 0x000f62000c1e1d00 */
[----:B------:R-:W-:-:S02]  /*1ea0*/  SHF.L.U32 R78, R60, 0x10, RZ ;  /* 0x000000103c4e7819 */ /* 0x000fc400000006ff */
[----:B------:R-:W-:Y:S02]  /*1eb0*/  PRMT R76, R60, 0x7632, R76 ;  /* 0x000076323c4c7816 */ /* 0x000fe4000000004c */
        /* <DEDUP_REMOVED lines=18> */
[----:B------:R-:W-:Y:S01]  /*1fe0*/  FFMA.FTZ R79, R87, R64, R104 ;  /* 0x00000040574f7223 */ /* 0x000fe20000010068 */
[C---:B------:R-:W-:Y:S01]  /*1ff0*/  PRMT R64, R62.reuse, 0x7632, R64 ;  /* 0x000076323e407816 */ /* 0x040fe20000000040 */
[----:B------:R-:W-:-:S02]  /*2000*/  IMAD.U32 R66, R62, 0x10000, RZ ;  /* 0x000100003e427824 */ /* 0x000fc400078e00ff */
[----:B------:R-:W-:Y:S01]  /*2010*/  FFMA.FTZ R76, R84, R61, R65 ;  /* 0x0000003d544c7223 */ /* 0x000fe20000010041 */
[----:B------:R-:W-:Y:S01]  /*2020*/  FFMA.FTZ R82, R86, R77, R79 ;  /* 0x0000004d56527223 */ /* 0x000fe2000001004f */
[C---:B------:R-:W-:Y:S02]  /*2030*/  SHF.L.U32 R78, R69.reuse, 0x10, RZ ;  /* 0x00000010454e7819 */ /* 0x040fe400000006ff */
[----:B------:R-:W-:Y:S02]  /*2040*/  PRMT R77, R69, 0x7632, R77 ;  /* 0x00007632454d7816 */ /* 0x000fe4000000004d */
[C---:B------:R-:W-:Y:S02]  /*2050*/  PRMT R68, R63.reuse, 0x7632, R68 ;  /* 0x000076323f447816 */ /* 0x040fe40000000044 */
[----:B------:R-:W-:Y:S01]  /*2060*/  SHF.L.U32 R67, R63, 0x10, RZ ;  /* 0x000000103f437819 */ /* 0x000fe200000006ff */
[----:B------:R-:W-:Y:S01]  /*2070*/  FFMA.FTZ R69, R39, R66, R76 ;  /* 0x0000004227457223 */ /* 0x000fe2000001004c */
[----:B------:R-:W5:Y:S01]  /*2080*/  LDG.E.128 R60, desc[UR6][R100.64+0x16000] ;  /* 0x01600006643c7981 */ /* 0x000f62000c1e1d00 */
        /* <DEDUP_REMOVED lines=12> */
[----:B------:R-:W-:Y:S01]  /*2150*/  FFMA.FTZ R82, R86, R69, R79 ;  /* 0x0000004556527223 */ /* 0x000fe2000001004f */
[----:B------:R-:W-:Y:S01]  /*2160*/  FFMA.FTZ R72, R36, R67, R65 ;  /* 0x0000004324487223 */ /* 0x000fe20000010041 */
[----:B------:R-:W-:Y:S01]  /*2170*/  IMAD.U32 R69, R70, 0x10000, RZ ;  /* 0x0001000046457824 */ /* 0x000fe200078e00ff */
[----:B------:R-:W5:Y:S01]  /*2180*/  LDG.E.128 R64, desc[UR6][R100.64+0x19800] ;  /* 0x0198000664407981 */ /* 0x000f62000c1e1d00 */
[C---:B------:R-:W-:Y:S02]  /*2190*/  PRMT R76, R73.reuse, 0x7632, R76 ;  /* 0x00007632494c7816 */ /* 0x040fe4000000004c */
[----:B------:R-:W-:Y:S02]  /*21a0*/  SHF.L.U32 R78, R73, 0x10, RZ ;  /* 0x00000010494e7819 */ /* 0x000fe400000006ff */
[C---:B------:R-:W-:Y:S02]  /*21b0*/  PRMT R70, R71.reuse, 0x7632, R70 ;  /* 0x0000763247467816 */ /* 0x040fe40000000046 */
[----:B------:R-:W-:Y:S01]  /*21c0*/  SHF.L.U32 R68, R68, 0x10, RZ ;  /* 0x0000001044447819 */ /* 0x000fe200000006ff */
[----:B------:R-:W-:Y:S01]  /*21d0*/  FFMA.FTZ R69, R38, R69, R77 ;  /* 0x0000004526457223 */ /* 0x000fe2000001004d */
[----:B------:R-:W-:Y:S01]  /*21e0*/  SHF.L.U32 R71, R71, 0x10, RZ ;  /* 0x0000001047477819 */ /* 0x000fe200000006ff */
[----:B------:R-:W-:-:S02]  /*21f0*/  IMAD.U32 R73, R76, 0x10000, RZ ;  /* 0x000100004c497824 */ /* 0x000fc400078e00ff */
[----:B------:R-:W-:Y:S01]  /*2200*/  FFMA.FTZ R77, R85, R78, R82 ;  /* 0x0000004e554d7223 */ /* 0x000fe20000010052 */
[----:B------:R-:W-:Y:S01]  /*2210*/  FFMA.FTZ R89, R3, R68, R72 ;  /* 0x0000004403597223 */ /* 0x000fe20000010048 */
[--C-:B------:R-:W-:Y:S01]  /*2220*/  FFMA.FTZ R68, R36, R71, R69.reuse ;  /* 0x0000004724447223 */ /* 0x100fe20000010045 */
[----:B------:R-:W-:Y:S01]  /*2230*/  PRMT R69, R74, 0x7632, R69 ;  /* 0x000076324a457816 */ /* 0x000fe20000000045 */
[----:B------:R-:W-:Y:S01]  /*2240*/  FFMA.FTZ R72, R84, R73, R77 ;  /* 0x0000004954487223 */ /* 0x000fe2000001004d */
[----:B------:R-:W-:Y:S02]  /*2250*/  SHF.L.U32 R74, R74, 0x10, RZ ;  /* 0x000000104a4a7819 */ /* 0x000fe400000006ff */
[C---:B------:R-:W-:Y:S02]  /*2260*/  SHF.L.U32 R71, R32.reuse, 0x10, RZ ;  /* 0x0000001020477819 */ /* 0x040fe400000006ff */
[----:B------:R-:W-:Y:S01]  /*2270*/  PRMT R32, R32, 0x7632, R32 ;  /* 0x0000763220207816 */ /* 0x000fe20000000020 */
[----:B------:R-:W-:-:S02]  /*2280*/  IMAD.U32 R73, R69, 0x10000, RZ ;  /* 0x0001000045497824 */ /* 0x000fc400078e00ff */
[----:B------:R-:W-:Y:S01]  /*2290*/  FFMA.FTZ R77, R39, R74, R72 ;  /* 0x0000004a274d7223 */ /* 0x000fe20000010048 */
[----:B------:R-:W-:Y:S01]  /*22a0*/  SHF.L.U32 R70, R70, 0x10, RZ ;  /* 0x0000001046467819 */ /* 0x000fe200000006ff */
        /* <DEDUP_REMOVED lines=8> */
[----:B------:R-:W-:Y:S01]  /*2330*/  PRMT R32, R75, 0x7632, R32 ;  /* 0x000076324b207816 */ /* 0x000fe20000000020 */
[----:B------:R-:W5:Y:S01]  /*2340*/  LDG.E.128 R68, desc[UR6][R100.64+0x1d000] ;  /* 0x01d0000664447981 */ /* 0x000f62000c1e1d00 */
[----:B------:R-:W-:Y:S01]  /*2350*/  FFMA.FTZ R76, R36, R73, R77 ;  /* 0x00000049244c7223 */ /* 0x000fe2000001004d */
[----:B------:R-:W-:Y:S01]  /*2360*/  SHF.L.U32 R33, R33, 0x10, RZ ;  /* 0x0000001021217819 */ /* 0x000fe200000006ff */
[----:B------:R-:W-:Y:S01]  /*2370*/  FFMA.FTZ R77, R85, R72, R74 ;  /* 0x00000048554d7223 */ /* 0x000fe2000001004a */
[C---:B------:R-:W-:Y:S01]  /*2380*/  PRMT R79, R24.reuse, 0x7632, R79 ;  /* 0x00007632184f7816 */ /* 0x040fe2000000004f */
[----:B------:R-:W-:Y:S01]  /*2390*/  IMAD.U32 R81, R24, 0x10000, RZ ;  /* 0x0001000018517824 */ /* 0x000fe200078e00ff */
[----:B------:R-:W-:Y:S01]  /*23a0*/  SHF.L.U32 R32, R32, 0x10, RZ ;  /* 0x0000001020207819 */ /* 0x000fe200000006ff */
[----:B------:R-:W-:Y:S01]  /*23b0*/  FFMA.FTZ R78, R84, R33, R77 ;  /* 0x00000021544e7223 */ /* 0x000fe2000001004d */
[C---:B------:R-:W-:Y:S01]  /*23c0*/  SHF.L.U32 R24, R34.reuse, 0x10, RZ ;  /* 0x0000001022187819 */ /* 0x040fe200000006ff */
[----:B------:R-:W-:Y:S01]  /*23d0*/  FFMA.FTZ R81, R87, R81, R94 ;  /* 0x0000005157517223 */ /* 0x000fe2000001005e */
[----:B------:R-:W-:Y:S01]  /*23e0*/  SHF.L.U32 R79, R79, 0x10, RZ ;  /* 0x000000104f4f7819 */ /* 0x000fe200000006ff */
[----:B------:R-:W5:Y:S01]  /*23f0*/  LDG.E.128 R72, desc[UR6][R100.64+0x20800] ;  /* 0x0208000664487981 */ /* 0x000f62000c1e1d00 */
[----:B------:R-:W-:Y:S01]  /*2400*/  FFMA.FTZ R97, R3, R32, R76 ;  /* 0x0000002003617223 */ /* 0x000fe2000001004c */
[----:B------:R-:W-:Y:S01]  /*2410*/  PRMT R34, R34, 0x7632, R34 ;  /* 0x0000763222227816 */ /* 0x000fe20000000022 */
[----:B------:R-:W-:Y:S01]  /*2420*/  FFMA.FTZ R33, R39, R24, R78 ;  /* 0x0000001827217223 */ /* 0x000fe2000001004e */
[C---:B------:R-:W-:Y:S01]  /*2430*/  PRMT R32, R25.reuse, 0x7632, R32 ;  /* 0x0000763219207816 */ /* 0x040fe20000000020 */
[----:B------:R-:W-:Y:S01]  /*2440*/  FFMA.FTZ R78, R86, R79, R81 ;  /* 0x0000004f564e7223 */ /* 0x000fe20000010051 */
[----:B------:R-:W-:Y:S01]  /*2450*/  SHF.L.U32 R76, R25, 0x10, RZ ;  /* 0x00000010194c7819 */ /* 0x000fe200000006ff */
[----:B------:R-:W-:Y:S01]  /*2460*/  IMAD.U32 R25, R34, 0x10000, RZ ;  /* 0x0001000022197824 */ /* 0x000fe200078e00ff */
[----:B------:R-:W-:-:S02]  /*2470*/  SHF.L.U32 R77, R32, 0x10, RZ ;  /* 0x00000010204d7819 */ /* 0x000fc400000006ff */
[----:B------:R-:W-:Y:S01]  /*2480*/  PRMT R24, R35, 0x7632, R24 ;  /* 0x0000763223187816 */ /* 0x000fe20000000018 */
[----:B------:R-:W-:Y:S01]  /*2490*/  FFMA.FTZ R79, R85, R76, R78 ;  /* 0x0000004c554f7223 */ /* 0x000fe2000001004e */
[----:B------:R-:W-:Y:S01]  /*24a0*/  SHF.L.U32 R35, R35, 0x10, RZ ;  /* 0x0000001023237819 */ /* 0x000fe200000006ff */
[----:B------:R-:W-:Y:S01]  /*24b0*/  FFMA.FTZ R25, R38, R25, R33 ;  /* 0x0000001926197223 */ /* 0x000fe20000010021 */
[----:B------:R-:W-:Y:S01]  /*24c0*/  PRMT R32, R26, 0x7632, R32 ;  /* 0x000076321a207816 */ /* 0x000fe20000000020 */
[----:B------:R-:W-:Y:S01]  /*24d0*/  FFMA.FTZ R76, R84, R77, R79 ;  /* 0x0000004d544c7223 */ /* 0x000fe2000001004f */
[----:B------:R-:W-:Y:S01]  /*24e0*/  SHF.L.U32 R34, R26, 0x10, RZ ;  /* 0x000000101a227819 */ /* 0x000fe200000006ff */
[----:B------:R-:W-:Y:S02]  /*24f0*/  FFMA.FTZ R26, R36, R35, R25 ;  /* 0x00000023241a7223 */ /* 0x000fe40000010019 */
[----:B------:R-:W-:Y:S01]  /*2500*/  IMAD.U32 R25, R32, 0x10000, RZ ;  /* 0x0001000020197824 */ /* 0x000fe200078e00ff */
[C---:B------:R-:W-:Y:S01]  /*2510*/  PRMT R32, R20.reuse, 0x7632, R32 ;  /* 0x0000763214207816 */ /* 0x040fe20000000020 */
[----:B------:R-:W-:Y:S01]  /*2520*/  FFMA.FTZ R33, R39, R34, R76 ;  /* 0x0000002227217223 */ /* 0x000fe2000001004c */
[----:B------:R-:W-:Y:S01]  /*2530*/  SHF.L.U32 R20, R20, 0x10, RZ ;  /* 0x0000001014147819 */ /* 0x000fe200000006ff */
[----:B------:R-:W5:Y:S01]  /*2540*/  LDG.E.128 R76, desc[UR6][R100.64+0x24000] ;  /* 0x02400006644c7981 */ /* 0x000f62000c1e1d00 */
        /* <DEDUP_REMOVED lines=11> */
[C---:B------:R-:W-:Y:S01]  /*2600*/  IMAD.U32 R34, R16.reuse, 0x10000, RZ ;  /* 0x0001000010227824 */ /* 0x040fe200078e00ff */
[----:B------:R-:W-:-:S02]  /*2610*/  PRMT R33, R16, 0x7632, R33 ;  /* 0x0000763210217816 */ /* 0x000fc40000000021 */
[----:B------:R-:W-:Y:S01]  /*2620*/  SHF.L.U32 R16, R27, 0x10, RZ ;  /* 0x000000101b107819 */ /* 0x000fe200000006ff */
[----:B------:R-:W-:Y:S01]  /*2630*/  FFMA.FTZ R25, R85, R26, R32 ;  /* 0x0000001a55197223 */ /* 0x000fe20000010020 */
[----:B------:R-:W-:-:S03]  /*2640*/  SHF.L.U32 R21, R24, 0x10, RZ ;  /* 0x0000001018157819 */ /* 0x000fc600000006ff */
[----:B------:R-:W-:Y:S01]  /*2650*/  FFMA.FTZ R93, R3, R16, R20 ;  /* 0x00000010035d7223 */ /* 0x000fe20000010014 */
[----:B------:R-:W-:Y:S01]  /*2660*/  SHF.L.U32 R16, R22, 0x10, RZ ;  /* 0x0000001016107819 */ /* 0x000fe200000006ff */
[----:B------:R-:W-:Y:S01]  /*2670*/  FFMA.FTZ R20, R84, R21, R25 ;  /* 0x0000001554147223 */ /* 0x000fe20000010019 */
[----:B------:R-:W-:Y:S01]  /*2680*/  SHF.L.U32 R33, R33, 0x10, RZ ;  /* 0x0000001021217819 */ /* 0x000fe200000006ff */
[----:B------:R-:W-:Y:S02]  /*2690*/  FFMA.FTZ R27, R87, R34, R80 ;  /* 0x00000022571b7223 */ /* 0x000fe40000010050 */
[----:B------:R-:W5:Y:S01]  /*26a0*/  LDG.E.128 R80, desc[UR6][R100.64+0x27800] ;  /* 0x0278000664507981 */ /* 0x000f62000c1e1d00 */
[--C-:B------:R-:W-:Y:S01]  /*26b0*/  FFMA.FTZ R21, R39, R16, R20.reuse ;  /* 0x0000001027157223 */ /* 0x100fe20000010014 */
[C---:B------:R-:W-:Y:S01]  /*26c0*/  PRMT R20, R17.reuse, 0x7632, R20 ;  /* 0x0000763211147816 */ /* 0x040fe20000000014 */
[----:B------:R-:W-:Y:S01]  /*26d0*/  FFMA.FTZ R26, R86, R33, R27 ;  /* 0x00000021561a7223 */ /* 0x000fe2000001001b */
[----:B------:R-:W-:Y:S01]  /*26e0*/  IMAD.U32 R24, R17, 0x10000, RZ ;  /* 0x0001000011187824 */ /* 0x000fe200078e00ff */
[----:B------:R-:W-:-:S02]  /*26f0*/  PRMT R22, R22, 0x7632, R22 ;  /* 0x0000763216167816 */ /* 0x000fc40000000016 */
[----:B------:R-:W-:Y:S01]  /*2700*/  SHF.L.U32 R27, R20, 0x10, RZ ;  /* 0x00000010141b7819 */ /* 0x000fe200000006ff */
[----:B------:R-:W-:Y:S01]  /*2710*/  FFMA.FTZ R33, R85, R24, R26 ;  /* 0x0000001855217223 */ /* 0x000fe2000001001a */
[----:B------:R-:W-:Y:S02]  /*2720*/  SHF.L.U32 R17, R22, 0x10, RZ ;  /* 0x0000001016117819 */ /* 0x000fe400000006ff */
[----:B------:R-:W-:Y:S01]  /*2730*/  SHF.L.U32 R20, R8, 0x10, RZ ;  /* 0x0000001008147819 */ /* 0x000fe200000006ff */
[----:B------:R-:W-:Y:S01]  /*2740*/  FFMA.FTZ R26, R84, R27, R33 ;  /* 0x0000001b541a7223 */ /* 0x000fe20000010021 */
[C---:B------:R-:W-:Y:S01]  /*2750*/  PRMT R16, R23.reuse, 0x7632, R16 ;  /* 0x0000763217107816 */ /* 0x040fe20000000010 */
[----:B------:R-:W-:Y:S01]  /*2760*/  FFMA.FTZ R17, R38, R17, R21 ;  /* 0x0000001126117223 */ /* 0x000fe20000010015 */
[----:B------:R-:W-:Y:S01]  /*2770*/  SHF.L.U32 R25, R23, 0x10, RZ ;  /* 0x0000001017197819 */ /* 0x000fe200000006ff */
[----:B------:R-:W-:Y:S01]  /*2780*/  FFMA.FTZ R33, R87, R20, R90 ;  /* 0x0000001457217223 */ /* 0x000fe2000001005a */
[----:B------:R-:W-:Y:S01]  /*2790*/  PRMT R8, R8, 0x7632, R8 ;  /* 0x0000763208087816 */ /* 0x000fe20000000008 */
[----:B------:R-:W5:Y:S01]  /*27a0*/  LDG.E.128 R20, desc[UR6][R100.64+0x2b000] ;  /* 0x02b0000664147981 */ /* 0x000f62000c1e1d00 */
[C---:B------:R-:W-:Y:S01]  /*27b0*/  IMAD.U32 R24, R18.reuse, 0x10000, RZ ;  /* 0x0001000012187824 */ /* 0x040fe200078e00ff */
[----:B------:R-:W-:-:S02]  /*27c0*/  PRMT R18, R18, 0x7632, R18 ;  /* 0x0000763212127816 */ /* 0x000fc40000000012 */
[----:B------:R-:W-:Y:S01]  /*27d0*/  SHF.L.U32 R27, R8, 0x10, RZ ;  /* 0x00000010081b7819 */ /* 0x000fe200000006ff */
[----:B------:R-:W-:Y:S01]  /*27e0*/  FFMA.FTZ R8, R36, R25, R17 ;  /* 0x0000001924087223 */ /* 0x000fe20000010011 */
[----:B------:R-:W-:Y:S02]  /*27f0*/  SHF.L.U32 R17, R18, 0x10, RZ ;  /* 0x0000001012117819 */ /* 0x000fe400000006ff */
[----:B------:R-:W-:Y:S02]  /*2800*/  SHF.L.U32 R18, R9, 0x10, RZ ;  /* 0x0000001009127819 */ /* 0x000fe400000006ff */
[C---:B------:R-:W-:Y:S01]  /*2810*/  PRMT R9, R4.reuse, 0x7632, R9 ;  /* 0x0000763204097816 */ /* 0x040fe20000000009 */
[----:B------:R-:W-:Y:S02]  /*2820*/  IMAD.U32 R4, R4, 0x10000, RZ ;  /* 0x0001000004047824 */ /* 0x000fe400078e00ff */
[----:B------:R-:W-:Y:S01]  /*2830*/  FFMA.FTZ R25, R39, R24, R26 ;  /* 0x0000001827197223 */ /* 0x000fe2000001001a */
[----:B------:R-:W-:Y:S01]  /*2840*/  SHF.L.U32 R16, R16, 0x10, RZ ;  /* 0x0000001010107819 */ /* 0x000fe200000006ff */
[C---:B------:R-:W-:Y:S01]  /*2850*/  FFMA.FTZ R24, R86.reuse, R27, R33 ;  /* 0x0000001b56187223 */ /* 0x040fe20000010021 */
        /* <DEDUP_REMOVED lines=14> */
[C---:B------:R-:W-:Y:S02]  /*2940*/  FFMA.FTZ R18, R84.reuse, R9, R25 ;  /* 0x0000000954127223 */ /* 0x040fe40000010019 */
[----:B------:R-:W-:Y:S01]  /*2950*/  FFMA.FTZ R5, R84, R27, R86 ;  /* 0x0000001b54057223 */ /* 0x000fe20000010056 */
[----:B------:R-:W-:Y:S01]  /*2960*/  SHF.L.U32 R32, R6, 0x10, RZ ;  /* 0x0000001006207819 */ /* 0x000fe200000006ff */
[----:B------:R-:W5:Y:S01]  /*2970*/  LDG.E.128 R24, desc[UR6][R100.64+0x2e800] ;  /* 0x02e8000664187981 */ /* 0x000f62000c1e1d00 */
[----:B------:R-:W-:Y:S02]  /*2980*/  SHF.L.U32 R16, R10, 0x10, RZ ;  /* 0x000000100a107819 */ /* 0x000fe400000006ff */
[----:B------:R-:W-:Y:S01]  /*2990*/  PRMT R6, R11, 0x7632, R6 ;  /* 0x000076320b067816 */ /* 0x000fe20000000006 */
[----:B------:R-:W-:Y:S01]  /*29a0*/  FFMA.FTZ R34, R39, R32, R5 ;  /* 0x0000002027227223 */ /* 0x000fe20000010005 */
[----:B------:R-:W-:Y:S01]  /*29b0*/  PRMT R4, R19, 0x7632, R4 ;  /* 0x0000763213047816 */ /* 0x000fe20000000004 */
[----:B------:R-:W-:Y:S01]  /*29c0*/  FFMA.FTZ R9, R39, R16, R18 ;  /* 0x0000001027097223 */ /* 0x000fe20000010012 */
[----:B------:R-:W-:Y:S01]  /*29d0*/  PRMT R32, R6, 0x7632, R32 ;  /* 0x0000763206207816 */ /* 0x000fe20000000020 */
[----:B------:R-:W5:Y:S01]  /*29e0*/  LDG.E.128 R16, desc[UR6][R100.64+0x32000] ;  /* 0x0320000664107981 */ /* 0x000f62000c1e1d00 */
[----:B------:R-:W-:-:S02]  /*29f0*/  PRMT R10, R10, 0x7632, R10 ;  /* 0x000076320a0a7816 */ /* 0x000fc4000000000a */
[----:B------:R-:W-:Y:S01]  /*2a00*/  PRMT R39, R28, 0x7632, R39 ;  /* 0x000076321c277816 */ /* 0x000fe20000000027 */
[----:B------:R-:W-:Y:S01]  /*2a10*/  IMAD.U32 R35, R32, 0x10000, RZ ;  /* 0x0001000020237824 */ /* 0x000fe200078e00ff */
[----:B------:R-:W-:Y:S02]  /*2a20*/  SHF.L.U32 R5, R10, 0x10, RZ ;  /* 0x000000100a057819 */ /* 0x000fe400000006ff */
[----:B------:R-:W-:Y:S02]  /*2a30*/  SHF.L.U32 R32, R28, 0x10, RZ ;  /* 0x000000101c207819 */ /* 0x000fe400000006ff */
[C---:B------:R-:W-:Y:S02]  /*2a40*/  PRMT R28, R40.reuse, 0x7632, R28 ;  /* 0x00007632281c7816 */ /* 0x040fe4000000001c */
[----:B------:R-:W-:Y:S01]  /*2a50*/  SHF.L.U32 R10, R40, 0x10, RZ ;  /* 0x00000010280a7819 */ /* 0x000fe200000006ff */
[C---:B------:R-:W-:Y:S01]  /*2a60*/  FFMA.FTZ R33, R38.reuse, R5, R9 ;  /* 0x0000000526217223 */ /* 0x040fe20000010009 */
[----:B------:R-:W-:Y:S01]  /*2a70*/  FFMA.FTZ R34, R38, R35, R34 ;  /* 0x0000002326227223 */ /* 0x000fe20000010022 */
[----:B------:R-:W-:-:S02]  /*2a80*/  SHF.L.U32 R38, R39, 0x10, RZ ;  /* 0x0000001027267819 */ /* 0x000fc400000006ff */
[----:B------:R-:W-:Y:S01]  /*2a90*/  SHF.L.U32 R5, R28, 0x10, RZ ;  /* 0x000000101c057819 */ /* 0x000fe200000006ff */
[----:B------:R-:W-:Y:S01]  /*2aa0*/  FFMA.FTZ R32, R10, R32, R37 ;  /* 0x000000200a207223 */ /* 0x000fe20000010025 */
[----:B------:R-:W-:Y:S01]  /*2ab0*/  SHF.L.U32 R11, R11, 0x10, RZ ;  /* 0x000000100b0b7819 */ /* 0x000fe200000006ff */
[----:B------:R-:W-:Y:S01]  /*2ac0*/  IMAD.U32 R35, R7, 0x10000, RZ ;  /* 0x0001000007237824 */ /* 0x000fe200078e00ff */
[----:B------:R-:W-:Y:S01]  /*2ad0*/  SHF.L.U32 R28, R29, 0x10, RZ ;  /* 0x000000101d1c7819 */ /* 0x000fe200000006ff */
[----:B------:R-:W-:Y:S01]  /*2ae0*/  FFMA.FTZ R32, R5, R38, R32 ;  /* 0x0000002605207223 */ /* 0x000fe20000010020 */
[----:B------:R-:W-:Y:S01]  /*2af0*/  SHF.L.U32 R9, R41, 0x10, RZ ;  /* 0x0000001029097819 */ /* 0x000fe200000006ff */
[C---:B------:R-:W-:Y:S01]  /*2b00*/  FFMA.FTZ R11, R36.reuse, R11, R33 ;  /* 0x0000000b240b7223 */ /* 0x040fe20000010021 */
[----:B------:R-:W-:Y:S02]  /*2b10*/  FFMA.FTZ R115, R36, R35, R34 ;  /* 0x0000002324737223 */ /* 0x000fe40000010022 */
[----:B------:R-:W5:Y:S01]  /*2b20*/  LDG.E.128 R36, desc[UR6][R100.64+0x1800] ;  /* 0x0018000664247981 */ /* 0x000f62000c1e1d00 */
[----:B------:R-:W-:-:S03]  /*2b30*/  FFMA.FTZ R117, R9, R28, R32 ;  /* 0x0000001c09757223 */ /* 0x000fc60000010020 */
[----:B------:R-:W5:Y:S01]  /*2b40*/  LDG.E.128 R32, desc[UR6][R102.64+0x1800] ;  /* 0x0018000666207981 */ /* 0x000f62000c1e1d00 */
[----:B------:R-:W-:Y:S02]  /*2b50*/  PRMT R7, R7, 0x7632, R7 ;  /* 0x0000763207077816 */ /* 0x000fe40000000007 */
[----:B------:R-:W-:Y:S02]  /*2b60*/  SHF.L.U32 R87, R4, 0x10, RZ ;  /* 0x0000001004577819 */ /* 0x000fe400000006ff */
[----:B------:R-:W-:Y:S02]  /*2b70*/  PRMT R29, R29, 0x7632, R29 ;  /* 0x000076321d1d7816 */ /* 0x000fe4000000001d */
[----:B------:R-:W-:Y:S01]  /*2b80*/  PRMT R4, R41, 0x7632, R4 ;  /* 0x0000763229047816 */ /* 0x000fe20000000004 */
[----:B------:R-:W-:Y:S01]  /*2b90*/  IMAD.U32 R28, R7, 0x10000, RZ ;  /* 0x00010000071c7824 */ /* 0x000fe200078e00ff */
[----:B------:R-:W-:Y:S02]  /*2ba0*/  SHF.L.U32 R6, R6, 0x10, RZ ;  /* 0x0000001006067819 */ /* 0x000fe400000006ff */
[----:B------:R-:W-:-:S02]  /*2bb0*/  SHF.L.U32 R29, R29, 0x10, RZ ;  /* 0x000000101d1d7819 */ /* 0x000fc400000006ff */
[----:B------:R-:W-:Y:S02]  /*2bc0*/  SHF.L.U32 R4, R4, 0x10, RZ ;  /* 0x0000001004047819 */ /* 0x000fe400000006ff */
[C---:B--2---:R-:W-:Y:S01]  /*2bd0*/  SHF.L.U32 R7, R12.reuse, 0x10, RZ ;  /* 0x000000100c077819 */ /* 0x044fe200000006ff */
[C---:B------:R-:W-:Y:S01]  /*2be0*/  FFMA.FTZ R85, R3.reuse, R6, R11 ;  /* 0x0000000603557223 */ /* 0x040fe2000001000b */
[----:B------:R-:W-:Y:S01]  /*2bf0*/  PRMT R6, R12, 0x7632, R6 ;  /* 0x000076320c067816 */ /* 0x000fe20000000006 */
[--C-:B------:R-:W-:Y:S01]  /*2c00*/  FFMA.FTZ R87, R3, R87, R8.reuse ;  /* 0x0000005703577223 */ /* 0x100fe20000010008 */
[----:B------:R-:W-:Y:S01]  /*2c10*/  FFMA.FTZ R117, R4, R29, R117 ;  /* 0x0000001d04757223 */ /* 0x000fe20000010075 */
[----:B------:R-:W-:Y:S01]  /*2c20*/  FFMA.FTZ R40, R10, R7, R113 ;  /* 0x000000070a287223 */ /* 0x000fe20000010071 */
[----:B------:R-:W-:Y:S01]  /*2c30*/  PRMT R8, R30, 0x7632, R8 ;  /* 0x000076321e087816 */ /* 0x000fe20000000008 */
[----:B------:R-:W-:Y:S01]  /*2c40*/  IMAD.U32 R12, R42, 0x10000, RZ ;  /* 0x000100002a0c7824 */ /* 0x000fe200078e00ff */
[----:B------:R-:W-:-:S02]  /*2c50*/  SHF.L.U32 R29, R30, 0x10, RZ ;  /* 0x000000101e1d7819 */ /* 0x000fc400000006ff */
[----:B------:R-:W-:Y:S02]  /*2c60*/  PRMT R7, R42, 0x7632, R7 ;  /* 0x000076322a077816 */ /* 0x000fe40000000007 */
        /* <DEDUP_REMOVED lines=8> */
[----:B------:R-:W-:-:S02]  /*2cf0*/  PRMT R11, R43, 0x7632, R11 ;  /* 0x000076322b0b7816 */ /* 0x000fc4000000000b */
[----:B------:R-:W-:Y:S01]  /*2d00*/  SHF.L.U32 R6, R43, 0x10, RZ ;  /* 0x000000102b067819 */ /* 0x000fe200000006ff */
[----:B------:R-:W-:Y:S01]  /*2d10*/  FFMA.FTZ R43, R7, R8, R28 ;  /* 0x00000008072b7223 */ /* 0x000fe2000001001c */
[C---:B---3--:R-:W-:Y:S01]  /*2d20*/  PRMT R8, R44.reuse, 0x7632, R8 ;  /* 0x000076322c087816 */ /* 0x048fe20000000008 */
[----:B------:R-:W-:Y:S01]  /*2d30*/  FFMA.FTZ R115, R9, R30, R40 ;  /* 0x0000001e09737223 */ /* 0x000fe20000010028 */
[----:B------:R-:W-:Y:S02]  /*2d40*/  SHF.L.U32 R113, R29, 0x10, RZ ;  /* 0x000000101d717819 */ /* 0x000fe400000006ff */
[----:B------:R-:W-:Y:S01]  /*2d50*/  SHF.L.U32 R44, R44, 0x10, RZ ;  /* 0x000000102c2c7819 */ /* 0x000fe200000006ff */
[----:B------:R-:W-:Y:S01]  /*2d60*/  IMAD.U32 R40, R8, 0x10000, RZ ;  /* 0x0001000008287824 */ /* 0x000fe200078e00ff */
[----:B------:R-:W-:Y:S01]  /*2d70*/  PRMT R8, R14, 0x7632, R8 ;  /* 0x000076320e087816 */ /* 0x000fe20000000008 */
[----:B------:R-:W-:Y:S01]  /*2d80*/  FFMA.FTZ R115, R4, R113, R115 ;  /* 0x0000007104737223 */ /* 0x000fe20000010073 */
[----:B------:R-:W-:Y:S01]  /*2d90*/  SHF.L.U32 R113, R14, 0x10, RZ ;  /* 0x000000100e717819 */ /* 0x000fe200000006ff */
[----:B------:R-:W-:Y:S01]  /*2da0*/  FFMA.FTZ R44, R10, R44, R111 ;  /* 0x0000002c0a2c7223 */ /* 0x000fe2000001006f */
[----:B------:R-:W-:-:S02]  /*2db0*/  PRMT R13, R31, 0x7632, R13 ;  /* 0x000076321f0d7816 */ /* 0x000fc4000000000d */
[----:B------:R-:W-:Y:S01]  /*2dc0*/  SHF.L.U32 R41, R31, 0x10, RZ ;  /* 0x000000101f297819 */ /* 0x000fe200000006ff */
[----:B------:R-:W-:Y:S01]  /*2dd0*/  FFMA.FTZ R84, R5, R40, R44 ;  /* 0x0000002805547223 */ /* 0x000fe2000001002c */
[----:B------:R-:W2:Y:S01]  /*2de0*/  LDG.E.128 R28, desc[UR6][R100.64+0x5000] ;  /* 0x00500006641c7981 */ /* 0x000ea2000c1e1d00 */
[----:B------:R-:W-:Y:S01]  /*2df0*/  SHF.L.U32 R40, R8, 0x10, RZ ;  /* 0x0000001008287819 */ /* 0x000fe200000006ff */
[----:B------:R-:W-:Y:S01]  /*2e00*/  FFMA.FTZ R42, R12, R113, R115 ;  /* 0x000000710c2a7223 */ /* 0x000fe20000010073 */
[C-C-:B------:R-:W-:Y:S01]  /*2e10*/  FFMA.FTZ R14, R6.reuse, R41, R43.reuse ;  /* 0x00000029060e7223 */ /* 0x140fe2000001002b */
[C---:B------:R-:W-:Y:S02]  /*2e20*/  PRMT R43, R45.reuse, 0x7632, R43 ;  /* 0x000076322d2b7816 */ /* 0x040fe4000000002b */
        /* <DEDUP_REMOVED lines=10> */
[----:B------:R-:W-:-:S02]  /*2ed0*/  PRMT R15, R15, 0x7632, R15 ;  /* 0x000076320f0f7816 */ /* 0x000fc4000000000f */
[----:B------:R-:W-:Y:S01]  /*2ee0*/  SHF.L.U32 R41, R46, 0x10, RZ ;  /* 0x000000102e297819 */ /* 0x000fe200000006ff */
[----:B------:R-:W-:Y:S01]  /*2ef0*/  FFMA.FTZ R8, R11, R8, R14 ;  /* 0x000000080b087223 */ /* 0x000fe2000001000e */
[----:B------:R-:W-:Y:S01]  /*2f00*/  SHF.L.U32 R14, R15, 0x10, RZ ;  /* 0x000000100f0e7819 */ /* 0x000fe200000006ff */
[----:B------:R-:W-:Y:S02]  /*2f10*/  IMAD.U32 R42, R13, 0x10000, RZ ;  /* 0x000100000d2a7824 */ /* 0x000fe400078e00ff */
[----:B------:R-:W-:Y:S01]  /*2f20*/  FFMA.FTZ R44, R12, R41, R43 ;  /* 0x000000290c2c7223 */ /* 0x000fe2000001002b */
[C---:B----4-:R-:W-:Y:S01]  /*2f30*/  PRMT R15, R48.reuse, 0x7632, R15 ;  /* 0x00007632300f7816 */ /* 0x050fe2000000000f */
[----:B------:R-:W-:Y:S01]  /*2f40*/  FFMA.FTZ R13, R11, R14, R40 ;  /* 0x0000000e0b0d7223 */ /* 0x000fe20000010028 */
[----:B------:R-:W-:Y:S01]  /*2f50*/  SHF.L.U32 R48, R48, 0x10, RZ ;  /* 0x0000001030307819 */ /* 0x000fe200000006ff */
[----:B------:R-:W-:Y:S02]  /*2f60*/  FFMA.FTZ R45, R7, R42, R44 ;  /* 0x0000002a072d7223 */ /* 0x000fe4000001002c */
[----:B------:R-:W3:Y:S01]  /*2f70*/  LDG.E.128 R40, desc[UR6][R100.64+0x8800] ;  /* 0x0088000664287981 */ /* 0x000ee2000c1e1d00 */
[----:B------:R-:W-:Y:S01]  /*2f80*/  SHF.L.U32 R14, R15, 0x10, RZ ;  /* 0x000000100f0e7819 */ /* 0x000fe200000006ff */
[----:B------:R-:W-:Y:S01]  /*2f90*/  FFMA.FTZ R48, R10, R48, R109 ;  /* 0x000000300a307223 */ /* 0x000fe2000001006d */
[----:B-----5:R-:W-:-:S02]  /*2fa0*/  PRMT R46, R52, 0x7632, R46 ;  /* 0x00007632342e7816 */ /* 0x020fc4000000002e */
[----:B------:R-:W-:Y:S01]  /*2fb0*/  SHF.L.U32 R52, R52, 0x10, RZ ;  /* 0x0000001034347819 */ /* 0x000fe200000006ff */
[----:B------:R-:W-:Y:S01]  /*2fc0*/  FFMA.FTZ R14, R5, R14, R48 ;  /* 0x0000000e050e7223 */ /* 0x000fe20000010030 */
[----:B------:R-:W-:Y:S02]  /*2fd0*/  SHF.L.U32 R44, R49, 0x10, RZ ;  /* 0x00000010312c7819 */ /* 0x000fe400000006ff */
[----:B------:R-:W-:Y:S01]  /*2fe0*/  SHF.L.U32 R15, R47, 0x10, RZ ;  /* 0x000000102f0f7819 */ /* 0x000fe200000006ff */
[----:B------:R-:W-:Y:S01]  /*2ff0*/  FFMA.FTZ R52, R10, R52, R107 ;  /* 0x000000340a347223 */ /* 0x000fe2000001006b */
[----:B------:R-:W-:Y:S02]  /*3000*/  SHF.L.U32 R46, R46, 0x10, RZ ;  /* 0x000000102e2e7819 */ /* 0x000fe400000006ff */
[----:B------:R-:W-:Y:S01]  /*3010*/  PRMT R49, R49, 0x7632, R49 ;  /* 0x0000763231317816 */ /* 0x000fe20000000031 */
[--C-:B------:R-:W-:Y:S01]  /*3020*/  FFMA.FTZ R109, R9, R44, R14.reuse ;  /* 0x0000002c096d7223 */ /* 0x100fe2000001000e */
[----:B------:R-:W-:Y:S01]  /*3030*/  PRMT R14, R47, 0x7632, R14 ;  /* 0x000076322f0e7816 */ /* 0x000fe2000000000e */
[----:B------:R-:W-:Y:S01]  /*3040*/  FFMA.FTZ R48, R6, R15, R45 ;  /* 0x0000000f06307223 */ /* 0x000fe2000001002d */
[----:B------:R-:W-:Y:S01]  /*3050*/  FFMA.FTZ R88, R5, R46, R52 ;  /* 0x0000002e05587223 */ /* 0x000fe20000010034 */
[----:B------:R-:W-:Y:S01]  /*3060*/  IMAD.U32 R49, R49, 0x10000, RZ ;  /* 0x0001000031317824 */ /* 0x000fe200078e00ff */
[----:B------:R-:W4:Y:S01]  /*3070*/  LDG.E.128 R44, desc[UR6][R100.64+0xc000] ;  /* 0x00c00006642c7981 */ /* 0x000f22000c1e1d00 */
[----:B------:R-:W-:-:S02]  /*3080*/  PRMT R15, R50, 0x7632, R15 ;  /* 0x00007632320f7816 */ /* 0x000fc4000000000f */
[----:B------:R-:W-:Y:S01]  /*3090*/  SHF.L.U32 R14, R14, 0x10, RZ ;  /* 0x000000100e0e7819 */ /* 0x000fe200000006ff */
[----:B------:R-:W-:Y:S01]  /*30a0*/  FFMA.FTZ R109, R4, R49, R109 ;  /* 0x00000031046d7223 */ /* 0x000fe2000001006d */
[C---:B------:R-:W-:Y:S02]  /*30b0*/  PRMT R84, R53.reuse, 0x7632, R84 ;  /* 0x0000763235547816 */ /* 0x040fe40000000054 */
[----:B------:R-:W-:Y:S02]  /*30c0*/  SHF.L.U32 R86, R53, 0x10, RZ ;  /* 0x0000001035567819 */ /* 0x000fe400000006ff */
[----:B------:R-:W-:Y:S01]  /*30d0*/  SHF.L.U32 R49, R50, 0x10, RZ ;  /* 0x0000001032317819 */ /* 0x000fe200000006ff */
[----:B------:R-:W-:Y:S01]  /*30e0*/  IMAD.U32 R50, R15, 0x10000, RZ ;  /* 0x000100000f327824 */ /* 0x000fe200078e00ff */
[----:B------:R-:W-:Y:S01]  /*30f0*/  SHF.L.U32 R15, R84, 0x10, RZ ;  /* 0x00000010540f7819 */ /* 0x000fe200000006ff */
[----:B------:R-:W-:Y:S01]  /*3100*/  FFMA.FTZ R14, R11, R14, R48 ;  /* 0x0000000e0b0e7223 */ /* 0x000fe20000010030 */
        /* <DEDUP_REMOVED lines=10> */
[----:B------:R-:W-:Y:S01]  /*31b0*/  PRMT R51, R51, 0x7632, R51 ;  /* 0x0000763233337816 */ /* 0x000fe20000000033 */
[----:B------:R-:W-:Y:S01]  /*31c0*/  FFMA.FTZ R84, R12, R53, R107 ;  /* 0x000000350c547223 */ /* 0x000fe2000001006b */
[C---:B------:R-:W-:Y:S01]  /*31d0*/  PRMT R53, R57.reuse, 0x7632, R53 ;  /* 0x0000763239357816 */ /* 0x040fe20000000035 */
[----:B------:R-:W-:Y:S01]  /*31e0*/  FFMA.FTZ R56, R6, R15, R49 ;  /* 0x0000000f06387223 */ /* 0x000fe20000010031 */
[----:B------:R-:W-:Y:S01]  /*31f0*/  SHF.L.U32 R86, R57, 0x10, RZ ;  /* 0x0000001039567819 */ /* 0x000fe200000006ff */
[----:B------:R-:W-:Y:S01]  /*3200*/  FFMA.FTZ R88, R5, R48, R50 ;  /* 0x0000003005587223 */ /* 0x000fe20000010032 */
[----:B------:R-:W-:Y:S02]  /*3210*/  SHF.L.U32 R52, R51, 0x10, RZ ;  /* 0x0000001033347819 */ /* 0x000fe400000006ff */
[----:B------:R-:W5:Y:S01]  /*3220*/  LDG.E.128 R48, desc[UR6][R100.64+0xf800] ;  /* 0x00f8000664307981 */ /* 0x000f62000c1e1d00 */
[----:B------:R-:W-:Y:S01]  /*3230*/  PRMT R54, R54, 0x7632, R54 ;  /* 0x0000763236367816 */ /* 0x000fe20000000036 */
[----:B------:R-:W-:Y:S01]  /*3240*/  FFMA.FTZ R109, R9, R86, R88 ;  /* 0x00000056096d7223 */ /* 0x000fe20000010058 */
[----:B------:R-:W-:-:S02]  /*3250*/  SHF.L.U32 R105, R53, 0x10, RZ ;  /* 0x0000001035697819 */ /* 0x000fc400000006ff */
[----:B------:R-:W-:Y:S02]  /*3260*/  SHF.L.U32 R54, R54, 0x10, RZ ;  /* 0x0000001036367819 */ /* 0x000fe400000006ff */
[----:B------:R-:W-:Y:S01]  /*3270*/  SHF.L.U32 R107, R58, 0x10, RZ ;  /* 0x000000103a6b7819 */ /* 0x000fe200000006ff */
[----:B------:R-:W-:Y:S01]  /*3280*/  FFMA.FTZ R105, R4, R105, R109 ;  /* 0x0000006904697223 */ /* 0x000fe2000001006d */
[----:B------:R-:W-:Y:S02]  /*3290*/  PRMT R58, R58, 0x7632, R58 ;  /* 0x000076323a3a7816 */ /* 0x000fe4000000003a */
[C---:B------:R-:W-:Y:S02]  /*32a0*/  SHF.L.U32 R86, R60.reuse, 0x10, RZ ;  /* 0x000000103c567819 */ /* 0x040fe400000006ff */
[----:B------:R-:W-:Y:S01]  /*32b0*/  PRMT R60, R60, 0x7632, R60 ;  /* 0x000076323c3c7816 */ /* 0x000fe2000000003c */
[----:B------:R-:W-:Y:S01]  /*32c0*/  FFMA.FTZ R57, R7, R54, R84 ;  /* 0x0000003607397223 */ /* 0x000fe20000010054 */
[----:B------:R-:W-:Y:S01]  /*32d0*/  SHF.L.U32 R58, R58, 0x10, RZ ;  /* 0x000000103a3a7819 */ /* 0x000fe200000006ff */
[----:B------:R-:W-:-:S02]  /*32e0*/  IMAD.U32 R53, R55, 0x10000, RZ ;  /* 0x0001000037357824 */ /* 0x000fc400078e00ff */
[----:B------:R-:W-:Y:S01]  /*32f0*/  FFMA.FTZ R84, R12, R107, R105 ;  /* 0x0000006b0c547223 */ /* 0x000fe20000010069 */
[----:B------:R-:W-:Y:S01]  /*3300*/  FFMA.FTZ R86, R10, R86, R89 ;  /* 0x000000560a567223 */ /* 0x000fe20000010059 */
[----:B------:R-:W-:Y:S02]  /*3310*/  IMAD.U32 R60, R60, 0x10000, RZ ;  /* 0x000100003c3c7824 */ /* 0x000fe400078e00ff */
[----:B------:R-:W-:Y:S01]  /*3320*/  FFMA.FTZ R15, R11, R52, R56 ;  /* 0x000000340b0f7223 */ /* 0x000fe20000010038 */
[----:B------:R-:W-:Y:S01]  /*3330*/  FFMA.FTZ R105, R7, R58, R84 ;  /* 0x0000003a07697223 */ /* 0x000fe20000010054 */
[----:B------:R-:W-:Y:S01]  /*3340*/  PRMT R56, R55, 0x7632, R56 ;  /* 0x0000763237387816 */ /* 0x000fe20000000038 */
[----:B------:R-:W-:Y:S01]  /*3350*/  FFMA.FTZ R88, R6, R53, R57 ;  /* 0x0000003506587223 */ /* 0x000fe20000010039 */
[----:B------:R-:W-:Y:S01]  /*3360*/  SHF.L.U32 R84, R61, 0x10, RZ ;  /* 0x000000103d547819 */ /* 0x000fe200000006ff */
[----:B------:R-:W5:Y:S01]  /*3370*/  LDG.E.128 R52, desc[UR6][R100.64+0x13000] ;  /* 0x0130000664347981 */ /* 0x000f62000c1e1d00 */
[----:B------:R-:W-:Y:S01]  /*3380*/  FFMA.FTZ R60, R5, R60, R86 ;  /* 0x0000003c053c7223 */ /* 0x000fe20000010056 */
[----:B------:R-:W-:-:S02]  /*3390*/  PRMT R61, R61, 0x7632, R61 ;  /* 0x000076323d3d7816 */ /* 0x000fc4000000003d */
[----:B------:R-:W-:Y:S01]  /*33a0*/  PRMT R57, R59, 0x7632, R57 ;  /* 0x000076323b397816 */ /* 0x000fe20000000039 */
[----:B------:R-:W-:Y:S01]  /*33b0*/  FFMA.FTZ R107, R9, R84, R60 ;  /* 0x00000054096b7223 */ /* 0x000fe2000001003c */
[----:B------:R-:W-:Y:S01]  /*33c0*/  SHF.L.U32 R59, R59, 0x10, RZ ;  /* 0x000000103b3b7819 */ /* 0x000fe200000006ff */
[C---:B------:R-:W-:Y:S01]  /*33d0*/  IMAD.U32 R84, R64.reuse, 0x10000, RZ ;  /* 0x0001000040547824 */ /* 0x040fe200078e00ff */
[----:B------:R-:W-:Y:S02]  /*33e0*/  SHF.L.U32 R61, R61, 0x10, RZ ;  /* 0x000000103d3d7819 */ /* 0x000fe400000006ff */
[----:B------:R-:W-:Y:S01]  /*33f0*/  PRMT R64, R64, 0x7632, R64 ;  /* 0x0000763240407816 */ /* 0x000fe20000000040 */
[----:B------:R-:W-:Y:S01]  /*3400*/  FFMA.FTZ R59, R6, R59, R105 ;  /* 0x0000003b063b7223 */ /* 0x000fe20000010069 */
[----:B------:R-:W-:Y:S02]  /*3410*/  SHF.L.U32 R56, R56, 0x10, RZ ;  /* 0x0000001038387819 */ /* 0x000fe400000006ff */
[----:B------:R-:W-:Y:S01]  /*3420*/  SHF.L.U32 R58, R57, 0x10, RZ ;  /* 0x00000010393a7819 */ /* 0x000fe200000006ff */
[----:B------:R-:W-:Y:S01]  /*3430*/  FFMA.FTZ R61, R4, R61, R107 ;  /* 0x0000003d043d7223 */ /* 0x000fe2000001006b */
[----:B------:R-:W-:Y:S01]  /*3440*/  SHF.L.U32 R105, R62, 0x10, RZ ;  /* 0x000000103e697819 */ /* 0x000fe200000006ff */
[----:B------:R-:W-:Y:S01]  /*3450*/  FFMA.FTZ R86, R10, R84, R99 ;  /* 0x000000540a567223 */ /* 0x000fe20000010063 */
[----:B------:R-:W-:-:S02]  /*3460*/  SHF.L.U32 R64, R64, 0x10, RZ ;  /* 0x0000001040407819 */ /* 0x000fc400000006ff */
[----:B------:R-:W-:Y:S01]  /*3470*/  PRMT R60, R62, 0x7632, R60 ;  /* 0x000076323e3c7816 */ /* 0x000fe2000000003c */
[C---:B------:R-:W-:Y:S01]  /*3480*/  FFMA.FTZ R88, R11.reuse, R56, R88 ;  /* 0x000000380b587223 */ /* 0x040fe20000010058 */
[----:B------:R-:W-:Y:S01]  /*3490*/  FFMA.FTZ R89, R11, R58, R59 ;  /* 0x0000003a0b597223 */ /* 0x000fe2000001003b */
[--C-:B------:R-:W-:Y:S01]  /*34a0*/  FFMA.FTZ R62, R12, R105, R61.reuse ;  /* 0x000000690c3e7223 */ /* 0x100fe2000001003d */
[----:B------:R-:W5:Y:S01]  /*34b0*/  LDG.E.128 R56, desc[UR6][R100.64+0x16800] ;  /* 0x0168000664387981 */ /* 0x000f62000c1e1d00 */
[----:B------:R-:W-:Y:S01]  /*34c0*/  SHF.L.U32 R84, R65, 0x10, RZ ;  /* 0x0000001041547819 */ /* 0x000fe200000006ff */
[----:B------:R-:W-:Y:S01]  /*34d0*/  FFMA.FTZ R64, R5, R64, R86 ;  /* 0x0000004005407223 */ /* 0x000fe20000010056 */
[----:B------:R-:W-:Y:S02]  /*34e0*/  SHF.L.U32 R60, R60, 0x10, RZ ;  /* 0x000000103c3c7819 */ /* 0x000fe400000006ff */
[----:B------:R-:W-:Y:S01]  /*34f0*/  PRMT R61, R65, 0x7632, R61 ;  /* 0x00007632413d7816 */ /* 0x000fe2000000003d */
[----:B------:R-:W-:Y:S01]  /*3500*/  FFMA.FTZ R107, R9, R84, R64 ;  /* 0x00000054096b7223 */ /* 0x000fe20000010040 */
[----:B------:R-:W-:-:S02]  /*3510*/  IMAD.U32 R65, R63, 0x10000, RZ ;  /* 0x000100003f417824 */ /* 0x000fc400078e00ff */
[----:B------:R-:W-:Y:S01]  /*3520*/  FFMA.FTZ R99, R7, R60, R62 ;  /* 0x0000003c07637223 */ /* 0x000fe2000001003e */
[----:B------:R-:W-:Y:S02]  /*3530*/  SHF.L.U32 R105, R61, 0x10, RZ ;  /* 0x000000103d697819 */ /* 0x000fe400000006ff */
[----:B------:R-:W-:Y:S02]  /*3540*/  PRMT R64, R63, 0x7632, R64 ;  /* 0x000076323f407816 */ /* 0x000fe40000000040 */
[----:B------:R-:W5:Y:S01]  /*3550*/  LDG.E.128 R60, desc[UR6][R100.64+0x1a000] ;  /* 0x01a00006643c7981 */ /* 0x000f62000c1e1d00 */
[----:B------:R-:W-:Y:S01]  /*3560*/  FFMA.FTZ R90, R6, R65, R99 ;  /* 0x00000041065a7223 */ /* 0x000fe20000010063 */
[----:B------:R-:W-:Y:S01]  /*3570*/  PRMT R65, R66, 0x7632, R65 ;  /* 0x0000763242417816 */ /* 0x000fe20000000041 */
[----:B------:R-:W-:Y:S01]  /*3580*/  FFMA.FTZ R105, R4, R105, R107 ;  /* 0x0000006904697223 */ /* 0x000fe2000001006b */
[----:B------:R-:W-:Y:S02]  /*3590*/  SHF.L.U32 R99, R66, 0x10, RZ ;  /* 0x0000001042637819 */ /* 0x000fe400000006ff */
[----:B------:R-:W-:-:S02]  /*35a0*/  PRMT R84, R68, 0x7632, R84 ;  /* 0x0000763244547816 */ /* 0x000fc40000000054 */
[----:B------:R-:W-:Y:S02]  /*35b0*/  SHF.L.U32 R86, R68, 0x10, RZ ;  /* 0x0000001044567819 */ /* 0x000fe400000006ff */
[----:B------:R-:W-:Y:S01]  /*35c0*/  SHF.L.U32 R64, R64, 0x10, RZ ;  /* 0x0000001040407819 */ /* 0x000fe200000006ff */
[----:B------:R-:W-:Y:S02]  /*35d0*/  IMAD.U32 R66, R65, 0x10000, RZ ;  /* 0x0001000041427824 */ /* 0x000fe400078e00ff */
[----:B------:R-:W-:Y:S01]  /*35e0*/  FFMA.FTZ R68, R12, R99, R105 ;  /* 0x000000630c447223 */ /* 0x000fe20000010069 */
[----:B------:R-:W-:Y:S01]  /*35f0*/  SHF.L.U32 R84, R84, 0x10, RZ ;  /* 0x0000001054547819 */ /* 0x000fe200000006ff */
[----:B------:R-:W-:Y:S01]  /*3600*/  FFMA.FTZ R86, R10, R86, R97 ;  /* 0x000000560a567223 */ /* 0x000fe20000010061 */
[----:B------:R-:W-:Y:S01]  /*3610*/  FFMA.FTZ R90, R11, R64, R90 ;  /* 0x000000400b5a7223 */ /* 0x000fe2000001005a */
[----:B------:R-:W-:Y:S01]  /*3620*/  FFMA.FTZ R97, R7, R66, R68 ;  /* 0x0000004207617223 */ /* 0x000fe20000010044 */
[----:B------:R-:W-:Y:S01]  /*3630*/  SHF.L.U32 R64, R69, 0x10, RZ ;  /* 0x0000001045407819 */ /* 0x000fe200000006ff */
[----:B------:R-:W-:Y:S01]  /*3640*/  FFMA.FTZ R84, R5, R84, R86 ;  /* 0x0000005405547223 */ /* 0x000fe20000010056 */
[----:B------:R-:W-:-:S02]  /*3650*/  PRMT R69, R69, 0x7632, R69 ;  /* 0x0000763245457816 */ /* 0x000fc40000000045 */
[C---:B------:R-:W-:Y:S02]  /*3660*/  PRMT R66, R72.reuse, 0x7632, R66 ;  /* 0x0000763248427816 */ /* 0x040fe40000000042 */
[----:B------:R-:W-:Y:S01]  /*3670*/  SHF.L.U32 R72, R72, 0x10, RZ ;  /* 0x0000001048487819 */ /* 0x000fe200000006ff */
[----:B------:R-:W-:Y:S01]  /*3680*/  FFMA.FTZ R99, R9, R64, R84 ;  /* 0x0000004009637223 */ /* 0x000fe20000010054 */
[----:B------:R-:W-:Y:S01]  /*3690*/  IMAD.U32 R69, R69, 0x10000, RZ ;  /* 0x0001000045457824 */ /* 0x000fe200078e00ff */
[----:B------:R-:W-:Y:S02]  /*36a0*/  SHF.L.U32 R66, R66, 0x10, RZ ;  /* 0x0000001042427819 */ /* 0x000fe400000006ff */
[----:B------:R-:W-:Y:S01]  /*36b0*/  FFMA.FTZ R64, R10, R72, R91 ;  /* 0x000000480a407223 */ /* 0x000fe2000001005b */
[----:B------:R-:W-:Y:S01]  /*36c0*/  SHF.L.U32 R65, R67, 0x10, RZ ;  /* 0x0000001043417819 */ /* 0x000fe200000006ff */
[----:B------:R-:W-:Y:S01]  /*36d0*/  FFMA.FTZ R99, R4, R69, R99 ;  /* 0x0000004504637223 */ /* 0x000fe20000010063 */
[----:B------:R-:W-:Y:S01]  /*36e0*/  PRMT R86, R73, 0x7632, R86 ;  /* 0x0000763249567816 */ /* 0x000fe20000000056 */
[----:B------:R-:W-:Y:S01]  /*36f0*/  FFMA.FTZ R94, R5, R66, R64 ;  /* 0x00000042055e7223 */ /* 0x000fe20000010040 */
[----:B------:R-:W-:-:S02]  /*3700*/  SHF.L.U32 R92, R73, 0x10, RZ ;  /* 0x00000010495c7819 */ /* 0x000fc400000006ff */
[C---:B------:R-:W-:Y:S02]  /*3710*/  PRMT R69, R70.reuse, 0x7632, R69 ;  /* 0x0000763246457816 */ /* 0x040fe40000000045 */
[----:B------:R-:W-:Y:S01]  /*3720*/  SHF.L.U32 R91, R70, 0x10, RZ ;  /* 0x00000010465b7819 */ /* 0x000fe200000006ff */
[----:B------:R-:W-:Y:S01]  /*3730*/  FFMA.FTZ R72, R6, R65, R97 ;  /* 0x0000004106487223 */ /* 0x000fe20000010061 */
[----:B------:R-:W-:Y:S01]  /*3740*/  PRMT R68, R67, 0x7632, R68 ;  /* 0x0000763243447816 */ /* 0x000fe20000000044 */
[----:B------:R-:W-:Y:S01]  /*3750*/  FFMA.FTZ R105, R9, R92, R94 ;  /* 0x0000005c09697223 */ /* 0x000fe2000001005e */
[----:B------:R-:W-:Y:S01]  /*3760*/  SHF.L.U32 R97, R86, 0x10, RZ ;  /* 0x0000001056617819 */ /* 0x000fe200000006ff */
[----:B------:R-:W5:Y:S01]  /*3770*/  LDG.E.128 R64, desc[UR6][R100.64+0x1d800] ;  /* 0x01d8000664407981 */ /* 0x000f62000c1e1d00 */
[----:B------:R-:W-:Y:S02]  /*3780*/  IMAD.U32 R70, R69, 0x10000, RZ ;  /* 0x0001000045467824 */ /* 0x000fe400078e00ff */
[----:B------:R-:W-:Y:S01]  /*3790*/  FFMA.FTZ R84, R12, R91, R99 ;  /* 0x0000005b0c547223 */ /* 0x000fe20000010063 */
[----:B------:R-:W-:Y:S01]  /*37a0*/  SHF.L.U32 R99, R74, 0x10, RZ ;  /* 0x000000104a637819 */ /* 0x000fe200000006ff */
[----:B------:R-:W-:Y:S01]  /*37b0*/  FFMA.FTZ R97, R4, R97, R105 ;  /* 0x0000006104617223 */ /* 0x000fe20000010069 */
[----:B------:R-:W-:-:S02]  /*37c0*/  SHF.L.U32 R68, R68, 0x10, RZ ;  /* 0x0000001044447819 */ /* 0x000fc400000006ff */
[----:B------:R-:W-:Y:S01]  /*37d0*/  PRMT R74, R74, 0x7632, R74 ;  /* 0x000076324a4a7816 */ /* 0x000fe2000000004a */
[----:B------:R-:W-:Y:S01]  /*37e0*/  FFMA.FTZ R73, R7, R70, R84 ;  /* 0x0000004607497223 */ /* 0x000fe20000010054 */
[----:B------:R-:W-:Y:S01]  /*37f0*/  SHF.L.U32 R69, R71, 0x10, RZ ;  /* 0x0000001047457819 */ /* 0x000fe200000006ff */
[--C-:B------:R-:W-:Y:S01]  /*3800*/  FFMA.FTZ R91, R11, R68, R72.reuse ;  /* 0x000000440b5b7223 */ /* 0x100fe20000010048 */
[----:B------:R-:W-:Y:S01]  /*3810*/  SHF.L.U32 R74, R74, 0x10, RZ ;  /* 0x000000104a4a7819 */ /* 0x000fe200000006ff */
[----:B------:R-:W-:Y:S01]  /*3820*/  FFMA.FTZ R84, R12, R99, R97 ;  /* 0x000000630c547223 */ /* 0x000fe20000010061 */
[----:B------:R-:W-:Y:S01]  /*3830*/  IMAD.U32 R86, R76, 0x10000, RZ ;  /* 0x000100004c567824 */ /* 0x000fe200078e00ff */
[----:B------:R-:W-:Y:S01]  /*3840*/  PRMT R72, R71, 0x7632, R72 ;  /* 0x0000763247487816 */ /* 0x000fe20000000048 */
[--C-:B------:R-:W-:Y:S01]  /*3850*/  FFMA.FTZ R92, R6, R69, R73.reuse ;  /* 0x00000045065c7223 */ /* 0x100fe20000010049 */
[----:B------:R-:W-:Y:S01]  /*3860*/  PRMT R76, R76, 0x7632, R76 ;  /* 0x000076324c4c7816 */ /* 0x000fe2000000004c */
[----:B------:R-:W5:Y:S01]  /*3870*/  LDG.E.128 R68, desc[UR6][R100.64+0x21000] ;  /* 0x0210000664447981 */ /* 0x000f62000c1e1d00 */
[----:B------:R-:W-:Y:S01]  /*3880*/  PRMT R73, R75, 0x7632, R73 ;  /* 0x000076324b497816 */ /* 0x000fe20000000049 */
[----:B------:R-:W-:Y:S01]  /*3890*/  FFMA.FTZ R97, R7, R74, R84 ;  /* 0x0000004a07617223 */ /* 0x000fe20000010054 */
        /* <DEDUP_REMOVED lines=12> */
[----:B------:R-:W5:Y:S01]  /*3960*/  LDG.E.128 R72, desc[UR6][R100.64+0x24800] ;  /* 0x0248000664487981 */ /* 0x000f62000c1e1d00 */
[----:B------:R-:W-:Y:S02]  /*3970*/  SHF.L.U32 R77, R77, 0x10, RZ ;  /* 0x000000104d4d7819 */ /* 0x000fe400000006ff */
[C---:B------:R-:W-:Y:S02]  /*3980*/  PRMT R84, R80.reuse, 0x7632, R84 ;  /* 0x0000763250547816 */ /* 0x040fe40000000054 */
[----:B------:R-:W-:Y:S01]  /*3990*/  SHF.L.U32 R80, R80, 0x10, RZ ;  /* 0x0000001050507819 */ /* 0x000fe200000006ff */
[----:B------:R-:W-:Y:S01]  /*39a0*/  FFMA.FTZ R77, R4, R77, R99 ;  /* 0x0000004d044d7223 */ /* 0x000fe20000010063 */
[C---:B------:R-:W-:Y:S02]  /*39b0*/  PRMT R76, R78.reuse, 0x7632, R76 ;  /* 0x000076324e4c7816 */ /* 0x040fe4000000004c */
[----:B------:R-:W-:Y:S01]  /*39c0*/  SHF.L.U32 R97, R78, 0x10, RZ ;  /* 0x000000104e617819 */ /* 0x000fe200000006ff */
[----:B------:R-:W-:Y:S01]  /*39d0*/  FFMA.FTZ R80, R10, R80, R95 ;  /* 0x000000500a507223 */ /* 0x000fe2000001005f */
[----:B------:R-:W-:Y:S01]  /*39e0*/  SHF.L.U32 R84, R84, 0x10, RZ ;  /* 0x0000001054547819 */ /* 0x000fe200000006ff */
[----:B------:R-:W-:-:S02]  /*39f0*/  IMAD.U32 R76, R76, 0x10000, RZ ;  /* 0x000100004c4c7824 */ /* 0x000fc400078e00ff */
[----:B------:R-:W-:Y:S01]  /*3a00*/  FFMA.FTZ R78, R12, R97, R77 ;  /* 0x000000610c4e7223 */ /* 0x000fe2000001004d */
[----:B------:R-:W-:Y:S01]  /*3a10*/  SHF.L.U32 R86, R81, 0x10, RZ ;  /* 0x0000001051567819 */ /* 0x000fe200000006ff */
[--C-:B------:R-:W-:Y:S01]  /*3a20*/  FFMA.FTZ R84, R5, R84, R80.reuse ;  /* 0x0000005405547223 */ /* 0x100fe20000010050 */
[----:B------:R-:W-:Y:S01]  /*3a30*/  PRMT R80, R81, 0x7632, R80 ;  /* 0x0000763251507816 */ /* 0x000fe20000000050 */
[----:B------:R-:W-:Y:S01]  /*3a40*/  FFMA.FTZ R81, R7, R76, R78 ;  /* 0x0000004c07517223 */ /* 0x000fe2000001004e */
[----:B------:R-:W-:Y:S02]  /*3a50*/  SHF.L.U32 R76, R20, 0x10, RZ ;  /* 0x00000010144c7819 */ /* 0x000fe400000006ff */
[----:B------:R-:W-:Y:S02]  /*3a60*/  PRMT R20, R79, 0x7632, R20 ;  /* 0x000076324f147816 */ /* 0x000fe40000000014 */
[----:B------:R-:W-:Y:S02]  /*3a70*/  SHF.L.U32 R95, R80, 0x10, RZ ;  /* 0x00000010505f7819 */ /* 0x000fe400000006ff */
[----:B------:R-:W-:-:S02]  /*3a80*/  PRMT R80, R20, 0x7632, R80 ;  /* 0x0000763214507816 */ /* 0x000fc40000000050 */
[----:B------:R-:W-:Y:S01]  /*3a90*/  SHF.L.U32 R77, R79, 0x10, RZ ;  /* 0x000000104f4d7819 */ /* 0x000fe200000006ff */
[----:B------:R-:W-:Y:S01]  /*3aa0*/  FFMA.FTZ R97, R9, R86, R84 ;  /* 0x0000005609617223 */ /* 0x000fe20000010054 */
[----:B------:R-:W-:Y:S01]  /*3ab0*/  FFMA.FTZ R98, R10, R76, R87 ;  /* 0x0000004c0a627223 */ /* 0x000fe20000010057 */
[----:B------:R-:W-:Y:S01]  /*3ac0*/  IMAD.U32 R84, R80, 0x10000, RZ ;  /* 0x0001000050547824 */ /* 0x000fe200078e00ff */
[----:B------:R-:W-:Y:S01]  /*3ad0*/  PRMT R80, R82, 0x7632, R80 ;  /* 0x0000763252507816 */ /* 0x000fe20000000050 */
        /* <DEDUP_REMOVED lines=9> */
[----:B------:R-:W-:Y:S01]  /*3b70*/  SHF.L.U32 R87, R86, 0x10, RZ ;  /* 0x0000001056577819 */ /* 0x000fe200000006ff */
[----:B------:R-:W-:Y:S01]  /*3b80*/  FFMA.FTZ R97, R9, R96, R84 ;  /* 0x0000006009617223 */ /* 0x000fe20000010054 */
[----:B------:R-:W-:-:S02]  /*3b90*/  IMAD.U32 R21, R83, 0x10000, RZ ;  /* 0x0001000053157824 */ /* 0x000fc400078e00ff */
        /* <DEDUP_REMOVED lines=9> */
[----:B------:R-:W-:Y:S01]  /*3c30*/  IMAD.U32 R83, R24, 0x10000, RZ ;  /* 0x0001000018537824 */ /* 0x000fe200078e00ff */
[----:B------:R-:W-:-:S02]  /*3c40*/  SHF.L.U32 R80, R80, 0x10, RZ ;  /* 0x0000001050507819 */ /* 0x000fc400000006ff */
[----:B------:R-:W-:Y:S01]  /*3c50*/  PRMT R81, R24, 0x7632, R81 ;  /* 0x0000763218517816 */ /* 0x000fe20000000051 */
[C---:B------:R-:W-:Y:S01]  /*3c60*/  FFMA.FTZ R94, R11.reuse, R20, R94 ;  /* 0x000000140b5e7223 */ /* 0x040fe2000001005e */
[----:B------:R-:W-:Y:S01]  /*3c70*/  FFMA.FTZ R24, R11, R22, R21 ;  /* 0x000000160b187223 */ /* 0x000fe20000010015 */
[----:B------:R-:W-:Y:S01]  /*3c80*/  FFMA.FTZ R21, R7, R80, R82 ;  /* 0x0000005007157223 */ /* 0x000fe20000010052 */
[----:B------:R-:W-:Y:S01]  /*3c90*/  SHF.L.U32 R20, R81, 0x10, RZ ;  /* 0x0000001051147819 */ /* 0x000fe200000006ff */
[----:B------:R-:W-:Y:S02]  /*3ca0*/  FFMA.FTZ R86, R10, R83, R85 ;  /* 0x000000530a567223 */ /* 0x000fe40000010055 */
[----:B------:R-:W5:Y:S01]  /*3cb0*/  LDG.E.128 R80, desc[UR6][R100.64+0x2b800] ;  /* 0x02b8000664507981 */ /* 0x000f62000c1e1d00 */
[----:B------:R-:W-:Y:S01]  /*3cc0*/  SHF.L.U32 R84, R25, 0x10, RZ ;  /* 0x0000001019547819 */ /* 0x000fe200000006ff */
[----:B------:R-:W-:Y:S01]  /*3cd0*/  FFMA.FTZ R20, R5, R20, R86 ;  /* 0x0000001405147223 */ /* 0x000fe20000010056 */
[----:B------:R-:W-:-:S02]  /*3ce0*/  PRMT R96, R16, 0x7632, R96 ;  /* 0x0000763210607816 */ /* 0x000fc40000000060 */
[----:B------:R-:W-:Y:S01]  /*3cf0*/  SHF.L.U32 R16, R16, 0x10, RZ ;  /* 0x0000001010107819 */ /* 0x000fe200000006ff */
[----:B------:R-:W-:Y:S01]  /*3d00*/  FFMA.FTZ R95, R9, R84, R20 ;  /* 0x00000054095f7223 */ /* 0x000fe20000010014 */
[----:B------:R-:W-:Y:S01]  /*3d10*/  PRMT R22, R25, 0x7632, R22 ;  /* 0x0000763219167816 */ /* 0x000fe20000000016 */
[----:B------:R-:W5:Y:S01]  /*3d20*/  LDG.E.128 R84, desc[UR6][R100.64+0x2f000] ;  /* 0x02f0000664547981 */ /* 0x000f62000c1e1d00 */
[----:B------:R-:W-:Y:S02]  /*3d30*/  IMAD.U32 R96, R96, 0x10000, RZ ;  /* 0x0001000060607824 */ /* 0x000fe400078e00ff */
[----:B------:R-:W-:Y:S01]  /*3d40*/  FFMA.FTZ R20, R10, R16, R3 ;  /* 0x000000100a147223 */ /* 0x000fe20000010003 */
[C---:B------:R-:W-:Y:S02]  /*3d50*/  PRMT R10, R17.reuse, 0x7632, R10 ;  /* 0x00007632110a7816 */ /* 0x040fe4000000000a */
[----:B------:R-:W-:Y:S01]  /*3d60*/  SHF.L.U32 R16, R17, 0x10, RZ ;  /* 0x0000001011107819 */ /* 0x000fe200000006ff */
[----:B------:R-:W-:Y:S01]  /*3d70*/  FFMA.FTZ R20, R5, R96, R20 ;  /* 0x0000006005147223 */ /* 0x000fe20000010014 */
[----:B------:R-:W-:-:S02]  /*3d80*/  SHF.L.U32 R25, R22, 0x10, RZ ;  /* 0x0000001016197819 */ /* 0x000fc400000006ff */
[----:B------:R-:W-:Y:S01]  /*3d90*/  SHF.L.U32 R17, R10, 0x10, RZ ;  /* 0x000000100a117819 */ /* 0x000fe200000006ff */
[----:B------:R-:W-:Y:S01]  /*3da0*/  FFMA.FTZ R9, R9, R16, R20 ;  /* 0x0000001009097223 */ /* 0x000fe20000010014 */
[C---:B------:R-:W-:Y:S01]  /*3db0*/  SHF.L.U32 R3, R23.reuse, 0x10, RZ ;  /* 0x0000001017037819 */ /* 0x040fe200000006ff */
[----:B------:R-:W-:Y:S01]  /*3dc0*/  FFMA.FTZ R25, R4, R25, R95 ;  /* 0x0000001904197223 */ /* 0x000fe2000001005f */
[----:B------:R-:W-:Y:S01]  /*3dd0*/  SHF.L.U32 R5, R26, 0x10, RZ ;  /* 0x000000101a057819 */ /* 0x000fe200000006ff */
[----:B------:R-:W-:Y:S01]  /*3de0*/  FFMA.FTZ R17, R4, R17, R9 ;  /* 0x0000001104117223 */ /* 0x000fe20000010009 */
[----:B------:R-:W-:Y:S01]  /*3df0*/  PRMT R23, R23, 0x7632, R23 ;  /* 0x0000763217177816 */ /* 0x000fe20000000017 */
[----:B------:R-:W-:Y:S01]  /*3e00*/  FFMA.FTZ R10, R6, R3, R21 ;  /* 0x00000003060a7223 */ /* 0x000fe20000010015 */
[----:B------:R-:W-:Y:S01]  /*3e10*/  PRMT R9, R36, 0x7632, R9 ;  /* 0x0000763224097816 */ /* 0x000fe20000000009 */
[--C-:B------:R-:W-:Y:S01]  /*3e20*/  FFMA.FTZ R16, R12, R5, R25.reuse ;  /* 0x000000050c107223 */ /* 0x100fe20000010019 */
[----:B------:R-:W-:Y:S01]  /*3e30*/  PRMT R25, R32, 0x7632, R25 ;  /* 0x0000763220197816 */ /* 0x000fe20000000019 */
[----:B------:R-:W-:Y:S01]  /*3e40*/  IMAD.U32 R36, R36, 0x10000, RZ ;  /* 0x0001000024247824 */ /* 0x000fe200078e00ff */
[----:B------:R-:W-:-:S02]  /*3e50*/  SHF.L.U32 R3, R32, 0x10, RZ ;  /* 0x0000001020037819 */ /* 0x000fc400000006ff */
[----:B------:R-:W-:Y:S01]  /*3e60*/  PRMT R4, R26, 0x7632, R4 ;  /* 0x000076321a047816 */ /* 0x000fe20000000004 */
[----:B------:R-:W-:Y:S01]  /*3e70*/  IMAD.U32 R20, R9, 0x10000, RZ ;  /* 0x0001000009147824 */ /* 0x000fe200078e00ff */
[----:B------:R-:W-:Y:S01]  /*3e80*/  SHF.L.U32 R26, R23, 0x10, RZ ;  /* 0x00000010171a7819 */ /* 0x000fe200000006ff */
[----:B------:R-:W-:Y:S01]  /*3e90*/  FFMA.FTZ R8, R3, R36, R8 ;  /* 0x0000002403087223 */ /* 0x000fe20000010008 */
[----:B------:R-:W-:-:S03]  /*3ea0*/  SHF.L.U32 R25, R25, 0x10, RZ ;  /* 0x0000001019197819 */ /* 0x000fc600000006ff */
[----:B------:R-:W-:Y:S02]  /*3eb0*/  FFMA.FTZ R26, R11, R26, R10 ;  /* 0x0000001a0b1a7223 */ /* 0x000fe4000001000a */
[----:B------:R-:W-:Y:S02]  /*3ec0*/  FFMA.FTZ R10, R25, R20, R8 ;  /* 0x00000014190a7223 */ /* 0x000fe40000010008 */
[----:B------:R-:W5:Y:S01]  /*3ed0*/  LDG.E.128 R20, desc[UR6][R100.64+0x32800] ;  /* 0x0328000664147981 */ /* 0x000f62000c1e1d00 */
[----:B------:R-:W-:Y:S02]  /*3ee0*/  SHF.L.U32 R4, R4, 0x10, RZ ;  /* 0x0000001004047819 */ /* 0x000fe400000006ff */
[C---:B------:R-:W-:Y:S02]  /*3ef0*/  SHF.L.U32 R5, R18.reuse, 0x10, RZ ;  /* 0x0000001012057819 */ /* 0x040fe400000006ff */
[----:B------:R-:W-:Y:S01]  /*3f00*/  PRMT R18, R18, 0x7632, R18 ;  /* 0x0000763212127816 */ /* 0x000fe20000000012 */
[----:B------:R-:W-:Y:S01]  /*3f10*/  FFMA.FTZ R9, R7, R4, R16 ;  /* 0x0000000407097223 */ /* 0x000fe20000010010 */
[----:B------:R-:W-:Y:S01]  /*3f20*/  PRMT R32, R33, 0x7632, R32 ;  /* 0x0000763221207816 */ /* 0x000fe20000000020 */
[----:B------:R-:W-:Y:S01]  /*3f30*/  FFMA.FTZ R12, R12, R5, R17 ;  /* 0x000000050c0c7223 */ /* 0x000fe20000010011 */
[----:B------:R-:W-:-:S02]  /*3f40*/  PRMT R4, R37, 0x7632, R4 ;  /* 0x0000763225047816 */ /* 0x000fc40000000004 */
[----:B------:R-:W-:Y:S02]  /*3f50*/  SHF.L.U32 R8, R37, 0x10, RZ ;  /* 0x0000001025087819 */ /* 0x000fe400000006ff */
[----:B------:R-:W-:Y:S02]  /*3f60*/  SHF.L.U32 R33, R33, 0x10, RZ ;  /* 0x0000001021217819 */ /* 0x000fe400000006ff */
[C---:B------:R-:W-:Y:S01]  /*3f70*/  SHF.L.U32 R5, R27.reuse, 0x10, RZ ;  /* 0x000000101b057819 */ /* 0x040fe200000006ff */
[----:B------:R-:W-:Y:S01]  /*3f80*/  IMAD.U32 R18, R18, 0x10000, RZ ;  /* 0x0001000012127824 */ /* 0x000fe200078e00ff */
[----:B------:R-:W-:Y:S01]  /*3f90*/  PRMT R27, R27, 0x7632, R27 ;  /* 0x000076321b1b7816 */ /* 0x000fe2000000001b */
        /* <DEDUP_REMOVED lines=8> */
[----:B--2---:R-:W-:-:S02]  /*4020*/  SHF.L.U32 R16, R28, 0x10, RZ ;  /* 0x000000101c107819 */ /* 0x004fc400000006ff */
[----:B------:R-:W-:Y:S01]  /*4030*/  PRMT R28, R28, 0x7632, R28 ;  /* 0x000076321c1c7816 */ /* 0x000fe2000000001c */
[----:B------:R-:W-:Y:S01]  /*4040*/  FFMA.FTZ R4, R6, R5, R9 ;  /* 0x0000000506047223 */ /* 0x000fe20000010009 */
[----:B------:R-:W-:Y:S02]  /*4050*/  PRMT R38, R38, 0x7632, R38 ;  /* 0x0000763226267816 */ /* 0x000fe40000000026 */
[----:B------:R-:W-:Y:S01]  /*4060*/  PRMT R34, R34, 0x7632, R34 ;  /* 0x0000763222227816 */ /* 0x000fe20000000022 */
[----:B------:R-:W-:Y:S01]  /*4070*/  FFMA.FTZ R37, R27, R10, R12 ;  /* 0x0000000a1b257223 */ /* 0x000fe2000001000c */
[C---:B------:R-:W-:Y:S02]  /*4080*/  SHF.L.U32 R5, R19.reuse, 0x10, RZ ;  /* 0x0000001013057819 */ /* 0x040fe400000006ff */
        /* <DEDUP_REMOVED lines=8> */
[----:B------:R-:W-:-:S02]  /*4110*/  PRMT R12, R29, 0x7632, R12 ;  /* 0x000076321d0c7816 */ /* 0x000fc4000000000c */
[----:B------:R-:W-:Y:S01]  /*4120*/  SHF.L.U32 R36, R29, 0x10, RZ ;  /* 0x000000101d247819 */ /* 0x000fe200000006ff */
[C---:B------:R-:W-:Y:S01]  /*4130*/  FFMA.FTZ R96, R11.reuse, R96, R4 ;  /* 0x000000600b607223 */ /* 0x040fe20000010004 */
[----:B------:R-:W-:Y:S01]  /*4140*/  FFMA.FTZ R10, R34, R9, R37 ;  /* 0x00000009220a7223 */ /* 0x000fe20000010025 */
[----:B------:R-:W2:Y:S01]  /*4150*/  LDG.E.128 R4, desc[UR6][R100.64+0x2000] ;  /* 0x0020000664047981 */ /* 0x000ea2000c1e1d00 */
[----:B------:R-:W-:Y:S01]  /*4160*/  FFMA.FTZ R98, R11, R8, R98 ;  /* 0x000000080b627223 */ /* 0x000fe20000010062 */
[----:B------:R-:W-:Y:S01]  /*4170*/  SHF.L.U32 R9, R12, 0x10, RZ ;  /* 0x000000100c097819 */ /* 0x000fe200000006ff */
[----:B------:R-:W-:Y:S01]  /*4180*/  FFMA.FTZ R11, R33, R36, R28 ;  /* 0x00000024210b7223 */ /* 0x000fe2000001001c */
[----:B------:R-:W2:Y:S01]  /*4190*/  LDG.E.128 R16, desc[UR6][R102.64+0x2000] ;  /* 0x0020000666107981 */ /* 0x000ea2000c1e1d00 */
[----:B------:R-:W-:Y:S02]  /*41a0*/  SHF.L.U32 R12, R30, 0x10, RZ ;  /* 0x000000101e0c7819 */ /* 0x000fe400000006ff */
[----:B------:R-:W-:Y:S01]  /*41b0*/  FFMA.FTZ R36, R32, R9, R11 ;  /* 0x0000000920247223 */ /* 0x000fe2000001000b */
[----:B------:R-:W-:-:S03]  /*41c0*/  SHF.L.U32 R8, R39, 0x10, RZ ;  /* 0x0000001027087819 */ /* 0x000fc600000006ff */
[--C-:B------:R-:W-:Y:S01]  /*41d0*/  FFMA.FTZ R29, R27, R12, R36.reuse ;  /* 0x0000000c1b1d7223 */ /* 0x100fe20000010024 */
[C---:B---3--:R-:W-:Y:S01]  /*41e0*/  PRMT R36, R40.reuse, 0x7632, R36 ;  /* 0x0000763228247816 */ /* 0x048fe20000000024 */
[C---:B------:R-:W-:Y:S01]  /*41f0*/  IMAD.U32 R95, R35.reuse, 0x10000, RZ ;  /* 0x00010000235f7824 */ /* 0x040fe200078e00ff */
[----:B------:R-:W-:Y:S02]  /*4200*/  SHF.L.U32 R40, R40, 0x10, RZ ;  /* 0x0000001028287819 */ /* 0x000fe400000006ff */
        /* <DEDUP_REMOVED lines=8> */
[----:B------:R-:W-:Y:S01]  /*4290*/  SHF.L.U32 R35, R35, 0x10, RZ ;  /* 0x0000001023237819 */ /* 0x000fe200000006ff */
[----:B------:R-:W3:Y:S01]  /*42a0*/  LDG.E.128 R8, desc[UR6][R100.64+0x5800] ;  /* 0x0058000664087981 */ /* 0x000ee2000c1e1d00 */
[----:B------:R-:W-:Y:S01]  /*42b0*/  SHF.L.U32 R30, R41, 0x10, RZ ;  /* 0x00000010291e7819 */ /* 0x000fe200000006ff */
[----:B------:R-:W-:Y:S01]  /*42c0*/  FFMA.FTZ R36, R25, R36, R40 ;  /* 0x0000002419247223 */ /* 0x000fe20000010028 */
[----:B------:R-:W-:Y:S01]  /*42d0*/  PRMT R41, R41, 0x7632, R41 ;  /* 0x0000763229297816 */ /* 0x000fe20000000029 */
[----:B------:R-:W-:Y:S01]  /*42e0*/  FFMA.FTZ R97, R35, R12, R28 ;  /* 0x0000000c23617223 */ /* 0x000fe2000001001c */
[----:B------:R-:W-:Y:S01]  /*42f0*/  FFMA.FTZ R28, R34, R13, R29 ;  /* 0x0000000d221c7223 */ /* 0x000fe2000001001d */
[----:B------:R-:W-:Y:S01]  /*4300*/  FFMA.FTZ R13, R33, R30, R36 ;  /* 0x0000001e210d7223 */ /* 0x000fe20000010024 */
[----:B------:R-:W-:-:S02]  /*4310*/  SHF.L.U32 R41, R41, 0x10, RZ ;  /* 0x0000001029297819 */ /* 0x000fc400000006ff */
[C---:B----4-:R-:W-:Y:S01]  /*4320*/  PRMT R37, R44.reuse, 0x7632, R37 ;  /* 0x000076322c257816 */ /* 0x050fe20000000025 */
[----:B------:R-:W-:Y:S01]  /*4330*/  IMAD.U32 R44, R44, 0x10000, RZ ;  /* 0x000100002c2c7824 */ /* 0x000fe200078e00ff */
[----:B------:R-:W-:Y:S01]  /*4340*/  SHF.L.U32 R36, R42, 0x10, RZ ;  /* 0x000000102a247819 */ /* 0x000fe200000006ff */
[----:B------:R-:W-:Y:S01]  /*4350*/  FFMA.FTZ R38, R32, R41, R13 ;  /* 0x0000002920267223 */ /* 0x000fe2000001000d */
[----:B------:R-:W-:Y:S01]  /*4360*/  SHF.L.U32 R14, R31, 0x10, RZ ;  /* 0x000000101f0e7819 */ /* 0x000fe200000006ff */
[----:B------:R-:W-:Y:S01]  /*4370*/  FFMA.FTZ R44, R3, R44, R15 ;  /* 0x0000002c032c7223 */ /* 0x000fe2000001000f */
[----:B------:R-:W-:Y:S02]  /*4380*/  SHF.L.U32 R40, R37, 0x10, RZ ;  /* 0x0000001025287819 */ /* 0x000fe400000006ff */
[----:B------:R-:W-:Y:S01]  /*4390*/  PRMT R42, R42, 0x7632, R42 ;  /* 0x000076322a2a7816 */ /* 0x000fe2000000002a */
[----:B------:R-:W-:Y:S01]  /*43a0*/  FFMA.FTZ R15, R27, R36, R38 ;  /* 0x000000241b0f7223 */ /* 0x000fe20000010026 */
[----:B------:R-:W-:Y:S01]  /*43b0*/  PRMT R12, R31, 0x7632, R12 ;  /* 0x000076321f0c7816 */ /* 0x000fe2000000000c */
[----:B------:R-:W-:Y:S01]  /*43c0*/  FFMA.FTZ R14, R95, R14, R28 ;  /* 0x0000000e5f0e7223 */ /* 0x000fe2000001001c */
[C---:B------:R-:W-:Y:S01]  /*43d0*/  PRMT R36, R45.reuse, 0x7632, R36 ;  /* 0x000076322d247816 */ /* 0x040fe20000000024 */
[----:B------:R-:W4:Y:S01]  /*43e0*/  LDG.E.128 R28, desc[UR6][R100.64+0x9000] ;  /* 0x00900006641c7981 */ /* 0x000f22000c1e1d00 */
[----:B------:R-:W-:Y:S01]  /*43f0*/  SHF.L.U32 R38, R45, 0x10, RZ ;  /* 0x000000102d267819 */ /* 0x000fe200000006ff */
[----:B------:R-:W-:Y:S01]  /*4400*/  FFMA.FTZ R40, R25, R40, R44 ;  /* 0x0000002819287223 */ /* 0x000fe2000001002c */
[----:B------:R-:W-:Y:S01]  /*4410*/  SHF.L.U32 R12, R12, 0x10, RZ ;  /* 0x000000100c0c7819 */ /* 0x000fe200000006ff */
[----:B------:R-:W-:Y:S01]  /*4420*/  IMAD.U32 R13, R42, 0x10000, RZ ;  /* 0x000100002a0d7824 */ /* 0x000fe200078e00ff */
[----:B------:R-:W-:Y:S01]  /*4430*/  SHF.L.U32 R37, R36, 0x10, RZ ;  /* 0x0000001024257819 */ /* 0x000fe200000006ff */
[----:B------:R-:W-:-:S02]  /*4440*/  FFMA.FTZ R39, R33, R38, R40 ;  /* 0x0000002621277223 */ /* 0x000fc40000010028 */
[----:B------:R-:W-:Y:S01]  /*4450*/  FFMA.FTZ R36, R34, R13, R15 ;  /* 0x0000000d22247223 */ /* 0x000fe2000001000f */
[----:B------:R-:W-:Y:S01]  /*4460*/  FFMA.FTZ R99, R35, R12, R14 ;  /* 0x0000000c23637223 */ /* 0x000fe2000001000e */
[----:B------:R-:W-:Y:S01]  /*4470*/  PRMT R13, R46, 0x7632, R13 ;  /* 0x000076322e0d7816 */ /* 0x000fe2000000000d */
[----:B------:R-:W-:Y:S01]  /*4480*/  FFMA.FTZ R38, R32, R37, R39 ;  /* 0x0000002520267223 */ /* 0x000fe20000010027 */
[C---:B------:R-:W-:Y:S02]  /*4490*/  SHF.L.U32 R14, R43.reuse, 0x10, RZ ;  /* 0x000000102b0e7819 */ /* 0x040fe400000006ff */
[----:B------:R-:W-:Y:S02]  /*44a0*/  SHF.L.U32 R46, R46, 0x10, RZ ;  /* 0x000000102e2e7819 */ /* 0x000fe400000006ff */
[----:B------:R-:W-:Y:S01]  /*44b0*/  PRMT R12, R43, 0x7632, R12 ;  /* 0x000076322b0c7816 */ /* 0x000fe2000000000c */
[----:B------:R-:W-:Y:S01]  /*44c0*/  FFMA.FTZ R14, R95, R14, R36 ;  /* 0x0000000e5f0e7223 */ /* 0x000fe20000010024 */
[----:B------:R-:W-:-:S02]  /*44d0*/  IMAD.U32 R13, R13, 0x10000, RZ ;  /* 0x000100000d0d7824 */ /* 0x000fc400078e00ff */
[----:B------:R-:W-:Y:S01]  /*44e0*/  FFMA.FTZ R15, R27, R46, R38 ;  /* 0x0000002e1b0f7223 */ /* 0x000fe20000010026 */
[----:B------:R-:W-:Y:S02]  /*44f0*/  SHF.L.U32 R12, R12, 0x10, RZ ;  /* 0x000000100c0c7819 */ /* 0x000fe400000006ff */
[C---:B-----5:R-:W-:Y:S02]  /*4500*/  PRMT R36, R48.reuse, 0x7632, R36 ;  /* 0x0000763230247816 */ /* 0x060fe40000000024 */
[----:B------:R-:W-:Y:S01]  /*4510*/  SHF.L.U32 R48, R48, 0x10, RZ ;  /* 0x0000001030307819 */ /* 0x000fe200000006ff */
[----:B------:R-:W-:Y:S01]  /*4520*/  FFMA.FTZ R104, R35, R12, R14 ;  /* 0x0000000c23687223 */ /* 0x000fe2000001000e */
[----:B------:R-:W-:Y:S01]  /*4530*/  FFMA.FTZ R38, R34, R13, R15 ;  /* 0x0000000d22267223 */ /* 0x000fe2000001000f */
[----:B------:R-:W-:Y:S01]  /*4540*/  SHF.L.U32 R40, R36, 0x10, RZ ;  /* 0x0000001024287819 */ /* 0x000fe200000006ff */
[----:B------:R-:W5:Y:S01]  /*4550*/  LDG.E.128 R12, desc[UR6][R100.64+0xc800] ;  /* 0x00c80006640c7981 */ /* 0x000f62000c1e1d00 */
[----:B------:R-:W-:Y:S01]  /*4560*/  FFMA.FTZ R48, R3, R48, R88 ;  /* 0x0000003003307223 */ /* 0x000fe20000010058 */
[----:B------:R-:W-:-:S02]  /*4570*/  PRMT R37, R49, 0x7632, R37 ;  /* 0x0000763231257816 */ /* 0x000fc40000000025 */
[----:B------:R-:W-:Y:S01]  /*4580*/  SHF.L.U32 R42, R49, 0x10, RZ ;  /* 0x00000010312a7819 */ /* 0x000fe200000006ff */
[----:B------:R-:W-:Y:S01]  /*4590*/  FFMA.FTZ R40, R25, R40, R48 ;  /* 0x0000002819287223 */ /* 0x000fe20000010030 */
[----:B------:R-:W-:Y:S01]  /*45a0*/  SHF.L.U32 R36, R47, 0x10, RZ ;  /* 0x000000102f247819 */ /* 0x000fe200000006ff */
[----:B------:R-:W-:Y:S01]  /*45b0*/  IMAD.U32 R37, R37, 0x10000, RZ ;  /* 0x0001000025257824 */ /* 0x000fe200078e00ff */
[----:B------:R-:W-:Y:S01]  /*45c0*/  PRMT R47, R47, 0x7632, R47 ;  /* 0x000076322f2f7816 */ /* 0x000fe2000000002f */
        /* <DEDUP_REMOVED lines=10> */
[----:B------:R-:W-:Y:S01]  /*4670*/  SHF.L.U32 R42, R41, 0x10, RZ ;  /* 0x00000010292a7819 */ /* 0x000fe200000006ff */
[----:B------:R-:W-:Y:S01]  /*4680*/  FFMA.FTZ R52, R3, R52, R89 ;  /* 0x0000003403347223 */ /* 0x000fe20000010059 */
[----:B------:R-:W5:Y:S01]  /*4690*/  LDG.E.128 R36, desc[UR6][R100.64+0x10000] ;  /* 0x0100000664247981 */ /* 0x000f62000c1e1d00 */
[----:B------:R-:W-:Y:S01]  /*46a0*/  IMAD.U32 R41, R50, 0x10000, RZ ;  /* 0x0001000032297824 */ /* 0x000fe200078e00ff */
[----:B------:R-:W-:Y:S01]  /*46b0*/  PRMT R45, R53, 0x7632, R45 ;  /* 0x00007632352d7816 */ /* 0x000fe2000000002d */
[----:B------:R-:W-:Y:S01]  /*46c0*/  FFMA.FTZ R52, R25, R42, R52 ;  /* 0x0000002a19347223 */ /* 0x000fe20000010034 */
[----:B------:R-:W-:Y:S01]  /*46d0*/  SHF.L.U32 R46, R53, 0x10, RZ ;  /* 0x00000010352e7819 */ /* 0x000fe200000006ff */
[----:B------:R-:W-:Y:S01]  /*46e0*/  FFMA.FTZ R42, R34, R41, R43 ;  /* 0x00000029222a7223 */ /* 0x000fe2000001002b */
[----:B------:R-:W-:-:S02]  /*46f0*/  SHF.L.U32 R45, R45, 0x10, RZ ;  /* 0x000000102d2d7819 */ /* 0x000fc400000006ff */
[C---:B------:R-:W-:Y:S01]  /*4700*/  PRMT R43, R56.reuse, 0x7632, R43 ;  /* 0x00007632382b7816 */ /* 0x040fe2000000002b */
[----:B------:R-:W-:Y:S01]  /*4710*/  FFMA.FTZ R41, R33, R46, R52 ;  /* 0x0000002e21297223 */ /* 0x000fe20000010034 */
[C---:B------:R-:W-:Y:S02]  /*4720*/  PRMT R44, R51.reuse, 0x7632, R44 ;  /* 0x00007632332c7816 */ /* 0x040fe4000000002c */
[----:B------:R-:W-:Y:S02]  /*4730*/  SHF.L.U32 R40, R51, 0x10, RZ ;  /* 0x0000001033287819 */ /* 0x000fe400000006ff */
[----:B------:R-:W-:Y:S01]  /*4740*/  SHF.L.U32 R56, R56, 0x10, RZ ;  /* 0x0000001038387819 */ /* 0x000fe200000006ff */
[----:B------:R-:W-:Y:S02]  /*4750*/  IMAD.U32 R48, R54, 0x10000, RZ ;  /* 0x0001000036307824 */ /* 0x000fe400078e00ff */
        /* <DEDUP_REMOVED lines=8> */
[----:B------:R-:W5:Y:S01]  /*47e0*/  LDG.E.128 R40, desc[UR6][R100.64+0x13800] ;  /* 0x0138000664287981 */ /* 0x000f62000c1e1d00 */
[----:B------:R-:W-:Y:S01]  /*47f0*/  SHF.L.U32 R45, R54, 0x10, RZ ;  /* 0x00000010362d7819 */ /* 0x000fe200000006ff */
[----:B------:R-:W-:Y:S01]  /*4800*/  IMAD.U32 R60, R60, 0x10000, RZ ;  /* 0x000100003c3c7824 */ /* 0x000fe200078e00ff */
[----:B------:R-:W-:Y:S01]  /*4810*/  SHF.L.U32 R48, R57, 0x10, RZ ;  /* 0x0000001039307819 */ /* 0x000fe200000006ff */
[----:B------:R-:W-:Y:S01]  /*4820*/  FFMA.FTZ R52, R25, R52, R56 ;  /* 0x0000003419347223 */ /* 0x000fe20000010038 */
[----:B------:R-:W-:Y:S01]  /*4830*/  FFMA.FTZ R89, R35, R44, R46 ;  /* 0x0000002c23597223 */ /* 0x000fe2000001002e */
[----:B------:R-:W-:Y:S01]  /*4840*/  SHF.L.U32 R46, R49, 0x10, RZ ;  /* 0x00000010312e7819 */ /* 0x000fe200000006ff */
[----:B------:R-:W-:Y:S01]  /*4850*/  FFMA.FTZ R60, R3, R60, R91 ;  /* 0x0000003c033c7223 */ /* 0x000fe2000001005b */
[--C-:B------:R-:W-:Y:S01]  /*4860*/  FFMA.FTZ R44, R34, R45, R47.reuse ;  /* 0x0000002d222c7223 */ /* 0x100fe2000001002f */
[----:B------:R-:W-:Y:S01]  /*4870*/  FFMA.FTZ R45, R33, R48, R52 ;  /* 0x00000030212d7223 */ /* 0x000fe20000010034 */
[----:B------:R-:W-:Y:S01]  /*4880*/  PRMT R47, R61, 0x7632, R47 ;  /* 0x000076323d2f7816 */ /* 0x000fe2000000002f */
[----:B------:R-:W-:Y:S01]  /*4890*/  FFMA.FTZ R46, R25, R46, R60 ;  /* 0x0000002e192e7223 */ /* 0x000fe2000001003c */
[----:B------:R-:W-:-:S02]  /*48a0*/  SHF.L.U32 R48, R61, 0x10, RZ ;  /* 0x000000103d307819 */ /* 0x000fc400000006ff */
[----:B------:R-:W-:Y:S01]  /*48b0*/  PRMT R57, R57, 0x7632, R57 ;  /* 0x0000763239397816 */ /* 0x000fe20000000039 */
[----:B------:R-:W-:Y:S01]  /*48c0*/  IMAD.U32 R47, R47, 0x10000, RZ ;  /* 0x000100002f2f7824 */ /* 0x000fe200078e00ff */
[----:B------:R-:W-:Y:S01]  /*48d0*/  SHF.L.U32 R52, R55, 0x10, RZ ;  /* 0x0000001037347819 */ /* 0x000fe200000006ff */
[----:B------:R-:W-:Y:S01]  /*48e0*/  FFMA.FTZ R46, R33, R48, R46 ;  /* 0x00000030212e7223 */ /* 0x000fe2000001002e */
[----:B------:R-:W-:-:S03]  /*48f0*/  SHF.L.U32 R57, R57, 0x10, RZ ;  /* 0x0000001039397819 */ /* 0x000fc600000006ff */
[----:B------:R-:W-:Y:S01]  /*4900*/  FFMA.FTZ R52, R95, R52, R44 ;  /* 0x000000345f347223 */ /* 0x000fe2000001002c */
[C---:B------:R-:W-:Y:S01]  /*4910*/  FFMA.FTZ R49, R32.reuse, R47, R46 ;  /* 0x0000002f20317223 */ /* 0x040fe2000001002e */
[----:B------:R-:W-:Y:S02]  /*4920*/  FFMA.FTZ R50, R32, R57, R45 ;  /* 0x0000003920327223 */ /* 0x000fe4000001002d */
[----:B------:R-:W5:Y:S01]  /*4930*/  LDG.E.128 R44, desc[UR6][R100.64+0x17000] ;  /* 0x01700006642c7981 */ /* 0x000f62000c1e1d00 */
[----:B------:R-:W-:Y:S02]  /*4940*/  SHF.L.U32 R48, R58, 0x10, RZ ;  /* 0x000000103a307819 */ /* 0x000fe400000006ff */
[----:B------:R-:W-:Y:S02]  /*4950*/  SHF.L.U32 R60, R62, 0x10, RZ ;  /* 0x000000103e3c7819 */ /* 0x000fe400000006ff */
[----:B------:R-:W-:Y:S01]  /*4960*/  PRMT R58, R58, 0x7632, R58 ;  /* 0x000076323a3a7816 */ /* 0x000fe2000000003a */
[C---:B------:R-:W-:Y:S01]  /*4970*/  FFMA.FTZ R57, R27.reuse, R48, R50 ;  /* 0x000000301b397223 */ /* 0x040fe20000010032 */
[----:B------:R-:W-:Y:S01]  /*4980*/  PRMT R62, R62, 0x7632, R62 ;  /* 0x000076323e3e7816 */ /* 0x000fe2000000003e */
[----:B------:R-:W-:Y:S01]  /*4990*/  FFMA.FTZ R60, R27, R60, R49 ;  /* 0x0000003c1b3c7223 */ /* 0x000fe20000010031 */
[----:B------:R-:W-:Y:S01]  /*49a0*/  SHF.L.U32 R53, R58, 0x10, RZ ;  /* 0x000000103a357819 */ /* 0x000fe200000006ff */
[----:B------:R-:W5:Y:S01]  /*49b0*/  LDG.E.128 R48, desc[UR6][R100.64+0x1a800] ;  /* 0x01a8000664307981 */ /* 0x000f62000c1e1d00 */
[C---:B------:R-:W-:Y:S01]  /*49c0*/  PRMT R61, R64.reuse, 0x7632, R61 ;  /* 0x00007632403d7816 */ /* 0x040fe2000000003d */
[----:B------:R-:W-:Y:S01]  /*49d0*/  IMAD.U32 R64, R64, 0x10000, RZ ;  /* 0x0001000040407824 */ /* 0x000fe200078e00ff */
[----:B------:R-:W-:-:S02]  /*49e0*/  PRMT R54, R59, 0x7632, R54 ;  /* 0x000076323b367816 */ /* 0x000fc40000000036 */
[----:B------:R-:W-:Y:S02]  /*49f0*/  SHF.L.U32 R56, R59, 0x10, RZ ;  /* 0x000000103b387819 */ /* 0x000fe400000006ff */
[----:B------:R-:W-:Y:S01]  /*4a00*/  SHF.L.U32 R59, R62, 0x10, RZ ;  /* 0x000000103e3b7819 */ /* 0x000fe200000006ff */
[C---:B------:R-:W-:Y:S01]  /*4a10*/  FFMA.FTZ R58, R34.reuse, R53, R57 ;  /* 0x00000035223a7223 */ /* 0x040fe20000010039 */
[----:B------:R-:W-:Y:S01]  /*4a20*/  SHF.L.U32 R62, R61, 0x10, RZ ;  /* 0x000000103d3e7819 */ /* 0x000fe200000006ff */
[----:B------:R-:W-:Y:S01]  /*4a30*/  FFMA.FTZ R92, R3, R64, R92 ;  /* 0x00000040035c7223 */ /* 0x000fe2000001005c */
[C---:B------:R-:W-:Y:S01]  /*4a40*/  SHF.L.U32 R64, R65.reuse, 0x10, RZ ;  /* 0x0000001041407819 */ /* 0x040fe200000006ff */
[----:B------:R-:W-:Y:S01]  /*4a50*/  FFMA.FTZ R59, R34, R59, R60 ;  /* 0x0000003b223b7223 */ /* 0x000fe2000001003c */
[----:B------:R-:W-:Y:S01]  /*4a60*/  PRMT R65, R65, 0x7632, R65 ;  /* 0x0000763241417816 */ /* 0x000fe20000000041 */
[----:B------:R-:W-:Y:S01]  /*4a70*/  FFMA.FTZ R62, R25, R62, R92 ;  /* 0x0000003e193e7223 */ /* 0x000fe2000001005c */
[----:B------:R-:W-:Y:S01]  /*4a80*/  FFMA.FTZ R91, R95, R56, R58 ;  /* 0x000000385f5b7223 */ /* 0x000fe2000001003a */
[----:B------:R-:W-:-:S02]  /*4a90*/  SHF.L.U32 R60, R63, 0x10, RZ ;  /* 0x000000103f3c7819 */ /* 0x000fc400000006ff */
[----:B------:R-:W-:Y:S02]  /*4aa0*/  SHF.L.U32 R56, R68, 0x10, RZ ;  /* 0x0000001044387819 */ /* 0x000fe400000006ff */
[----:B------:R-:W-:Y:S01]  /*4ab0*/  PRMT R63, R63, 0x7632, R63 ;  /* 0x000076323f3f7816 */ /* 0x000fe2000000003f */
[----:B------:R-:W-:Y:S01]  /*4ac0*/  FFMA.FTZ R53, R33, R64, R62 ;  /* 0x0000004021357223 */ /* 0x000fe2000001003e */
[----:B------:R-:W-:Y:S01]  /*4ad0*/  SHF.L.U32 R65, R65, 0x10, RZ ;  /* 0x0000001041417819 */ /* 0x000fe200000006ff */
[----:B------:R-:W-:Y:S01]  /*4ae0*/  FFMA.FTZ R62, R3, R56, R93 ;  /* 0x00000038033e7223 */ /* 0x000fe2000001005d */
[----:B------:R-:W-:Y:S01]  /*4af0*/  PRMT R55, R55, 0x7632, R55 ;  /* 0x0000763237377816 */ /* 0x000fe20000000037 */
[----:B------:R-:W-:Y:S01]  /*4b00*/  FFMA.FTZ R59, R95, R60, R59 ;  /* 0x0000003c5f3b7223 */ /* 0x000fe2000001003b */
[----:B------:R-:W-:Y:S01]  /*4b10*/  SHF.L.U32 R90, R63, 0x10, RZ ;  /* 0x000000103f5a7819 */ /* 0x000fe200000006ff */
[----:B------:R-:W-:Y:S01]  /*4b20*/  FFMA.FTZ R58, R32, R65, R53 ;  /* 0x00000041203a7223 */ /* 0x000fe20000010035 */
[----:B------:R-:W-:-:S02]  /*4b30*/  PRMT R68, R68, 0x7632, R68 ;  /* 0x0000763244447816 */ /* 0x000fc40000000044 */
[C---:B------:R-:W-:Y:S01]  /*4b40*/  PRMT R56, R66.reuse, 0x7632, R56 ;  /* 0x0000763242387816 */ /* 0x040fe20000000038 */
[----:B------:R-:W-:Y:S01]  /*4b50*/  IMAD.U32 R66, R66, 0x10000, RZ ;  /* 0x0001000042427824 */ /* 0x000fe200078e00ff */
[----:B------:R-:W-:Y:S01]  /*4b60*/  SHF.L.U32 R54, R54, 0x10, RZ ;  /* 0x0000001036367819 */ /* 0x000fe200000006ff */
[----:B------:R-:W-:Y:S02]  /*4b70*/  IMAD.U32 R55, R55, 0x10000, RZ ;  /* 0x0001000037377824 */ /* 0x000fe400078e00ff */
[----:B------:R-:W-:Y:S01]  /*4b80*/  FFMA.FTZ R90, R35, R90, R59 ;  /* 0x0000005a235a7223 */ /* 0x000fe2000001003b */
[----:B------:R-:W-:Y:S01]  /*4b90*/  SHF.L.U32 R68, R68, 0x10, RZ ;  /* 0x0000001044447819 */ /* 0x000fe200000006ff */
[----:B------:R-:W-:Y:S01]  /*4ba0*/  FFMA.FTZ R59, R27, R66, R58 ;  /* 0x000000421b3b7223 */ /* 0x000fe2000001003a */
[----:B------:R-:W-:Y:S01]  /*4bb0*/  IMAD.U32 R58, R72, 0x10000, RZ ;  /* 0x00010000483a7824 */ /* 0x000fe200078e00ff */
[----:B------:R-:W-:Y:S01]  /*4bc0*/  SHF.L.U32 R57, R56, 0x10, RZ ;  /* 0x0000001038397819 */ /* 0x000fe200000006ff */
[C---:B------:R-:W-:Y:S01]  /*4bd0*/  FFMA.FTZ R92, R35.reuse, R55, R52 ;  /* 0x00000037235c7223 */ /* 0x040fe20000010034 */
[----:B------:R-:W-:Y:S01]  /*4be0*/  PRMT R72, R72, 0x7632, R72 ;  /* 0x0000763248487816 */ /* 0x000fe20000000048 */
[----:B------:R-:W-:Y:S01]  /*4bf0*/  FFMA.FTZ R91, R35, R54, R91 ;  /* 0x00000036235b7223 */ /* 0x000fe2000001005b */
[----:B------:R-:W-:Y:S01]  /*4c00*/  SHF.L.U32 R56, R69, 0x10, RZ ;  /* 0x0000001045387819 */ /* 0x000fe200000006ff */
[----:B------:R-:W5:Y:S01]  /*4c10*/  LDG.E.128 R52, desc[UR6][R100.64+0x1e000] ;  /* 0x01e0000664347981 */ /* 0x000f62000c1e1d00 */
[----:B------:R-:W-:Y:S01]  /*4c20*/  FFMA.FTZ R68, R25, R68, R62 ;  /* 0x0000004419447223 */ /* 0x000fe2000001003e */
[----:B------:R-:W-:Y:S01]  /*4c30*/  PRMT R69, R69, 0x7632, R69 ;  /* 0x0000763245457816 */ /* 0x000fe20000000045 */
[----:B------:R-:W-:Y:S01]  /*4c40*/  FFMA.FTZ R66, R3, R58, R94 ;  /* 0x0000003a03427223 */ /* 0x000fe2000001005e */
[----:B------:R-:W-:Y:S01]  /*4c50*/  SHF.L.U32 R72, R72, 0x10, RZ ;  /* 0x0000001048487819 */ /* 0x000fe200000006ff */
[----:B------:R-:W-:Y:S01]  /*4c60*/  FFMA.FTZ R62, R34, R57, R59 ;  /* 0x00000039223e7223 */ /* 0x000fe2000001003b */
[----:B------:R-:W-:Y:S01]  /*4c70*/  FFMA.FTZ R61, R33, R56, R68 ;  /* 0x00000038213d7223 */ /* 0x000fe20000010044 */
[----:B------:R-:W-:Y:S01]  /*4c80*/  SHF.L.U32 R69, R69, 0x10, RZ ;  /* 0x0000001045457819 */ /* 0x000fe200000006ff */
[----:B------:R-:W5:Y:S01]  /*4c90*/  LDG.E.128 R56, desc[UR6][R100.64+0x21800] ;  /* 0x0218000664387981 */ /* 0x000f62000c1e1d00 */
[----:B------:R-:W-:Y:S01]  /*4ca0*/  PRMT R63, R73, 0x7632, R63 ;  /* 0x00007632493f7816 */ /* 0x000fe2000000003f */
[----:B------:R-:W-:Y:S01]  /*4cb0*/  FFMA.FTZ R72, R25, R72, R66 ;  /* 0x0000004819487223 */ /* 0x000fe20000010042 */
[----:B------:R-:W-:Y:S01]  /*4cc0*/  SHF.L.U32 R94, R73, 0x10, RZ ;  /* 0x00000010495e7819 */ /* 0x000fe200000006ff */
[----:B------:R-:W-:Y:S01]  /*4cd0*/  FFMA.FTZ R68, R32, R69, R61 ;  /* 0x0000004520447223 */ /* 0x000fe2000001003d */
[C---:B------:R-:W-:Y:S01]  /*4ce0*/  SHF.L.U32 R66, R70.reuse, 0x10, RZ ;  /* 0x0000001046427819 */ /* 0x040fe200000006ff */
[----:B------:R-:W-:Y:S01]  /*4cf0*/  IMAD.U32 R61, R63, 0x10000, RZ ;  /* 0x000100003f3d7824 */ /* 0x000fe200078e00ff */
[----:B------:R-:W-:Y:S01]  /*4d00*/  PRMT R70, R70, 0x7632, R70 ;  /* 0x0000763246467816 */ /* 0x000fe20000000046 */
[----:B------:R-:W-:Y:S01]  /*4d10*/  FFMA.FTZ R65, R33, R94, R72 ;  /* 0x0000005e21417223 */ /* 0x000fe20000010048 */
[----:B------:R-:W-:Y:S01]  /*4d20*/  SHF.L.U32 R60, R67, 0x10, RZ ;  /* 0x00000010433c7819 */ /* 0x000fe200000006ff */
        /* <DEDUP_REMOVED lines=13> */
[----:B------:R-:W-:Y:S02]  /*4e00*/  IMAD.U32 R76, R76, 0x10000, RZ ;  /* 0x000100004c4c7824 */ /* 0x000fe400078e00ff */
[----:B------:R-:W-:Y:S01]  /*4e10*/  FFMA.FTZ R68, R34, R61, R63 ;  /* 0x0000003d22447223 */ /* 0x000fe2000001003f */
[----:B------:R-:W-:Y:S01]  /*4e20*/  SHF.L.U32 R66, R75, 0x10, RZ ;  /* 0x000000104b427819 */ /* 0x000fe200000006ff */
[----:B------:R-:W5:Y:S01]  /*4e30*/  LDG.E.128 R60, desc[UR6][R100.64+0x25000] ;  /* 0x02500006643c7981 */ /* 0x000f62000c1e1d00 */
[----:B------:R-:W-:Y:S01]  /*4e40*/  SHF.L.U32 R70, R67, 0x10, RZ ;  /* 0x0000001043467819 */ /* 0x000fe200000006ff */
[----:B------:R-:W-:Y:S01]  /*4e50*/  FFMA.FTZ R24, R3, R76, R24 ;  /* 0x0000004c03187223 */ /* 0x000fe20000010018 */
[----:B------:R-:W-:Y:S01]  /*4e60*/  PRMT R65, R71, 0x7632, R65 ;  /* 0x0000763247417816 */ /* 0x000fe20000000041 */
[----:B------:R-:W-:Y:S01]  /*4e70*/  FFMA.FTZ R93, R95, R66, R68 ;  /* 0x000000425f5d7223 */ /* 0x000fe20000010044 */
[----:B------:R-:W-:Y:S01]  /*4e80*/  PRMT R67, R77, 0x7632, R67 ;  /* 0x000076324d437816 */ /* 0x000fe20000000043 */
[----:B------:R-:W-:Y:S01]  /*4e90*/  FFMA.FTZ R70, R25, R70, R24 ;  /* 0x0000004619467223 */ /* 0x000fe20000010018 */
[----:B------:R-:W-:Y:S01]  /*4ea0*/  SHF.L.U32 R68, R77, 0x10, RZ ;  /* 0x000000104d447819 */ /* 0x000fe200000006ff */
[----:B------:R-:W-:Y:S01]  /*4eb0*/  IMAD.U32 R24, R65, 0x10000, RZ ;  /* 0x0001000041187824 */ /* 0x000fe200078e00ff */
[----:B------:R-:W-:-:S02]  /*4ec0*/  SHF.L.U32 R67, R67, 0x10, RZ ;  /* 0x0000001043437819 */ /* 0x000fc400000006ff */
[----:B------:R-:W-:Y:S01]  /*4ed0*/  PRMT R75, R75, 0x7632, R75 ;  /* 0x000076324b4b7816 */ /* 0x000fe2000000004b */
[----:B------:R-:W-:Y:S01]  /*4ee0*/  FFMA.FTZ R65, R33, R68, R70 ;  /* 0x0000004421417223 */ /* 0x000fe20000010046 */
[----:B------:R-:W-:Y:S01]  /*4ef0*/  FFMA.FTZ R105, R35, R24, R105 ;  /* 0x0000001823697223 */ /* 0x000fe20000010069 */
[C---:B------:R-:W-:Y:S02]  /*4f00*/  PRMT R24, R78.reuse, 0x7632, R24 ;  /* 0x000076324e187816 */ /* 0x040fe40000000018 */
[----:B------:R-:W-:Y:S01]  /*4f10*/  SHF.L.U32 R78, R78, 0x10, RZ ;  /* 0x000000104e4e7819 */ /* 0x000fe200000006ff */
[----:B------:R-:W-:Y:S01]  /*4f20*/  FFMA.FTZ R72, R32, R67, R65 ;  /* 0x0000004320487223 */ /* 0x000fe20000010041 */
[----:B------:R-:W-:Y:S02]  /*4f30*/  PRMT R73, R80, 0x7632, R73 ;  /* 0x0000763250497816 */ /* 0x000fe40000000049 */
[----:B------:R-:W-:Y:S02]  /*4f40*/  SHF.L.U32 R64, R64, 0x10, RZ ;  /* 0x0000001040407819 */ /* 0x000fe400000006ff */
[----:B------:R-:W-:-:S02]  /*4f50*/  SHF.L.U32 R66, R75, 0x10, RZ ;  /* 0x000000104b427819 */ /* 0x000fc400000006ff */
[----:B------:R-:W-:Y:S01]  /*4f60*/  SHF.L.U32 R80, R80, 0x10, RZ ;  /* 0x0000001050507819 */ /* 0x000fe200000006ff */
[----:B------:R-:W-:Y:S01]  /*4f70*/  FFMA.FTZ R71, R27, R78, R72 ;  /* 0x0000004e1b477223 */ /* 0x000fe20000010048 */
[----:B------:R-:W-:Y:S01]  /*4f80*/  SHF.L.U32 R72, R73, 0x10, RZ ;  /* 0x0000001049487819 */ /* 0x000fe200000006ff */
[C---:B------:R-:W-:Y:S01]  /*4f90*/  FFMA.FTZ R94, R35.reuse, R64, R94 ;  /* 0x00000040235e7223 */ /* 0x040fe2000001005e */
[----:B------:R-:W-:Y:S01]  /*4fa0*/  FFMA.FTZ R93, R35, R66, R93 ;  /* 0x00000042235d7223 */ /* 0x000fe2000001005d */
[----:B------:R-:W-:Y:S01]  /*4fb0*/  FFMA.FTZ R26, R3, R80, R26 ;  /* 0x00000050031a7223 */ /* 0x000fe2000001001a */
[----:B------:R-:W5:Y:S01]  /*4fc0*/  LDG.E.128 R64, desc[UR6][R100.64+0x28800] ;  /* 0x0288000664407981 */ /* 0x000f62000c1e1d00 */
[----:B------:R-:W-:Y:S02]  /*4fd0*/  SHF.L.U32 R69, R24, 0x10, RZ ;  /* 0x0000001018457819 */ /* 0x000fe400000006ff */
[C---:B------:R-:W-:Y:S01]  /*4fe0*/  PRMT R73, R84.reuse, 0x7632, R73 ;  /* 0x0000763254497816 */ /* 0x040fe20000000049 */
[----:B------:R-:W-:Y:S01]  /*4ff0*/  FFMA.FTZ R72, R25, R72, R26 ;  /* 0x0000004819487223 */ /* 0x000fe2000001001a */
[----:B------:R-:W-:-:S02]  /*5000*/  SHF.L.U32 R84, R84, 0x10, RZ ;  /* 0x0000001054547819 */ /* 0x000fc400000006ff */
[----:B------:R-:W-:Y:S01]  /*5010*/  SHF.L.U32 R26, R81, 0x10, RZ ;  /* 0x00000010511a7819 */ /* 0x000fe200000006ff */
[C---:B------:R-:W-:Y:S01]  /*5020*/  IMAD.U32 R70, R79.reuse, 0x10000, RZ ;  /* 0x000100004f467824 */ /* 0x040fe200078e00ff */
[----:B------:R-:W-:Y:S01]  /*5030*/  PRMT R68, R79, 0x7632, R68 ;  /* 0x000076324f447816 */ /* 0x000fe20000000044 */
[----:B------:R-:W-:Y:S01]  /*5040*/  FFMA.FTZ R24, R34, R69, R71 ;  /* 0x0000004522187223 */ /* 0x000fe20000010047 */
[----:B------:R-:W-:Y:S01]  /*5050*/  PRMT R81, R81, 0x7632, R81 ;  /* 0x0000763251517816 */ /* 0x000fe20000000051 */
[----:B------:R-:W-:Y:S02]  /*5060*/  IMAD.U32 R74, R73, 0x10000, RZ ;  /* 0x00010000494a7824 */ /* 0x000fe400078e00ff */
[----:B------:R-:W-:Y:S01]  /*5070*/  FFMA.FTZ R84, R3, R84, R96 ;  /* 0x0000005403547223 */ /* 0x000fe20000010060 */
[----:B------:R-:W-:Y:S01]  /*5080*/  FFMA.FTZ R73, R33, R26, R72 ;  /* 0x0000001a21497223 */ /* 0x000fe20000010048 */
[----:B------:R-:W-:Y:S01]  /*5090*/  SHF.L.U32 R80, R68, 0x10, RZ ;  /* 0x0000001044507819 */ /* 0x000fe200000006ff */
[----:B------:R-:W-:Y:S01]  /*50a0*/  FFMA.FTZ R24, R95, R70, R24 ;  /* 0x000000465f187223 */ /* 0x000fe20000010018 */
[----:B------:R-:W-:Y:S01]  /*50b0*/  SHF.L.U32 R81, R81, 0x10, RZ ;  /* 0x0000001051517819 */ /* 0x000fe200000006ff */
[----:B------:R-:W-:Y:S01]  /*50c0*/  FFMA.FTZ R74, R25, R74, R84 ;  /* 0x0000004a194a7223 */ /* 0x000fe20000010054 */
[C---:B------:R-:W-:Y:S01]  /*50d0*/  SHF.L.U32 R72, R85.reuse, 0x10, RZ ;  /* 0x0000001055487819 */ /* 0x040fe200000006ff */
[----:B------:R-:W5:Y:S01]  /*50e0*/  LDG.E.128 R68, desc[UR6][R100.64+0x2c000] ;  /* 0x02c0000664447981 */ /* 0x000f62000c1e1d00 */
[----:B------:R-:W-:Y:S01]  /*50f0*/  PRMT R85, R85, 0x7632, R85 ;  /* 0x0000763255557816 */ /* 0x000fe20000000055 */
[----:B------:R-:W-:Y:S01]  /*5100*/  FFMA.FTZ R80, R35, R80, R24 ;  /* 0x0000005023507223 */ /* 0x000fe20000010018 */
[----:B------:R-:W-:Y:S01]  /*5110*/  FFMA.FTZ R26, R32, R81, R73 ;  /* 0x00000051201a7223 */ /* 0x000fe20000010049 */
[----:B------:R-:W-:Y:S01]  /*5120*/  FFMA.FTZ R73, R33, R72, R74 ;  /* 0x0000004821497223 */ /* 0x000fe2000001004a */
[----:B------:R-:W-:Y:S01]  /*5130*/  SHF.L.U32 R85, R85, 0x10, RZ ;  /* 0x0000001055557819 */ /* 0x000fe200000006ff */
[C---:B------:R-:W-:Y:S01]  /*5140*/  IMAD.U32 R24, R82.reuse, 0x10000, RZ ;  /* 0x0001000052187824 */ /* 0x040fe200078e00ff */
[----:B------:R-:W-:-:S02]  /*5150*/  PRMT R82, R82, 0x7632, R82 ;  /* 0x0000763252527816 */ /* 0x000fc40000000052 */
[----:B------:R-:W-:Y:S01]  /*5160*/  PRMT R72, R86, 0x7632, R72 ;  /* 0x0000763256487816 */ /* 0x000fe20000000048 */
[----:B------:R-:W-:Y:S01]  /*5170*/  FFMA.FTZ R85, R32, R85, R73 ;  /* 0x0000005520557223 */ /* 0x000fe20000010049 */
[----:B------:R-:W-:Y:S01]  /*5180*/  SHF.L.U32 R86, R86, 0x10, RZ ;  /* 0x0000001056567819 */ /* 0x000fe200000006ff */
[C---:B------:R-:W-:Y:S01]  /*5190*/  FFMA.FTZ R75, R27.reuse, R24, R26 ;  /* 0x000000181b4b7223 */ /* 0x040fe2000001001a */
[----:B------:R-:W-:Y:S02]  /*51a0*/  SHF.L.U32 R73, R82, 0x10, RZ ;  /* 0x0000001052497819 */ /* 0x000fe400000006ff */
[----:B------:R-:W-:Y:S01]  /*51b0*/  SHF.L.U32 R77, R72, 0x10, RZ ;  /* 0x00000010484d7819 */ /* 0x000fe200000006ff */
[----:B------:R-:W-:Y:S01]  /*51c0*/  FFMA.FTZ R86, R27, R86, R85 ;  /* 0x000000561b567223 */ /* 0x000fe20000010055 */
[----:B------:R-:W-:Y:S01]  /*51d0*/  SHF.L.U32 R26, R83, 0x10, RZ ;  /* 0x00000010531a7819 */ /* 0x000fe200000006ff */
[----:B------:R-:W-:Y:S01]  /*51e0*/  FFMA.FTZ R76, R34, R73, R75 ;  /* 0x00000049224c7223 */ /* 0x000fe2000001004b */
[C---:B------:R-:W-:Y:S01]  /*51f0*/  PRMT R79, R20.reuse, 0x7632, R79 ;  /* 0x00007632144f7816 */ /* 0x040fe2000000004f */
[----:B------:R-:W5:Y:S01]  /*5200*/  LDG.E.128 R72, desc[UR6][R100.64+0x2f800] ;  /* 0x02f8000664487981 */ /* 0x000f62000c1e1d00 */
[----:B------:R-:W-:Y:S01]  /*5210*/  SHF.L.U32 R20, R20, 0x10, RZ ;  /* 0x0000001014147819 */ /* 0x000fe200000006ff */
[----:B------:R-:W-:Y:S01]  /*5220*/  FFMA.FTZ R77, R34, R77, R86 ;  /* 0x0000004d224d7223 */ /* 0x000fe20000010056 */
[----:B------:R-:W-:-:S02]  /*5230*/  IMAD.U32 R78, R87, 0x10000, RZ ;  /* 0x00010000574e7824 */ /* 0x000fc400078e00ff */
        /* <DEDUP_REMOVED lines=9> */
[----:B------:R-:W-:Y:S02]  /*52d0*/  SHF.L.U32 R24, R24, 0x10, RZ ;  /* 0x0000001018187819 */ /* 0x000fe400000006ff */
[----:B------:R-:W-:Y:S01]  /*52e0*/  SHF.L.U32 R20, R87, 0x10, RZ ;  /* 0x0000001057147819 */ /* 0x000fe200000006ff */
[----:B------:R-:W-:Y:S01]  /*52f0*/  FFMA.FTZ R33, R33, R78, R76 ;  /* 0x0000004e21217223 */ /* 0x000fe2000001004c */
[----:B------:R-:W-:Y:S01]  /*5300*/  SHF.L.U32 R21, R21, 0x10, RZ ;  /* 0x0000001015157819 */ /* 0x000fe200000006ff */
[C---:B------:R-:W-:Y:S01]  /*5310*/  FFMA.FTZ R81, R35.reuse, R24, R26 ;  /* 0x0000001823517223 */ /* 0x040fe2000001001a */
[C---:B------:R-:W-:Y:S01]  /*5320*/  PRMT R24, R22.reuse, 0x7632, R24 ;  /* 0x0000763216187816 */ /* 0x040fe20000000018 */
[----:B------:R-:W-:Y:S01]  /*5330*/  FFMA.FTZ R3, R35, R20, R77 ;  /* 0x0000001423037223 */ /* 0x000fe2000001004d */
[----:B------:R-:W-:Y:S01]  /*5340*/  SHF.L.U32 R22, R22, 0x10, RZ ;  /* 0x0000001016167819 */ /* 0x000fe200000006ff */
[----:B------:R-:W-:Y:S01]  /*5350*/  FFMA.FTZ R20, R32, R21, R33 ;  /* 0x0000001520147223 */ /* 0x000fe20000010021 */
[----:B------:R-:W-:-:S02]  /*5360*/  PRMT R86, R23, 0x7632, R86 ;  /* 0x0000763217567816 */ /* 0x000fc40000000056 */
[----:B------:R-:W-:Y:S01]  /*5370*/  SHF.L.U32 R26, R23, 0x10, RZ ;  /* 0x00000010171a7819 */ /* 0x000fe200000006ff */
[----:B------:R-:W-:Y:S02]  /*5380*/  FFMA.FTZ R27, R27, R22, R20 ;  /* 0x000000161b1b7223 */ /* 0x000fe40000010014 */
[----:B------:R-:W5:Y:S01]  /*5390*/  LDG.E.128 R20, desc[UR6][R100.64+0x33000] ;  /* 0x0330000664147981 */ /* 0x000f62000c1e1d00 */
[----:B--2---:R-:W-:Y:S01]  /*53a0*/  PRMT R25, R4, 0x7632, R25 ;  /* 0x0000763204197816 */ /* 0x004fe20000000019 */
[----:B------:R-:W-:Y:S01]  /*53b0*/  IMAD.U32 R32, R16, 0x10000, RZ ;  /* 0x0001000010207824 */ /* 0x000fe200078e00ff */
[----:B------:R-:W-:Y:S02]  /*53c0*/  SHF.L.U32 R4, R4, 0x10, RZ ;  /* 0x0000001004047819 */ /* 0x000fe400000006ff */
[----:B------:R-:W-:Y:S02]  /*53d0*/  PRMT R33, R16, 0x7632, R33 ;  /* 0x0000763210217816 */ /* 0x000fe40000000021 */
[----:B------:R-:W-:Y:S01]  /*53e0*/  SHF.L.U32 R16, R25, 0x10, RZ ;  /* 0x0000001019107819 */ /* 0x000fe200000006ff */
[----:B------:R-:W-:Y:S01]  /*53f0*/  FFMA.FTZ R4, R32, R4, R97 ;  /* 0x0000000420047223 */ /* 0x000fe20000010061 */
[----:B------:R-:W-:Y:S01]  /*5400*/  SHF.L.U32 R33, R33, 0x10, RZ ;  /* 0x0000001021217819 */ /* 0x000fe200000006ff */
[----:B------:R-:W-:Y:S01]  /*5410*/  IMAD.U32 R82, R17, 0x10000, RZ ;  /* 0x0001000011527824 */ /* 0x000fe200078e00ff */
[----:B------:R-:W-:-:S02]  /*5420*/  SHF.L.U32 R25, R24, 0x10, RZ ;  /* 0x0000001018197819 */ /* 0x000fc400000006ff */
[----:B------:R-:W-:Y:S01]  /*5430*/  SHF.L.U32 R77, R5, 0x10, RZ ;  /* 0x00000010054d7819 */ /* 0x000fe200000006ff */
[----:B------:R-:W-:Y:S01]  /*5440*/  FFMA.FTZ R79, R33, R16, R4 ;  /* 0x00000010214f7223 */ /* 0x000fe20000010004 */
[----:B------:R-:W-:Y:S02]  /*5450*/  PRMT R5, R5, 0x7632, R5 ;  /* 0x0000763205057816 */ /* 0x000fe40000000005 */
[----:B------:R-:W-:Y:S01]  /*5460*/  PRMT R17, R17, 0x7632, R17 ;  /* 0x0000763211117816 */ /* 0x000fe20000000011 */
[----:B------:R-:W-:Y:S01]  /*5470*/  FFMA.FTZ R4, R34, R25, R27 ;  /* 0x0000001922047223 */ /* 0x000fe2000001001b */
[----:B------:R-:W-:Y:S01]  /*5480*/  SHF.L.U32 R5, R5, 0x10, RZ ;  /* 0x0000001005057819 */ /* 0x000fe200000006ff */
[----:B------:R-:W-:Y:S01]  /*5490*/  FFMA.FTZ R77, R82, R77, R79 ;  /* 0x0000004d524d7223 */ /* 0x000fe2000001004f */
[----:B------:R-:W-:Y:S02]  /*54a0*/  SHF.L.U32 R34, R17, 0x10, RZ ;  /* 0x0000001011227819 */ /* 0x000fe400000006ff */
[----:B------:R-:W-:-:S02]  /*54b0*/  PRMT R16, R6, 0x7632, R16 ;  /* 0x0000763206107816 */ /* 0x000fc40000000010 */
[----:B------:R-:W-:Y:S02]  /*54c0*/  SHF.L.U32 R24, R6, 0x10, RZ ;  /* 0x0000001006187819 */ /* 0x000fe400000006ff */
[C---:B------:R-:W-:Y:S02]  /*54d0*/  PRMT R84, R18.reuse, 0x7632, R84 ;  /* 0x0000763212547816 */ /* 0x040fe40000000054 */
[----:B------:R-:W-:Y:S01]  /*54e0*/  SHF.L.U32 R83, R18, 0x10, RZ ;  /* 0x0000001012537819 */ /* 0x000fe200000006ff */
[----:B------:R-:W-:Y:S01]  /*54f0*/  FFMA.FTZ R18, R34, R5, R77 ;  /* 0x0000000522127223 */ /* 0x000fe2000001004d */
[--C-:B------:R-:W-:Y:S01]  /*5500*/  FFMA.FTZ R6, R95, R26, R4.reuse ;  /* 0x0000001a5f067223 */ /* 0x100fe20000010004 */
[----:B------:R-:W-:Y:S01]  /*5510*/  IMAD.U32 R5, R16, 0x10000, RZ ;  /* 0x0001000010057824 */ /* 0x000fe200078e00ff */
[C---:B---3--:R-:W-:Y:S01]  /*5520*/  PRMT R4, R8.reuse, 0x7632, R4 ;  /* 0x0000763208047816 */ /* 0x048fe20000000004 */
[----:B------:R-:W2:Y:S01]  /*5530*/  LDG.E.128 R76, desc[UR6][R102.64+0x2800] ;  /* 0x00280006664c7981 */ /* 0x000ea2000c1e1d00 */
[----:B------:R-:W-:Y:S01]  /*5540*/  SHF.L.U32 R16, R8, 0x10, RZ ;  /* 0x0000001008107819 */ /* 0x000fe200000006ff */
[----:B------:R-:W-:Y:S01]  /*5550*/  FFMA.FTZ R17, R83, R24, R18 ;  /* 0x0000001853117223 */ /* 0x000fe20000010012 */
[----:B------:R-:W-:Y:S01]  /*5560*/  SHF.L.U32 R84, R84, 0x10, RZ ;  /* 0x0000001054547819 */ /* 0x000fe200000006ff */
[----:B------:R-:W3:Y:S01]  /*5570*/  LDG.E.128 R24, desc[UR6][R100.64+0x2800] ;  /* 0x0028000664187981 */ /* 0x000ee2000c1e1d00 */
        /* <DEDUP_REMOVED lines=8> */
[--C-:B------:R-:W-:Y:S02]  /*5600*/  FFMA.FTZ R5, R85, R4, R8.reuse ;  /* 0x0000000455057223 */ /* 0x100fe40000010008 */
[----:B------:R-:W-:Y:S01]  /*5610*/  FFMA.FTZ R17, R82, R17, R87 ;  /* 0x0000001152117223 */ /* 0x000fe20000010057 */
[----:B------:R-:W-:Y:S02]  /*5620*/  PRMT R19, R19, 0x7632, R19 ;  /* 0x0000763213137816 */ /* 0x000fe40000000013 */
[----:B------:R-:W-:Y:S02]  /*5630*/  PRMT R7, R7, 0x7632, R7 ;  /* 0x0000763207077816 */ /* 0x000fe40000000007 */
[C---:B----4-:R-:W-:Y:S02]  /*5640*/  PRMT R8, R28.reuse, 0x7632, R8 ;  /* 0x000076321c087816 */ /* 0x050fe40000000008 */
[----:B------:R-:W-:-:S02]  /*5650*/  SHF.L.U32 R87, R28, 0x10, RZ ;  /* 0x000000101c577819 */ /* 0x000fc400000006ff */
[----:B------:R-:W-:Y:S02]  /*5660*/  SHF.L.U32 R9, R9, 0x10, RZ ;  /* 0x0000001009097819 */ /* 0x000fe400000006ff */
        /* <DEDUP_REMOVED lines=10> */
[----:B------:R-:W-:Y:S01]  /*5710*/  FFMA.FTZ R17, R33, R8, R104 ;  /* 0x0000000821117223 */ /* 0x000fe20000010068 */
[C---:B------:R-:W-:Y:S01]  /*5720*/  SHF.L.U32 R8, R10.reuse, 0x10, RZ ;  /* 0x000000100a087819 */ /* 0x040fe200000006ff */
[----:B------:R-:W4:Y:S01]  /*5730*/  LDG.E.128 R4, desc[UR6][R100.64+0x6000] ;  /* 0x0060000664047981 */ /* 0x000f22000c1e1d00 */
        /* <DEDUP_REMOVED lines=8> */
[----:B------:R-:W-:-:S02]  /*57c0*/  PRMT R16, R11, 0x7632, R16 ;  /* 0x000076320b107816 */ /* 0x000fc40000000010 */
[----:B------:R-:W-:Y:S02]  /*57d0*/  SHF.L.U32 R18, R11, 0x10, RZ ;  /* 0x000000100b127819 */ /* 0x000fe400000006ff */
[C---:B-----5:R-:W-:Y:S01]  /*57e0*/  PRMT R95, R12.reuse, 0x7632, R95 ;  /* 0x000076320c5f7816 */ /* 0x060fe2000000005f */
[----:B------:R-:W5:Y:S01]  /*57f0*/  LDG.E.128 R8, desc[UR6][R100.64+0x9800] ;  /* 0x0098000664087981 */ /* 0x000f62000c1e1d00 */
[----:B------:R-:W-:Y:S01]  /*5800*/  SHF.L.U32 R97, R12, 0x10, RZ ;  /* 0x000000100c617819 */ /* 0x000fe200000006ff */
[----:B------:R-:W-:Y:S01]  /*5810*/  FFMA.FTZ R28, R84, R17, R19 ;  /* 0x00000011541c7223 */ /* 0x000fe20000010013 */
[----:B------:R-:W-:Y:S01]  /*5820*/  FFMA.FTZ R29, R83, R96, R98 ;  /* 0x00000060531d7223 */ /* 0x000fe20000010062 */
[----:B------:R-:W-:Y:S01]  /*5830*/  IMAD.U32 R19, R30, 0x10000, RZ ;  /* 0x000100001e137824 */ /* 0x000fe200078e00ff */
[----:B------:R-:W-:Y:S01]  /*5840*/  SHF.L.U32 R30, R95, 0x10, RZ ;  /* 0x000000105f1e7819 */ /* 0x000fe200000006ff */
[----:B------:R-:W-:Y:S01]  /*5850*/  FFMA.FTZ R88, R32, R97, R88 ;  /* 0x0000006120587223 */ /* 0x000fe20000010058 */
[----:B------:R-:W-:Y:S01]  /*5860*/  FFMA.FTZ R17, R85, R18, R28 ;  /* 0x0000001255117223 */ /* 0x000fe2000001001c */
[----:B------:R-:W-:Y:S01]  /*5870*/  SHF.L.U32 R95, R16, 0x10, RZ ;  /* 0x00000010105f7819 */ /* 0x000fe200000006ff */
[----:B------:R-:W-:Y:S01]  /*5880*/  FFMA.FTZ R28, R84, R19, R29 ;  /* 0x00000013541c7223 */ /* 0x000fe2000001001d */
[----:B------:R-:W-:Y:S01]  /*5890*/  PRMT R16, R13, 0x7632, R16 ;  /* 0x000076320d107816 */ /* 0x000fe20000000010 */
[----:B------:R-:W-:Y:S01]  /*58a0*/  FFMA.FTZ R29, R33, R30, R88 ;  /* 0x0000001e211d7223 */ /* 0x000fe20000010058 */
[----:B------:R-:W-:-:S02]  /*58b0*/  SHF.L.U32 R19, R13, 0x10, RZ ;  /* 0x000000100d137819 */ /* 0x000fc400000006ff */
[C---:B------:R-:W-:Y:S01]  /*58c0*/  PRMT R12, R31.reuse, 0x7632, R12 ;  /* 0x000076321f0c7816 */ /* 0x040fe2000000000c */
[----:B------:R-:W-:Y:S01]  /*58d0*/  FFMA.FTZ R95, R86, R95, R17 ;  /* 0x0000005f565f7223 */ /* 0x000fe20000010011 */
[----:B------:R-:W-:Y:S01]  /*58e0*/  SHF.L.U32 R18, R31, 0x10, RZ ;  /* 0x000000101f127819 */ /* 0x000fe200000006ff */
[----:B------:R-:W-:Y:S01]  /*58f0*/  FFMA.FTZ R19, R82, R19, R29 ;  /* 0x0000001352137223 */ /* 0x000fe2000001001d */
[----:B------:R-:W-:Y:S01]  /*5900*/  SHF.L.U32 R17, R16, 0x10, RZ ;  /* 0x0000001010117819 */ /* 0x000fe200000006ff */
[----:B------:R-:W-:Y:S01]  /*5910*/  IMAD.U32 R13, R12, 0x10000, RZ ;  /* 0x000100000c0d7824 */ /* 0x000fe200078e00ff */
[C---:B------:R-:W-:Y:S01]  /*5920*/  PRMT R12, R14.reuse, 0x7632, R12 ;  /* 0x000076320e0c7816 */ /* 0x040fe2000000000c */
[--C-:B------:R-:W-:Y:S01]  /*5930*/  FFMA.FTZ R18, R85, R18, R28.reuse ;  /* 0x0000001255127223 */ /* 0x100fe2000001001c */
[----:B------:R-:W-:Y:S01]  /*5940*/  SHF.L.U32 R14, R14, 0x10, RZ ;  /* 0x000000100e0e7819 */ /* 0x000fe200000006ff */
[----:B------:R-:W-:Y:S01]  /*5950*/  FFMA.FTZ R16, R34, R17, R19 ;  /* 0x0000001122107223 */ /* 0x000fe20000010013 */
[----:B------:R-:W-:Y:S01]  /*5960*/  PRMT R28, R36, 0x7632, R28 ;  /* 0x00007632241c7816 */ /* 0x000fe2000000001c */
[----:B------:R-:W-:Y:S01]  /*5970*/  FFMA.FTZ R88, R86, R13, R18 ;  /* 0x0000000d56587223 */ /* 0x000fe20000010012 */
[----:B------:R-:W-:Y:S01]  /*5980*/  SHF.L.U32 R36, R36, 0x10, RZ ;  /* 0x0000001024247819 */ /* 0x000fe200000006ff */
[----:B------:R-:W-:Y:S01]  /*5990*/  FFMA.FTZ R29, R83, R14, R16 ;  /* 0x0000000e531d7223 */ /* 0x000fe20000010010 */
[----:B------:R-:W-:Y:S01]  /*59a0*/  SHF.L.U32 R13, R12, 0x10, RZ ;  /* 0x000000100c0d7819 */ /* 0x000fe200000006ff */
[----:B------:R-:W-:Y:S01]  /*59b0*/  IMAD.U32 R28, R28, 0x10000, RZ ;  /* 0x000100001c1c7824 */ /* 0x000fe200078e00ff */
[----:B------:R-:W5:Y:S01]  /*59c0*/  LDG.E.128 R16, desc[UR6][R100.64+0xd000] ;  /* 0x00d0000664107981 */ /* 0x000f62000c1e1d00 */
[----:B------:R-:W-:-:S02]  /*59d0*/  FFMA.FTZ R36, R32, R36, R89 ;  /* 0x0000002420247223 */ /* 0x000fc40000010059 */
[----:B------:R-:W-:Y:S01]  /*59e0*/  FFMA.FTZ R14, R84, R13, R29 ;  /* 0x0000000d540e7223 */ /* 0x000fe2000001001d */
[----:B------:R-:W-:Y:S01]  /*59f0*/  SHF.L.U32 R13, R37, 0x10, RZ ;  /* 0x00000010250d7819 */ /* 0x000fe200000006ff */
[----:B------:R-:W-:Y:S01]  /*5a00*/  FFMA.FTZ R31, R33, R28, R36 ;  /* 0x0000001c211f7223 */ /* 0x000fe20000010024 */
[----:B------:R-:W-:Y:S02]  /*5a10*/  PRMT R37, R37, 0x7632, R37 ;  /* 0x0000763225257816 */ /* 0x000fe40000000025 */
[----:B------:R-:W-:Y:S01]  /*5a20*/  PRMT R28, R15, 0x7632, R28 ;  /* 0x000076320f1c7816 */ /* 0x000fe2000000001c */
[----:B------:R-:W-:Y:S01]  /*5a30*/  FFMA.FTZ R31, R82, R13, R31 ;  /* 0x0000000d521f7223 */ /* 0x000fe2000001001f */
[----:B------:R-:W-:Y:S02]  /*5a40*/  SHF.L.U32 R37, R37, 0x10, RZ ;  /* 0x0000001025257819 */ /* 0x000fe400000006ff */
[----:B------:R-:W-:Y:S01]  /*5a50*/  SHF.L.U32 R12, R15, 0x10, RZ ;  /* 0x000000100f0c7819 */ /* 0x000fe200000006ff */
[----:B------:R-:W-:Y:S01]  /*5a60*/  IMAD.U32 R89, R28, 0x10000, RZ ;  /* 0x000100001c597824 */ /* 0x000fe200078e00ff */
[----:B------:R-:W-:-:S02]  /*5a70*/  PRMT R36, R40, 0x7632, R36 ;  /* 0x0000763228247816 */ /* 0x000fc40000000024 */
        /* <DEDUP_REMOVED lines=8> */
[----:B------:R-:W5:Y:S01]  /*5b00*/  LDG.E.128 R12, desc[UR6][R100.64+0x10800] ;  /* 0x01080006640c7981 */ /* 0x000f62000c1e1d00 */
[----:B------:R-:W-:Y:S01]  /*5b10*/  FFMA.FTZ R89, R86, R89, R29 ;  /* 0x0000005956597223 */ /* 0x000fe2000001001d */
[----:B------:R-:W-:Y:S01]  /*5b20*/  PRMT R28, R41, 0x7632, R28 ;  /* 0x00007632291c7816 */ /* 0x000fe2000000001c */
[----:B------:R-:W-:Y:S01]  /*5b30*/  FFMA.FTZ R97, R33, R36, R92 ;  /* 0x0000002421617223 */ /* 0x000fe2000001005c */
[----:B------:R-:W-:-:S02]  /*5b40*/  SHF.L.U32 R41, R41, 0x10, RZ ;  /* 0x0000001029297819 */ /* 0x000fc400000006ff */
[----:B------:R-:W-:Y:S01]  /*5b50*/  SHF.L.U32 R29, R38, 0x10, RZ ;  /* 0x00000010261d7819 */ /* 0x000fe200000006ff */
[C---:B------:R-:W-:Y:S01]  /*5b60*/  IMAD.U32 R38, R39.reuse, 0x10000, RZ ;  /* 0x0001000027267824 */ /* 0x040fe200078e00ff */
[----:B------:R-:W-:Y:S01]  /*5b70*/  SHF.L.U32 R37, R28, 0x10, RZ ;  /* 0x000000101c257819 */ /* 0x000fe200000006ff */
[----:B------:R-:W-:Y:S02]  /*5b80*/  FFMA.FTZ R97, R82, R41, R97 ;  /* 0x0000002952617223 */ /* 0x000fe40000010061 */
[----:B------:R-:W-:Y:S01]  /*5b90*/  FFMA.FTZ R40, R84, R29, R31 ;  /* 0x0000001d54287223 */ /* 0x000fe2000001001f */
[----:B------:R-:W-:Y:S01]  /*5ba0*/  PRMT R41, R42, 0x7632, R41 ;  /* 0x000076322a297816 */ /* 0x000fe20000000029 */
[----:B------:R-:W-:Y:S01]  /*5bb0*/  FFMA.FTZ R92, R34, R37, R97 ;  /* 0x00000025225c7223 */ /* 0x000fe20000010061 */
[----:B------:R-:W-:Y:S01]  /*5bc0*/  PRMT R36, R39, 0x7632, R36 ;  /* 0x0000763227247816 */ /* 0x000fe20000000024 */
[--C-:B------:R-:W-:Y:S01]  /*5bd0*/  FFMA.FTZ R39, R85, R38, R40.reuse ;  /* 0x0000002655277223 */ /* 0x100fe20000010028 */
[----:B------:R-:W-:Y:S01]  /*5be0*/  SHF.L.U32 R42, R42, 0x10, RZ ;  /* 0x000000102a2a7819 */ /* 0x000fe200000006ff */
[----:B------:R-:W5:Y:S01]  /*5bf0*/  LDG.E.128 R28, desc[UR6][R100.64+0x14000] ;  /* 0x01400006641c7981 */ /* 0x000f62000c1e1d00 */
        /* <DEDUP_REMOVED lines=9> */
[C---:B------:R-:W-:Y:S01]  /*5c90*/  SHF.L.U32 R97, R48.reuse, 0x10, RZ ;  /* 0x0000001030617819 */ /* 0x040fe200000006ff */
[----:B------:R-:W-:Y:S01]  /*5ca0*/  FFMA.FTZ R99, R33, R40, R44 ;  /* 0x0000002821637223 */ /* 0x000fe2000001002c */
[----:B------:R-:W-:Y:S01]  /*5cb0*/  PRMT R48, R48, 0x7632, R48 ;  /* 0x0000763230307816 */ /* 0x000fe20000000030 */
[----:B------:R-:W-:Y:S01]  /*5cc0*/  FFMA.FTZ R91, R86, R37, R39 ;  /* 0x00000025565b7223 */ /* 0x000fe20000010027 */
[----:B------:R-:W-:Y:S01]  /*5cd0*/  PRMT R40, R45, 0x7632, R40 ;  /* 0x000076322d287816 */ /* 0x000fe20000000028 */
[----:B------:R-:W-:Y:S01]  /*5ce0*/  FFMA.FTZ R41, R85, R36, R38 ;  /* 0x0000002455297223 */ /* 0x000fe20000010026 */
[----:B------:R-:W-:Y:S01]  /*5cf0*/  SHF.L.U32 R45, R45, 0x10, RZ ;  /* 0x000000102d2d7819 */ /* 0x000fe200000006ff */
[----:B------:R-:W5:Y:S01]  /*5d00*/  LDG.E.128 R36, desc[UR6][R100.64+0x17800] ;  /* 0x0178000664247981 */ /* 0x000f62000c1e1d00 */
[----:B------:R-:W-:Y:S01]  /*5d10*/  PRMT R43, R43, 0x7632, R43 ;  /* 0x000076322b2b7816 */ /* 0x000fe2000000002b */
[----:B------:R-:W-:Y:S01]  /*5d20*/  FFMA.FTZ R90, R32, R97, R90 ;  /* 0x00000061205a7223 */ /* 0x000fe2000001005a */
[----:B------:R-:W-:Y:S01]  /*5d30*/  IMAD.U32 R48, R48, 0x10000, RZ ;  /* 0x0001000030307824 */ /* 0x000fe200078e00ff */
[----:B------:R-:W-:Y:S01]  /*5d40*/  SHF.L.U32 R97, R40, 0x10, RZ ;  /* 0x0000001028617819 */ /* 0x000fe200000006ff */
[----:B------:R-:W-:Y:S01]  /*5d50*/  FFMA.FTZ R45, R82, R45, R99 ;  /* 0x0000002d522d7223 */ /* 0x000fe20000010063 */
[----:B------:R-:W-:Y:S01]  /*5d60*/  SHF.L.U32 R99, R49, 0x10, RZ ;  /* 0x0000001031637819 */ /* 0x000fe200000006ff */
[----:B------:R-:W-:Y:S01]  /*5d70*/  FFMA.FTZ R107, R33, R48, R90 ;  /* 0x00000030216b7223 */ /* 0x000fe2000001005a */
[----:B------:R-:W-:-:S02]  /*5d80*/  PRMT R49, R49, 0x7632, R49 ;  /* 0x0000763231317816 */ /* 0x000fc40000000031 */
[----:B------:R-:W-:Y:S01]  /*5d90*/  SHF.L.U32 R43, R43, 0x10, RZ ;  /* 0x000000102b2b7819 */ /* 0x000fe200000006ff */
[----:B------:R-:W-:Y:S01]  /*5da0*/  FFMA.FTZ R42, R34, R97, R45 ;  /* 0x00000061222a7223 */ /* 0x000fe2000001002d */
[----:B------:R-:W-:Y:S01]  /*5db0*/  SHF.L.U32 R40, R46, 0x10, RZ ;  /* 0x000000102e287819 */ /* 0x000fe200000006ff */
[----:B------:R-:W-:Y:S01]  /*5dc0*/  FFMA.FTZ R99, R82, R99, R107 ;  /* 0x0000006352637223 */ /* 0x000fe2000001006b */
[----:B------:R-:W-:Y:S01]  /*5dd0*/  PRMT R46, R46, 0x7632, R46 ;  /* 0x000076322e2e7816 */ /* 0x000fe2000000002e */
[----:B------:R-:W-:Y:S02]  /*5de0*/  IMAD.U32 R49, R49, 0x10000, RZ ;  /* 0x0001000031317824 */ /* 0x000fe400078e00ff */
[----:B------:R-:W-:Y:S01]  /*5df0*/  FFMA.FTZ R90, R86, R43, R41 ;  /* 0x0000002b565a7223 */ /* 0x000fe20000010029 */
[----:B------:R-:W-:Y:S01]  /*5e00*/  FFMA.FTZ R43, R83, R40, R42 ;  /* 0x00000028532b7223 */ /* 0x000fe2000001002a */
[----:B------:R-:W-:Y:S01]  /*5e10*/  PRMT R40, R50, 0x7632, R40 ;  /* 0x0000763232287816 */ /* 0x000fe20000000028 */
[----:B------:R-:W-:Y:S01]  /*5e20*/  FFMA.FTZ R42, R34, R49, R99 ;  /* 0x00000031222a7223 */ /* 0x000fe20000010063 */
[----:B------:R-:W-:-:S02]  /*5e30*/  SHF.L.U32 R41, R46, 0x10, RZ ;  /* 0x000000102e297819 */ /* 0x000fc400000006ff */
[----:B------:R-:W-:Y:S01]  /*5e40*/  SHF.L.U32 R50, R50, 0x10, RZ ;  /* 0x0000001032327819 */ /* 0x000fe200000006ff */
[----:B------:R-:W-:Y:S01]  /*5e50*/  IMAD.U32 R45, R40, 0x10000, RZ ;  /* 0x00010000282d7824 */ /* 0x000fe200078e00ff */
[C---:B------:R-:W-:Y:S01]  /*5e60*/  PRMT R44, R47.reuse, 0x7632, R44 ;  /* 0x000076322f2c7816 */ /* 0x040fe2000000002c */
[----:B------:R-:W-:Y:S01]  /*5e70*/  FFMA.FTZ R46, R84, R41, R43 ;  /* 0x00000029542e7223 */ /* 0x000fe2000001002b */
[----:B------:R-:W-:Y:S01]  /*5e80*/  SHF.L.U32 R48, R47, 0x10, RZ ;  /* 0x000000102f307819 */ /* 0x000fe200000006ff */
[----:B------:R-:W-:Y:S01]  /*5e90*/  FFMA.FTZ R47, R83, R50, R42 ;  /* 0x00000032532f7223 */ /* 0x000fe2000001002a */
[C---:B------:R-:W-:Y:S01]  /*5ea0*/  SHF.L.U32 R49, R52.reuse, 0x10, RZ ;  /* 0x0000001034317819 */ /* 0x040fe200000006ff */
[----:B------:R-:W5:Y:S01]  /*5eb0*/  LDG.E.128 R40, desc[UR6][R100.64+0x1b000] ;  /* 0x01b0000664287981 */ /* 0x000f62000c1e1d00 */
[----:B------:R-:W-:Y:S01]  /*5ec0*/  PRMT R52, R52, 0x7632, R52 ;  /* 0x0000763234347816 */ /* 0x000fe20000000034 */
[----:B------:R-:W-:Y:S01]  /*5ed0*/  FFMA.FTZ R45, R84, R45, R47 ;  /* 0x0000002d542d7223 */ /* 0x000fe2000001002f */
        /* <DEDUP_REMOVED lines=24> */
[C---:B------:R-:W-:Y:S01]  /*6060*/  IMAD.U32 R53, R57.reuse, 0x10000, RZ ;  /* 0x0001000039357824 */ /* 0x040fe200078e00ff */
[----:B------:R-:W-:-:S02]  /*6070*/  PRMT R57, R57, 0x7632, R57 ;  /* 0x0000763239397816 */ /* 0x000fc40000000039 */
[----:B------:R-:W-:Y:S01]  /*6080*/  SHF.L.U32 R49, R54, 0x10, RZ ;  /* 0x0000001036317819 */ /* 0x000fe200000006ff */
[----:B------:R-:W-:Y:S01]  /*6090*/  FFMA.FTZ R51, R83, R48, R50 ;  /* 0x0000003053337223 */ /* 0x000fe20000010032 */
[----:B------:R-:W-:Y:S01]  /*60a0*/  SHF.L.U32 R57, R57, 0x10, RZ ;  /* 0x0000001039397819 */ /* 0x000fe200000006ff */
[----:B------:R-:W-:Y:S01]  /*60b0*/  FFMA.FTZ R53, R82, R53, R97 ;  /* 0x0000003552357223 */ /* 0x000fe20000010061 */
[----:B------:R-:W-:Y:S01]  /*60c0*/  SHF.L.U32 R54, R58, 0x10, RZ ;  /* 0x000000103a367819 */ /* 0x000fe200000006ff */
[----:B------:R-:W-:Y:S01]  /*60d0*/  FFMA.FTZ R50, R84, R49, R51 ;  /* 0x0000003154327223 */ /* 0x000fe20000010033 */
[C---:B------:R-:W-:Y:S01]  /*60e0*/  SHF.L.U32 R48, R55.reuse, 0x10, RZ ;  /* 0x0000001037307819 */ /* 0x040fe200000006ff */
[----:B------:R-:W-:Y:S01]  /*60f0*/  IMAD.U32 R49, R60, 0x10000, RZ ;  /* 0x000100003c317824 */ /* 0x000fe200078e00ff */
[----:B------:R-:W-:Y:S01]  /*6100*/  PRMT R58, R58, 0x7632, R58 ;  /* 0x000076323a3a7816 */ /* 0x000fe2000000003a */
[----:B------:R-:W-:Y:S01]  /*6110*/  FFMA.FTZ R56, R34, R57, R53 ;  /* 0x0000003922387223 */ /* 0x000fe20000010035 */
[----:B------:R-:W-:Y:S01]  /*6120*/  PRMT R52, R55, 0x7632, R52 ;  /* 0x0000763237347816 */ /* 0x000fe20000000034 */
[----:B------:R-:W-:Y:S01]  /*6130*/  FFMA.FTZ R53, R85, R48, R50 ;  /* 0x0000003055357223 */ /* 0x000fe20000010032 */
[----:B------:R-:W-:Y:S01]  /*6140*/  SHF.L.U32 R55, R58, 0x10, RZ ;  /* 0x000000103a377819 */ /* 0x000fe200000006ff */
[----:B------:R-:W-:Y:S01]  /*6150*/  FFMA.FTZ R58, R32, R49, R93 ;  /* 0x00000031203a7223 */ /* 0x000fe2000001005d */
[----:B------:R-:W-:Y:S01]  /*6160*/  PRMT R60, R60, 0x7632, R60 ;  /* 0x000076323c3c7816 */ /* 0x000fe2000000003c */
[----:B------:R-:W5:Y:S01]  /*6170*/  LDG.E.128 R48, desc[UR6][R100.64+0x22000] ;  /* 0x0220000664307981 */ /* 0x000f62000c1e1d00 */
[----:B------:R-:W-:-:S02]  /*6180*/  FFMA.FTZ R57, R83, R54, R56 ;  /* 0x0000003653397223 */ /* 0x000fc40000010038 */
[----:B------:R-:W-:Y:S02]  /*6190*/  SHF.L.U32 R60, R60, 0x10, RZ ;  /* 0x000000103c3c7819 */ /* 0x000fe400000006ff */
[----:B------:R-:W-:Y:S01]  /*61a0*/  FFMA.FTZ R56, R84, R55, R57 ;  /* 0x0000003754387223 */ /* 0x000fe20000010039 */
[----:B------:R-:W-:Y:S02]  /*61b0*/  SHF.L.U32 R54, R59, 0x10, RZ ;  /* 0x000000103b367819 */ /* 0x000fe400000006ff */
[----:B------:R-:W-:Y:S01]  /*61c0*/  SHF.L.U32 R55, R61, 0x10, RZ ;  /* 0x000000103d377819 */ /* 0x000fe200000006ff */
[----:B------:R-:W-:Y:S01]  /*61d0*/  FFMA.FTZ R57, R33, R60, R58 ;  /* 0x0000003c21397223 */ /* 0x000fe2000001003a */
[----:B------:R-:W-:Y:S02]  /*61e0*/  PRMT R59, R59, 0x7632, R59 ;  /* 0x000076323b3b7816 */ /* 0x000fe4000000003b */
[----:B------:R-:W-:Y:S01]  /*61f0*/  PRMT R61, R61, 0x7632, R61 ;  /* 0x000076323d3d7816 */ /* 0x000fe2000000003d */
[----:B------:R-:W-:Y:S01]  /*6200*/  FFMA.FTZ R54, R85, R54, R56 ;  /* 0x0000003655367223 */ /* 0x000fe20000010038 */
[----:B------:R-:W-:Y:S01]  /*6210*/  FFMA.FTZ R55, R82, R55, R57 ;  /* 0x0000003752377223 */ /* 0x000fe20000010039 */
[----:B------:R-:W-:Y:S01]  /*6220*/  SHF.L.U32 R59, R59, 0x10, RZ ;  /* 0x000000103b3b7819 */ /* 0x000fe200000006ff */
[----:B------:R-:W-:Y:S01]  /*6230*/  IMAD.U32 R93, R52, 0x10000, RZ ;  /* 0x00010000345d7824 */ /* 0x000fe200078e00ff */
[----:B------:R-:W-:-:S02]  /*6240*/  SHF.L.U32 R61, R61, 0x10, RZ ;  /* 0x000000103d3d7819 */ /* 0x000fc400000006ff */
[----:B------:R-:W-:Y:S01]  /*6250*/  SHF.L.U32 R57, R64, 0x10, RZ ;  /* 0x0000001040397819 */ /* 0x000fe200000006ff */
[----:B------:R-:W-:Y:S01]  /*6260*/  FFMA.FTZ R93, R86, R93, R53 ;  /* 0x0000005d565d7223 */ /* 0x000fe20000010035 */
[----:B------:R-:W-:Y:S01]  /*6270*/  PRMT R64, R64, 0x7632, R64 ;  /* 0x0000763240407816 */ /* 0x000fe20000000040 */
[----:B------:R-:W-:Y:S01]  /*6280*/  FFMA.FTZ R96, R86, R59, R54 ;  /* 0x0000003b56607223 */ /* 0x000fe20000010036 */
[----:B------:R-:W-:Y:S01]  /*6290*/  FFMA.FTZ R58, R34, R61, R55 ;  /* 0x0000003d223a7223 */ /* 0x000fe20000010037 */
[C---:B------:R-:W-:Y:S01]  /*62a0*/  IMAD.U32 R56, R62.reuse, 0x10000, RZ ;  /* 0x000100003e387824 */ /* 0x040fe200078e00ff */
        /* <DEDUP_REMOVED lines=8> */
[----:B------:R-:W-:Y:S02]  /*6330*/  PRMT R65, R65, 0x7632, R65 ;  /* 0x0000763241417816 */ /* 0x000fe40000000041 */
[----:B------:R-:W-:Y:S01]  /*6340*/  SHF.L.U32 R58, R63, 0x10, RZ ;  /* 0x000000103f3a7819 */ /* 0x000fe200000006ff */
[----:B------:R-:W-:Y:S01]  /*6350*/  FFMA.FTZ R60, R84, R57, R59 ;  /* 0x00000039543c7223 */ /* 0x000fe2000001003b */
        /* <DEDUP_REMOVED lines=8> */
[----:B------:R-:W-:Y:S01]  /*63e0*/  FFMA.FTZ R60, R32, R57, R81 ;  /* 0x00000039203c7223 */ /* 0x000fe20000010051 */
[C---:B------:R-:W-:Y:S01]  /*63f0*/  IMAD.U32 R62, R66.reuse, 0x10000, RZ ;  /* 0x00010000423e7824 */ /* 0x040fe200078e00ff */
[----:B------:R-:W5:Y:S01]  /*6400*/  LDG.E.128 R56, desc[UR6][R100.64+0x29000] ;  /* 0x0290000664387981 */ /* 0x000f62000c1e1d00 */
[----:B------:R-:W-:-:S02]  /*6410*/  PRMT R66, R66, 0x7632, R66 ;  /* 0x0000763242427816 */ /* 0x000fc40000000042 */
[----:B------:R-:W-:Y:S01]  /*6420*/  SHF.L.U32 R68, R68, 0x10, RZ ;  /* 0x0000001044447819 */ /* 0x000fe200000006ff */
[----:B------:R-:W-:Y:S01]  /*6430*/  IMAD.U32 R81, R69, 0x10000, RZ ;  /* 0x0001000045517824 */ /* 0x000fe200078e00ff */
[----:B------:R-:W-:Y:S01]  /*6440*/  SHF.L.U32 R65, R66, 0x10, RZ ;  /* 0x0000001042417819 */ /* 0x000fe200000006ff */
[----:B------:R-:W-:Y:S01]  /*6450*/  FFMA.FTZ R97, R83, R62, R64 ;  /* 0x0000003e53617223 */ /* 0x000fe20000010040 */
[----:B------:R-:W-:Y:S01]  /*6460*/  PRMT R69, R69, 0x7632, R69 ;  /* 0x0000763245457816 */ /* 0x000fe20000000045 */
[----:B------:R-:W-:Y:S01]  /*6470*/  FFMA.FTZ R99, R33, R68, R60 ;  /* 0x0000004421637223 */ /* 0x000fe2000001003c */
[----:B------:R-:W-:Y:S01]  /*6480*/  FFMA.FTZ R80, R86, R61, R63 ;  /* 0x0000003d56507223 */ /* 0x000fe2000001003f */
[C---:B------:R-:W-:Y:S01]  /*6490*/  PRMT R68, R72.reuse, 0x7632, R68 ;  /* 0x0000763248447816 */ /* 0x040fe20000000044 */
[----:B------:R-:W5:Y:S01]  /*64a0*/  LDG.E.128 R60, desc[UR6][R100.64+0x2c800] ;  /* 0x02c80006643c7981 */ /* 0x000f62000c1e1d00 */
[----:B------:R-:W-:Y:S01]  /*64b0*/  SHF.L.U32 R72, R72, 0x10, RZ ;  /* 0x0000001048487819 */ /* 0x000fe200000006ff */
[----:B------:R-:W-:Y:S01]  /*64c0*/  FFMA.FTZ R66, R84, R65, R97 ;  /* 0x0000004154427223 */ /* 0x000fe20000010061 */
[----:B------:R-:W-:Y:S01]  /*64d0*/  SHF.L.U32 R64, R67, 0x10, RZ ;  /* 0x0000001043407819 */ /* 0x000fe200000006ff */
[----:B------:R-:W-:Y:S01]  /*64e0*/  FFMA.FTZ R81, R82, R81, R99 ;  /* 0x0000005152517223 */ /* 0x000fe20000010063 */
[----:B------:R-:W-:Y:S01]  /*64f0*/  SHF.L.U32 R69, R69, 0x10, RZ ;  /* 0x0000001045457819 */ /* 0x000fe200000006ff */
[--C-:B------:R-:W-:Y:S01]  /*6500*/  FFMA.FTZ R72, R32, R72, R3.reuse ;  /* 0x0000004820487223 */ /* 0x100fe20000010003 */
[----:B------:R-:W-:Y:S01]  /*6510*/  PRMT R3, R70, 0x7632, R3 ;  /* 0x0000763246037816 */ /* 0x000fe20000000003 */
[----:B------:R-:W-:Y:S01]  /*6520*/  FFMA.FTZ R65, R85, R64, R66 ;  /* 0x0000004055417223 */ /* 0x000fe20000010042 */
[----:B------:R-:W-:Y:S01]  /*6530*/  SHF.L.U32 R68, R68, 0x10, RZ ;  /* 0x0000001044447819 */ /* 0x000fe200000006ff */
[----:B------:R-:W-:Y:S01]  /*6540*/  FFMA.FTZ R64, R34, R69, R81 ;  /* 0x0000004522407223 */ /* 0x000fe20000010051 */
[----:B------:R-:W-:Y:S01]  /*6550*/  IMAD.U32 R70, R70, 0x10000, RZ ;  /* 0x0001000046467824 */ /* 0x000fe200078e00ff */
        /* <DEDUP_REMOVED lines=9> */
[----:B------:R-:W-:Y:S02]  /*65f0*/  SHF.L.U32 R64, R71, 0x10, RZ ;  /* 0x0000001047407819 */ /* 0x000fe400000006ff */
[----:B------:R-:W-:Y:S01]  /*6600*/  SHF.L.U32 R3, R67, 0x10, RZ ;  /* 0x0000001043037819 */ /* 0x000fe200000006ff */
[C---:B------:R-:W-:Y:S01]  /*6610*/  IMAD.U32 R68, R74.reuse, 0x10000, RZ ;  /* 0x000100004a447824 */ /* 0x040fe200078e00ff */
[----:B------:R-:W-:Y:S01]  /*6620*/  PRMT R74, R74, 0x7632, R74 ;  /* 0x000076324a4a7816 */ /* 0x000fe2000000004a */
[----:B------:R-:W-:Y:S01]  /*6630*/  FFMA.FTZ R70, R34, R73, R81 ;  /* 0x0000004922467223 */ /* 0x000fe20000010051 */
[----:B------:R-:W-:Y:S01]  /*6640*/  PRMT R71, R71, 0x7632, R71 ;  /* 0x0000763247477816 */ /* 0x000fe20000000047 */
[----:B------:R-:W-:Y:S01]  /*6650*/  FFMA.FTZ R64, R85, R64, R66 ;  /* 0x0000004055407223 */ /* 0x000fe20000010042 */
[----:B------:R-:W-:Y:S01]  /*6660*/  FFMA.FTZ R3, R86, R3, R65 ;  /* 0x0000000356037223 */ /* 0x000fe20000010041 */
[----:B------:R-:W-:-:S02]  /*6670*/  SHF.L.U32 R66, R20, 0x10, RZ ;  /* 0x0000001014427819 */ /* 0x000fc400000006ff */
[----:B------:R-:W-:Y:S01]  /*6680*/  PRMT R65, R20, 0x7632, R65 ;  /* 0x0000763214417816 */ /* 0x000fe20000000041 */
[----:B------:R-:W-:Y:S01]  /*6690*/  FFMA.FTZ R69, R83, R68, R70 ;  /* 0x0000004453457223 */ /* 0x000fe20000010046 */
[----:B------:R-:W-:Y:S02]  /*66a0*/  SHF.L.U32 R67, R74, 0x10, RZ ;  /* 0x000000104a437819 */ /* 0x000fe400000006ff */
[----:B------:R-:W-:Y:S01]  /*66b0*/  SHF.L.U32 R71, R71, 0x10, RZ ;  /* 0x0000001047477819 */ /* 0x000fe200000006ff */
[----:B------:R-:W-:Y:S01]  /*66c0*/  FFMA.FTZ R72, R32, R66, R87 ;  /* 0x0000004220487223 */ /* 0x000fe20000010057 */
[----:B------:R-:W-:Y:S02]  /*66d0*/  IMAD.U32 R70, R65, 0x10000, RZ ;  /* 0x0001000041467824 */ /* 0x000fe400078e00ff */
[--C-:B------:R-:W-:Y:S01]  /*66e0*/  FFMA.FTZ R68, R84, R67, R69.reuse ;  /* 0x0000004354447223 */ /* 0x100fe20000010045 */
        /* <DEDUP_REMOVED lines=11> */
[----:B------:R-:W5:Y:S02]  /*67a0*/  LDG.E.128 R68, desc[UR6][R100.64+0x3000] ;  /* 0x0030000664447981 */ /* 0x000f64000c1e1d00 */
[----:B------:R-:W-:-:S02]  /*67b0*/  FFMA.FTZ R34, R34, R73, R81 ;  /* 0x0000004922227223 */ /* 0x000fc40000010051 */
[----:B------:R0:W5:Y:S01]  /*67c0*/  LDG.E.128 R72, desc[UR6][R102.64+0x3000] ;  /* 0x0030000666487981 */ /* 0x000162000c1e1d00 */
[C---:B------:R-:W-:Y:S01]  /*67d0*/  IMAD.U32 R32, R22.reuse, 0x10000, RZ ;  /* 0x0001000016207824 */ /* 0x040fe200078e00ff */
[----:B------:R-:W-:Y:S01]  /*67e0*/  PRMT R22, R22, 0x7632, R22 ;  /* 0x0000763216167816 */ /* 0x000fe20000000016 */
[----:B------:R-:W-:Y:S01]  /*67f0*/  FFMA.FTZ R21, R86, R21, R33 ;  /* 0x0000001556157223 */ /* 0x000fe20000010021 */
[----:B---3--:R-:W-:Y:S01]  /*6800*/  SHF.L.U32 R81, R24, 0x10, RZ ;  /* 0x0000001018517819 */ /* 0x008fe200000006ff */
[----:B------:R-:W-:Y:S01]  /*6810*/  FFMA.FTZ R83, R83, R32, R34 ;  /* 0x0000002053537223 */ /* 0x000fe20000010022 */
[C---:B------:R-:W-:Y:S02]  /*6820*/  PRMT R32, R23.reuse, 0x7632, R32 ;  /* 0x0000763217207816 */ /* 0x040fe40000000020 */
[----:B------:R-:W-:Y:S02]  /*6830*/  SHF.L.U32 R33, R22, 0x10, RZ ;  /* 0x0000001016217819 */ /* 0x000fe400000006ff */
[----:B------:R-:W-:-:S02]  /*6840*/  SHF.L.U32 R34, R23, 0x10, RZ ;  /* 0x0000001017227819 */ /* 0x000fc400000006ff */
[----:B--2---:R-:W-:Y:S02]  /*6850*/  SHF.L.U32 R22, R76, 0x10, RZ ;  /* 0x000000104c167819 */ /* 0x004fe400000006ff */
[----:B------:R-:W-:Y:S02]  /*6860*/  PRMT R24, R24, 0x7632, R24 ;  /* 0x0000763218187816 */ /* 0x000fe40000000018 */
[----:B------:R-:W-:Y:S01]  /*6870*/  PRMT R23, R76, 0x7632, R23 ;  /* 0x000076324c177816 */ /* 0x000fe20000000017 */
[----:B------:R-:W-:Y:S02]  /*6880*/  FFMA.FTZ R98, R22, R81, R35 ;  /* 0x0000005116627223 */ /* 0x000fe40000010023 */
[----:B------:R-:W-:Y:S01]  /*6890*/  IMAD.U32 R24, R24, 0x10000, RZ ;  /* 0x0001000018187824 */ /* 0x000fe200078e00ff */
[----:B------:R-:W-:Y:S01]  /*68a0*/  SHF.L.U32 R23, R23, 0x10, RZ ;  /* 0x0000001017177819 */ /* 0x000fe200000006ff */
[----:B------:R-:W-:Y:S01]  /*68b0*/  FFMA.FTZ R84, R84, R33, R83 ;  /* 0x0000002154547223 */ /* 0x000fe20000010053 */
[----:B------:R-:W-:-:S02]  /*68c0*/  SHF.L.U32 R76, R25, 0x10, RZ ;  /* 0x00000010194c7819 */ /* 0x000fc400000006ff */
[----:B------:R-:W-:Y:S01]  /*68d0*/  SHF.L.U32 R81, R77, 0x10, RZ ;  /* 0x000000104d517819 */ /* 0x000fe200000006ff */
[----:B------:R-:W-:Y:S01]  /*68e0*/  FFMA.FTZ R24, R23, R24, R98 ;  /* 0x0000001817187223 */ /* 0x000fe20000010062 */
[----:B------:R-:W-:Y:S01]  /*68f0*/  PRMT R33, R25, 0x7632, R33 ;  /* 0x0000763219217816 */ /* 0x000fe20000000021 */
[----:B------:R-:W-:Y:S01]  /*6900*/  FFMA.FTZ R25, R85, R34, R84 ;  /* 0x0000002255197223 */ /* 0x000fe20000010054 */
[----:B------:R-:W-:Y:S01]  /*6910*/  PRMT R82, R77, 0x7632, R82 ;  /* 0x000076324d527816 */ /* 0x000fe20000000052 */
[----:B------:R-:W-:Y:S01]  /*6920*/  FFMA.FTZ R35, R81, R76, R24 ;  /* 0x0000004c51237223 */ /* 0x000fe20000010018 */
[----:B------:R-:W-:Y:S02]  /*6930*/  SHF.L.U32 R85, R32, 0x10, RZ ;  /* 0x0000001020557819 */ /* 0x000fe400000006ff */
[----:B------:R-:W-:Y:S01]  /*6940*/  SHF.L.U32 R24, R26, 0x10, RZ ;  /* 0x000000101a187819 */ /* 0x000fe200000006ff */
[----:B------:R-:W-:Y:S01]  /*6950*/  IMAD.U32 R82, R82, 0x10000, RZ ;  /* 0x0001000052527824 */ /* 0x000fe200078e00ff */
[----:B------:R-:W-:-:S02]  /*6960*/  SHF.L.U32 R33, R33, 0x10, RZ ;  /* 0x0000001021217819 */ /* 0x000fc400000006ff */
[----:B------:R-:W-:Y:S01]  /*6970*/  PRMT R26, R26, 0x7632, R26 ;  /* 0x000076321a1a7816 */ /* 0x000fe2000000001a */
[----:B------:R-:W-:Y:S01]  /*6980*/  FFMA.FTZ R85, R86, R85, R25 ;  /* 0x0000005556557223 */ /* 0x000fe20000010019 */
[----:B------:R-:W-:Y:S01]  /*6990*/  SHF.L.U32 R83, R78, 0x10, RZ ;  /* 0x000000104e537819 */ /* 0x000fe200000006ff */
[----:B------:R-:W-:Y:S01]  /*69a0*/  FFMA.FTZ R32, R82, R33, R35 ;  /* 0x0000002152207223 */ /* 0x000fe20000010023 */
[----:B------:R-:W-:Y:S02]  /*69b0*/  SHF.L.U32 R25, R26, 0x10, RZ ;  /* 0x000000101a197819 */ /* 0x000fe400000006ff */
[----:B------:R-:W-:Y:S02]  /*69c0*/  PRMT R84, R78, 0x7632, R84 ;  /* 0x000076324e547816 */ /* 0x000fe40000000054 */
[----:B----4-:R-:W-:Y:S02]  /*69d0*/  SHF.L.U32 R26, R4, 0x10, RZ ;  /* 0x00000010041a7819 */ /* 0x010fe400000006ff */
[----:B------:R-:W-:Y:S01]  /*69e0*/  PRMT R4, R79, 0x7632, R4 ;  /* 0x000076324f047816 */ /* 0x000fe20000000004 */
[----:B------:R-:W-:Y:S01]  /*69f0*/  FFMA.FTZ R33, R83, R24, R32 ;  /* 0x0000001853217223 */ /* 0x000fe20000010020 */
[----:B------:R-:W-:-:S02]  /*6a00*/  IMAD.U32 R84, R84, 0x10000, RZ ;  /* 0x0001000054547824 */ /* 0x000fc400078e00ff */
[----:B------:R-:W-:Y:S02]  /*6a10*/  PRMT R24, R4, 0x7632, R24 ;  /* 0x0000763204187816 */ /* 0x000fe40000000018 */
[----:B------:R-:W-:Y:S01]  /*6a20*/  SHF.L.U32 R86, R79, 0x10, RZ ;  /* 0x000000104f567819 */ /* 0x000fe200000006ff */
[----:B------:R-:W-:Y:S01]  /*6a30*/  FFMA.FTZ R35, R84, R25, R33 ;  /* 0x0000001954237223 */ /* 0x000fe20000010021 */
[----:B-----5:R-:W-:Y:S02]  /*6a40*/  IMAD.U32 R79, R8, 0x10000, RZ ;  /* 0x00010000084f7824 */ /* 0x020fe400078e00ff */
[----:B------:R-:W-:Y:S01]  /*6a50*/  FFMA.FTZ R34, R22, R26, R95 ;  /* 0x0000001a16227223 */ /* 0x000fe2000001005f */
[C---:B------:R-:W-:Y:S02]  /*6a60*/  SHF.L.U32 R33, R27.reuse, 0x10, RZ ;  /* 0x000000101b217819 */ /* 0x040fe400000006ff */
[----:B------:R-:W-:Y:S02]  /*6a70*/  SHF.L.U32 R32, R24, 0x10, RZ ;  /* 0x0000001018207819 */ /* 0x000fe400000006ff */
[----:B------:R-:W-:-:S02]  /*6a80*/  PRMT R8, R27, 0x7632, R8 ;  /* 0x000076321b087816 */ /* 0x000fc40000000008 */
[----:B------:R-:W2:Y:S01]  /*6a90*/  LDG.E.128 R24, desc[UR6][R100.64+0x6800] ;  /* 0x0068000664187981 */ /* 0x000ea2000c1e1d00 */
[----:B------:R-:W-:Y:S01]  /*6aa0*/  FFMA.FTZ R98, R22, R79, R88 ;  /* 0x0000004f16627223 */ /* 0x000fe20000010058 */
[----:B------:R-:W-:Y:S01]  /*6ab0*/  PRMT R79, R8, 0x7632, R79 ;  /* 0x00007632084f7816 */ /* 0x000fe2000000004f */
[----:B------:R-:W-:Y:S01]  /*6ac0*/  FFMA.FTZ R77, R86, R33, R35 ;  /* 0x00000021564d7223 */ /* 0x000fe20000010023 */
[----:B------:R-:W-:Y:S01]  /*6ad0*/  FFMA.FTZ R78, R23, R32, R34 ;  /* 0x00000020174e7223 */ /* 0x000fe20000010022 */
[C---:B------:R-:W-:Y:S01]  /*6ae0*/  SHF.L.U32 R76, R5.reuse, 0x10, RZ ;  /* 0x00000010054c7819 */ /* 0x040fe200000006ff */
[----:B------:R-:W3:Y:S01]  /*6af0*/  LDG.E.128 R32, desc[UR6][R100.64+0x33800] ;  /* 0x0338000664207981 */ /* 0x000ee2000c1e1d00 */
[----:B------:R-:W-:Y:S02]  /*6b00*/  PRMT R5, R5, 0x7632, R5 ;  /* 0x0000763205057816 */ /* 0x000fe40000000005 */
[----:B------:R-:W-:Y:S02]  /*6b10*/  SHF.L.U32 R87, R8, 0x10, RZ ;  /* 0x0000001008577819 */ /* 0x000fe400000006ff */
[----:B------:R-:W-:Y:S01]  /*6b20*/  SHF.L.U32 R8, R79, 0x10, RZ ;  /* 0x000000104f087819 */ /* 0x000fe200000006ff */
[----:B------:R-:W-:Y:S01]  /*6b30*/  FFMA.FTZ R79, R81, R76, R78 ;  /* 0x0000004c514f7223 */ /* 0x000fe2000001004e */
[----:B------:R-:W-:Y:S01]  /*6b40*/  SHF.L.U32 R88, R4, 0x10, RZ ;  /* 0x0000001004587819 */ /* 0x000fe200000006ff */
[----:B------:R-:W-:Y:S01]  /*6b50*/  IMAD.U32 R5, R5, 0x10000, RZ ;  /* 0x0001000005057824 */ /* 0x000fe200078e00ff */
[----:B------:R-:W-:Y:S01]  /*6b60*/  SHF.L.U32 R4, R9, 0x10, RZ ;  /* 0x0000001009047819 */ /* 0x000fe200000006ff */
[----:B------:R-:W-:Y:S01]  /*6b70*/  FFMA.FTZ R8, R23, R8, R98 ;  /* 0x0000000817087223 */ /* 0x000fe20000010062 */
[----:B------:R-:W-:Y:S01]  /*6b80*/  PRMT R9, R9, 0x7632, R9 ;  /* 0x0000763209097816 */ /* 0x000fe20000000009 */
[----:B------:R-:W-:-:S02]  /*6b90*/  FFMA.FTZ R78, R82, R5, R79 ;  /* 0x00000005524e7223 */ /* 0x000fc4000001004f */
[--C-:B------:R-:W-:Y:S01]  /*6ba0*/  FFMA.FTZ R5, R81, R4, R8.reuse ;  /* 0x0000000451057223 */ /* 0x100fe20000010008 */
[----:B------:R-:W-:Y:S02]  /*6bb0*/  SHF.L.U32 R9, R9, 0x10, RZ ;  /* 0x0000001009097819 */ /* 0x000fe400000006ff */
[C---:B------:R-:W-:Y:S02]  /*6bc0*/  SHF.L.U32 R4, R6.reuse, 0x10, RZ ;  /* 0x0000001006047819 */ /* 0x040fe400000006ff */
[----:B------:R-:W-:Y:S01]  /*6bd0*/  PRMT R8, R6, 0x7632, R8 ;  /* 0x0000763206087816 */ /* 0x000fe20000000008 */
[----:B------:R-:W-:Y:S01]  /*6be0*/  FFMA.FTZ R98, R82, R9, R5 ;  /* 0x0000000952627223 */ /* 0x000fe20000010005 */
[----:B------:R-:W-:Y:S01]  /*6bf0*/  FFMA.FTZ R87, R88, R87, R77 ;  /* 0x0000005758577223 */ /* 0x000fe2000001004d */
[--C-:B------:R-:W-:Y:S01]  /*6c00*/  FFMA.FTZ R79, R83, R4, R78.reuse ;  /* 0x00000004534f7223 */ /* 0x100fe2000001004e */
[----:B------:R-:W-:Y:S02]  /*6c10*/  SHF.L.U32 R9, R8, 0x10, RZ ;  /* 0x0000001008097819 */ /* 0x000fe400000006ff */
[C---:B------:R-:W-:Y:S01]  /*6c20*/  PRMT R78, R10.reuse, 0x7632, R78 ;  /* 0x000076320a4e7816 */ /* 0x040fe2000000004e */
[----:B------:R-:W-:Y:S01]  /*6c30*/  IMAD.U32 R10, R10, 0x10000, RZ ;  /* 0x000100000a0a7824 */ /* 0x000fe200078e00ff */
[----:B------:R-:W-:-:S02]  /*6c40*/  PRMT R8, R16, 0x7632, R8 ;  /* 0x0000763210087816 */ /* 0x000fc40000000008 */
[C---:B------:R-:W-:Y:S02]  /*6c50*/  PRMT R76, R7.reuse, 0x7632, R76 ;  /* 0x00007632074c7816 */ /* 0x040fe4000000004c */
[----:B------:R-:W-:Y:S02]  /*6c60*/  SHF.L.U32 R77, R7, 0x10, RZ ;  /* 0x00000010074d7819 */ /* 0x000fe400000006ff */
[----:B------:R-:W-:Y:S01]  /*6c70*/  SHF.L.U32 R16, R16, 0x10, RZ ;  /* 0x0000001010107819 */ /* 0x000fe200000006ff */
[----:B------:R-:W4:Y:S01]  /*6c80*/  LDG.E.128 R4, desc[UR6][R100.64+0xa000] ;  /* 0x00a0000664047981 */ /* 0x000f22000c1e1d00 */
[----:B------:R-:W-:Y:S01]  /*6c90*/  SHF.L.U32 R95, R78, 0x10, RZ ;  /* 0x000000104e5f7819 */ /* 0x000fe200000006ff */
[----:B------:R-:W-:Y:S01]  /*6ca0*/  FFMA.FTZ R10, R83, R10, R98 ;  /* 0x0000000a530a7223 */ /* 0x000fe20000010062 */
[----:B------:R-:W-:Y:S01]  /*6cb0*/  SHF.L.U32 R8, R8, 0x10, RZ ;  /* 0x0000001008087819 */ /* 0x000fe200000006ff */
[----:B------:R-:W-:Y:S01]  /*6cc0*/  FFMA.FTZ R78, R22, R16, R89 ;  /* 0x00000010164e7223 */ /* 0x000fe20000010059 */
[C---:B------:R-:W-:Y:S01]  /*6cd0*/  FFMA.FTZ R9, R84.reuse, R9, R79 ;  /* 0x0000000954097223 */ /* 0x040fe2000001004f */
[----:B------:R-:W-:Y:S01]  /*6ce0*/  FFMA.FTZ R10, R84, R95, R10 ;  /* 0x0000005f540a7223 */ /* 0x000fe2000001000a */
[----:B------:R-:W-:Y:S01]  /*6cf0*/  IMAD.U32 R79, R11, 0x10000, RZ ;  /* 0x000100000b4f7824 */ /* 0x000fe200078e00ff */
[----:B------:R-:W-:Y:S01]  /*6d00*/  SHF.L.U32 R16, R17, 0x10, RZ ;  /* 0x0000001011107819 */ /* 0x000fe200000006ff */
[----:B------:R-:W-:-:S02]  /*6d10*/  FFMA.FTZ R8, R23, R8, R78 ;  /* 0x0000000817087223 */ /* 0x000fc4000001004e */
[----:B------:R-:W-:Y:S02]  /*6d20*/  FFMA.FTZ R10, R86, R79, R10 ;  /* 0x0000004f560a7223 */ /* 0x000fe4000001000a */
[--C-:B------:R-:W-:Y:S01]  /*6d30*/  FFMA.FTZ R79, R81, R16, R8.reuse ;  /* 0x00000010514f7223 */ /* 0x100fe20000010008 */
[C---:B------:R-:W-:Y:S02]  /*6d40*/  PRMT R8, R12.reuse, 0x7632, R8 ;  /* 0x000076320c087816 */ /* 0x040fe40000000008 */
[----:B------:R-:W-:Y:S02]  /*6d50*/  PRMT R11, R11, 0x7632, R11 ;  /* 0x000076320b0b7816 */ /* 0x000fe4000000000b */
[----:B------:R-:W-:Y:S02]  /*6d60*/  SHF.L.U32 R12, R12, 0x10, RZ ;  /* 0x000000100c0c7819 */ /* 0x000fe400000006ff */
[----:B------:R-:W-:Y:S02]  /*6d70*/  PRMT R17, R17, 0x7632, R17 ;  /* 0x0000763211117816 */ /* 0x000fe40000000011 */
[----:B------:R-:W-:Y:S01]  /*6d80*/  SHF.L.U32 R11, R11, 0x10, RZ ;  /* 0x000000100b0b7819 */ /* 0x000fe200000006ff */
[----:B------:R-:W-:Y:S01]  /*6d90*/  FFMA.FTZ R12, R22, R12, R91 ;  /* 0x0000000c160c7223 */ /* 0x000fe2000001005b */
[----:B------:R-:W-:Y:S01]  /*6da0*/  SHF.L.U32 R8, R8, 0x10, RZ ;  /* 0x0000001008087819 */ /* 0x000fe200000006ff */
[----:B------:R-:W-:-:S02]  /*6db0*/  IMAD.U32 R17, R17, 0x10000, RZ ;  /* 0x0001000011117824 */ /* 0x000fc400078e00ff */
[----:B------:R-:W-:Y:S01]  /*6dc0*/  FFMA.FTZ R77, R86, R77, R9 ;  /* 0x0000004d564d7223 */ /* 0x000fe20000010009 */
[----:B------:R-:W-:Y:S01]  /*6dd0*/  SHF.L.U32 R9, R76, 0x10, RZ ;  /* 0x000000104c097819 */ /* 0x000fe200000006ff */
[----:B------:R-:W-:Y:S01]  /*6de0*/  FFMA.FTZ R89, R88, R11, R10 ;  /* 0x0000000b58597223 */ /* 0x000fe2000001000a */
[----:B------:R-:W-:Y:S01]  /*6df0*/  FFMA.FTZ R76, R23, R8, R12 ;  /* 0x00000008174c7223 */ /* 0x000fe2000001000c */
[----:B------:R-:W-:Y:S01]  /*6e00*/  FFMA.FTZ R10, R82, R17, R79 ;  /* 0x00000011520a7223 */ /* 0x000fe2000001004f */
[----:B------:R-:W-:Y:S01]  /*6e10*/  SHF.L.U32 R8, R18, 0x10, RZ ;  /* 0x0000001012087819 */ /* 0x000fe200000006ff */
[C---:B------:R-:W-:Y:S01]  /*6e20*/  IMAD.U32 R95, R28.reuse, 0x10000, RZ ;  /* 0x000100001c5f7824 */ /* 0x040fe200078e00ff */
[C---:B------:R-:W-:Y:S02]  /*6e30*/  SHF.L.U32 R16, R13.reuse, 0x10, RZ ;  /* 0x000000100d107819 */ /* 0x040fe400000006ff */
[----:B------:R-:W-:Y:S02]  /*6e40*/  PRMT R28, R28, 0x7632, R28 ;  /* 0x000076321c1c7816 */ /* 0x000fe4000000001c */
[----:B------:R-:W-:Y:S01]  /*6e50*/  PRMT R13, R13, 0x7632, R13 ;  /* 0x000076320d0d7816 */ /* 0x000fe2000000000d */
[----:B------:R-:W-:Y:S01]  /*6e60*/  FFMA.FTZ R91, R88, R9, R77 ;  /* 0x00000009585b7223 */ /* 0x000fe2000001004d */
[----:B------:R-:W-:Y:S01]  /*6e70*/  PRMT R18, R18, 0x7632, R18 ;  /* 0x0000763212127816 */ /* 0x000fe20000000012 */
[----:B------:R-:W-:Y:S01]  /*6e80*/  FFMA.FTZ R17, R83, R8, R10 ;  /* 0x0000000853117223 */ /* 0x000fe2000001000a */
[----:B------:R-:W-:Y:S01]  /*6e90*/  PRMT R12, R19, 0x7632, R12 ;  /* 0x00007632130c7816 */ /* 0x000fe2000000000c */
[----:B------:R-:W-:Y:S01]  /*6ea0*/  FFMA.FTZ R79, R81, R16, R76 ;  /* 0x00000010514f7223 */ /* 0x000fe2000001004c */
[----:B------:R-:W-:Y:S01]  /*6eb0*/  SHF.L.U32 R77, R19, 0x10, RZ ;  /* 0x00000010134d7819 */ /* 0x000fe200000006ff */
[----:B------:R-:W5:Y:S01]  /*6ec0*/  LDG.E.128 R8, desc[UR6][R100.64+0xd800] ;  /* 0x00d8000664087981 */ /* 0x000f62000c1e1d00 */
        /* <DEDUP_REMOVED lines=8> */
[C---:B------:R-:W-:Y:S01]  /*6f50*/  IMAD.U32 R76, R29.reuse, 0x10000, RZ ;  /* 0x000100001d4c7824 */ /* 0x040fe200078e00ff */
[----:B------:R-:W-:Y:S02]  /*6f60*/  PRMT R28, R29, 0x7632, R28 ;  /* 0x000076321d1c7816 */ /* 0x000fe4000000001c */
        /* <DEDUP_REMOVED lines=9> */
[----:B------:R-:W-:Y:S01]  /*7000*/  FFMA.FTZ R29, R84, R29, R79 ;  /* 0x0000001d541d7223 */ /* 0x000fe2000001004f */
[----:B------:R-:W5:Y:S01]  /*7010*/  LDG.E.128 R16, desc[UR6][R100.64+0x11000] ;  /* 0x0110000664107981 */ /* 0x000f62000c1e1d00 */
[----:B------:R-:W-:Y:S01]  /*7020*/  SHF.L.U32 R95, R28, 0x10, RZ ;  /* 0x000000101c5f7819 */ /* 0x000fe200000006ff */
[----:B------:R-:W-:Y:S01]  /*7030*/  FFMA.FTZ R36, R23, R36, R94 ;  /* 0x0000002417247223 */ /* 0x000fe2000001005e */
[----:B------:R-:W-:Y:S01]  /*7040*/  FFMA.FTZ R97, R81, R76, R90 ;  /* 0x0000004c51617223 */ /* 0x000fe2000001005a */
[----:B------:R-:W-:Y:S01]  /*7050*/  FFMA.FTZ R94, R86, R13, R29 ;  /* 0x0000000d565e7223 */ /* 0x000fe2000001001d */
[----:B------:R-:W-:-:S02]  /*7060*/  SHF.L.U32 R76, R37, 0x10, RZ ;  /* 0x00000010254c7819 */ /* 0x000fc400000006ff */
[----:B------:R-:W-:Y:S01]  /*7070*/  PRMT R13, R37, 0x7632, R13 ;  /* 0x00007632250d7816 */ /* 0x000fe2000000000d */
[----:B------:R-:W-:Y:S01]  /*7080*/  FFMA.FTZ R28, R82, R95, R97 ;  /* 0x0000005f521c7223 */ /* 0x000fe20000010061 */
[C---:B------:R-:W-:Y:S02]  /*7090*/  SHF.L.U32 R14, R30.reuse, 0x10, RZ ;  /* 0x000000101e0e7819 */ /* 0x040fe400000006ff */
[----:B------:R-:W-:Y:S01]  /*70a0*/  PRMT R30, R30, 0x7632, R30 ;  /* 0x000076321e1e7816 */ /* 0x000fe2000000001e */
[--C-:B------:R-:W-:Y:S01]  /*70b0*/  FFMA.FTZ R99, R81, R76, R36.reuse ;  /* 0x0000004c51637223 */ /* 0x100fe20000010024 */
[----:B------:R-:W-:Y:S02]  /*70c0*/  SHF.L.U32 R97, R13, 0x10, RZ ;  /* 0x000000100d617819 */ /* 0x000fe400000006ff */
[----:B------:R-:W-:Y:S01]  /*70d0*/  PRMT R15, R15, 0x7632, R15 ;  /* 0x000076320f0f7816 */ /* 0x000fe2000000000f */
[----:B------:R-:W-:Y:S01]  /*70e0*/  IMAD.U32 R79, R30, 0x10000, RZ ;  /* 0x000100001e4f7824 */ /* 0x000fe200078e00ff */
[----:B------:R-:W-:Y:S01]  /*70f0*/  PRMT R36, R40, 0x7632, R36 ;  /* 0x0000763228247816 */ /* 0x000fe20000000024 */
[----:B------:R-:W-:Y:S01]  /*7100*/  FFMA.FTZ R30, R82, R97, R99 ;  /* 0x00000061521e7223 */ /* 0x000fe20000010063 */
[----:B------:R-:W-:Y:S01]  /*7110*/  SHF.L.U32 R99, R40, 0x10, RZ ;  /* 0x0000001028637819 */ /* 0x000fe200000006ff */
[----:B------:R-:W-:Y:S01]  /*7120*/  FFMA.FTZ R95, R83, R14, R28 ;  /* 0x0000000e535f7223 */ /* 0x000fe2000001001c */
[----:B------:R-:W-:-:S02]  /*7130*/  SHF.L.U32 R29, R12, 0x10, RZ ;  /* 0x000000100c1d7819 */ /* 0x000fc400000006ff */
[----:B------:R-:W-:Y:S02]  /*7140*/  SHF.L.U32 R37, R15, 0x10, RZ ;  /* 0x000000100f257819 */ /* 0x000fe400000006ff */
[C---:B------:R-:W-:Y:S01]  /*7150*/  SHF.L.U32 R28, R38.reuse, 0x10, RZ ;  /* 0x00000010261c7819 */ /* 0x040fe200000006ff */
[----:B------:R-:W5:Y:S01]  /*7160*/  LDG.E.128 R12, desc[UR6][R100.64+0x14800] ;  /* 0x01480006640c7981 */ /* 0x000f62000c1e1d00 */
[----:B------:R-:W-:Y:S01]  /*7170*/  PRMT R38, R38, 0x7632, R38 ;  /* 0x0000763226267816 */ /* 0x000fe20000000026 */
[----:B------:R-:W-:Y:S01]  /*7180*/  FFMA.FTZ R92, R22, R99, R92 ;  /* 0x00000063165c7223 */ /* 0x000fe2000001005c */
[----:B------:R-:W-:Y:S01]  /*7190*/  SHF.L.U32 R36, R36, 0x10, RZ ;  /* 0x0000001024247819 */ /* 0x000fe200000006ff */
[C---:B------:R-:W-:Y:S01]  /*71a0*/  FFMA.FTZ R94, R88.reuse, R37, R94 ;  /* 0x00000025585e7223 */ /* 0x040fe2000001005e */
[----:B------:R-:W-:Y:S01]  /*71b0*/  FFMA.FTZ R90, R88, R29, R77 ;  /* 0x0000001d585a7223 */ /* 0x000fe2000001004d */
[----:B------:R-:W-:Y:S01]  /*71c0*/  IMAD.U32 R37, R38, 0x10000, RZ ;  /* 0x0001000026257824 */ /* 0x000fe200078e00ff */
[----:B------:R-:W-:Y:S01]  /*71d0*/  SHF.L.U32 R38, R41, 0x10, RZ ;  /* 0x0000001029267819 */ /* 0x000fe200000006ff */
[----:B------:R-:W-:Y:S01]  /*71e0*/  FFMA.FTZ R92, R23, R36, R92 ;  /* 0x00000024175c7223 */ /* 0x000fe2000001005c */
[----:B------:R-:W-:Y:S01]  /*71f0*/  PRMT R36, R41, 0x7632, R36 ;  /* 0x0000763229247816 */ /* 0x000fe20000000024 */
[----:B------:R-:W-:Y:S01]  /*7200*/  FFMA.FTZ R97, R83, R28, R30 ;  /* 0x0000001c53617223 */ /* 0x000fe2000001001e */
[C---:B------:R-:W-:Y:S01]  /*7210*/  SHF.L.U32 R29, R31.reuse, 0x10, RZ ;  /* 0x000000101f1d7819 */ /* 0x040fe200000006ff */
[C---:B------:R-:W-:Y:S01]  /*7220*/  FFMA.FTZ R95, R84.reuse, R79, R95 ;  /* 0x0000004f545f7223 */ /* 0x040fe2000001005f */
[----:B------:R-:W-:Y:S01]  /*7230*/  PRMT R31, R31, 0x7632, R31 ;  /* 0x000076321f1f7816 */ /* 0x000fe2000000001f */
[----:B------:R-:W5:Y:S01]  /*7240*/  LDG.E.128 R76, desc[UR6][R100.64+0x18000] ;  /* 0x01800006644c7981 */ /* 0x000f62000c1e1d00 */
[----:B------:R-:W-:Y:S01]  /*7250*/  FFMA.FTZ R97, R84, R37, R97 ;  /* 0x0000002554617223 */ /* 0x000fe20000010061 */
[----:B------:R-:W-:-:S02]  /*7260*/  IMAD.U32 R99, R36, 0x10000, RZ ;  /* 0x0001000024637824 */ /* 0x000fc400078e00ff */
[----:B0-----:R-:W-:Y:S01]  /*7270*/  FFMA.FTZ R103, R81, R38, R92 ;  /* 0x0000002651677223 */ /* 0x001fe2000001005c */
[----:B------:R-:W-:Y:S01]  /*7280*/  SHF.L.U32 R37, R31, 0x10, RZ ;  /* 0x000000101f257819 */ /* 0x000fe200000006ff */
[----:B------:R-:W-:Y:S01]  /*7290*/  FFMA.FTZ R95, R86, R29, R95 ;  /* 0x0000001d565f7223 */ /* 0x000fe2000001005f */
[----:B------:R-:W-:Y:S02]  /*72a0*/  PRMT R40, R44, 0x7632, R40 ;  /* 0x000076322c287816 */ /* 0x000fe40000000028 */
[C---:B------:R-:W-:Y:S02]  /*72b0*/  SHF.L.U32 R41, R39.reuse, 0x10, RZ ;  /* 0x0000001027297819 */ /* 0x040fe400000006ff */
[----:B------:R-:W-:Y:S01]  /*72c0*/  PRMT R36, R42, 0x7632, R36 ;  /* 0x000076322a247816 */ /* 0x000fe20000000024 */
[----:B------:R-:W-:Y:S01]  /*72d0*/  FFMA.FTZ R38, R82, R99, R103 ;  /* 0x0000006352267223 */ /* 0x000fe20000010067 */
[----:B------:R-:W-:Y:S01]  /*72e0*/  SHF.L.U32 R44, R44, 0x10, RZ ;  /* 0x000000102c2c7819 */ /* 0x000fe200000006ff */
[----:B------:R-:W5:Y:S01]  /*72f0*/  LDG.E.128 R28, desc[UR6][R100.64+0x1b800] ;  /* 0x01b80006641c7981 */ /* 0x000f62000c1e1d00 */
[----:B------:R-:W-:Y:S01]  /*7300*/  SHF.L.U32 R42, R42, 0x10, RZ ;  /* 0x000000102a2a7819 */ /* 0x000fe200000006ff */
[----:B------:R-:W-:Y:S01]  /*7310*/  FFMA.FTZ R92, R88, R37, R95 ;  /* 0x00000025585c7223 */ /* 0x000fe2000001005f */
[----:B------:R-:W-:Y:S01]  /*7320*/  PRMT R39, R39, 0x7632, R39 ;  /* 0x0000763227277816 */ /* 0x000fe20000000027 */
[----:B------:R-:W-:Y:S01]  /*7330*/  FFMA.FTZ R41, R86, R41, R97 ;  /* 0x0000002956297223 */ /* 0x000fe20000010061 */
[----:B------:R-:W-:Y:S01]  /*7340*/  SHF.L.U32 R37, R36, 0x10, RZ ;  /* 0x0000001024257819 */ /* 0x000fe200000006ff */
[----:B------:R-:W-:-:S02]  /*7350*/  IMAD.U32 R40, R40, 0x10000, RZ ;  /* 0x0001000028287824 */ /* 0x000fc400078e00ff */
[----:B------:R-:W-:Y:S01]  /*7360*/  FFMA.FTZ R44, R22, R44, R93 ;  /* 0x0000002c162c7223 */ /* 0x000fe2000001005d */
[----:B------:R-:W-:Y:S01]  /*7370*/  FFMA.FTZ R97, R83, R42, R38 ;  /* 0x0000002a53617223 */ /* 0x000fe20000010026 */
[----:B------:R-:W-:Y:S02]  /*7380*/  SHF.L.U32 R39, R39, 0x10, RZ ;  /* 0x0000001027277819 */ /* 0x000fe400000006ff */
[----:B------:R-:W-:Y:S01]  /*7390*/  SHF.L.U32 R36, R45, 0x10, RZ ;  /* 0x000000102d247819 */ /* 0x000fe200000006ff */
[----:B------:R-:W-:Y:S01]  /*73a0*/  FFMA.FTZ R40, R23, R40, R44 ;  /* 0x0000002817287223 */ /* 0x000fe2000001002c */
[----:B------:R-:W-:Y:S01]  /*73b0*/  PRMT R45, R45, 0x7632, R45 ;  /* 0x000076322d2d7816 */ /* 0x000fe2000000002d */
[----:B------:R-:W-:Y:S01]  /*73c0*/  FFMA.FTZ R97, R84, R37, R97 ;  /* 0x0000002554617223 */ /* 0x000fe20000010061 */
[C---:B------:R-:W-:Y:S01]  /*73d0*/  SHF.L.U32 R37, R43.reuse, 0x10, RZ ;  /* 0x000000102b257819 */ /* 0x040fe200000006ff */
[----:B------:R-:W-:Y:S01]  /*73e0*/  FFMA.FTZ R95, R88, R39, R41 ;  /* 0x00000027585f7223 */ /* 0x000fe20000010029 */
[----:B------:R-:W-:Y:S01]  /*73f0*/  PRMT R43, R43, 0x7632, R43 ;  /* 0x000076322b2b7816 */ /* 0x000fe2000000002b */
[--C-:B------:R-:W-:Y:S01]  /*7400*/  FFMA.FTZ R39, R81, R36, R40.reuse ;  /* 0x0000002451277223 */ /* 0x100fe20000010028 */
[----:B------:R-:W-:Y:S01]  /*7410*/  SHF.L.U32 R45, R45, 0x10, RZ ;  /* 0x000000102d2d7819 */ /* 0x000fe200000006ff */
[----:B------:R-:W-:Y:S01]  /*7420*/  FFMA.FTZ R37, R86, R37, R97 ;  /* 0x0000002556257223 */ /* 0x000fe20000010061 */
[----:B------:R-:W-:Y:S01]  /*7430*/  SHF.L.U32 R43, R43, 0x10, RZ ;  /* 0x000000102b2b7819 */ /* 0x000fe200000006ff */
[C---:B------:R-:W-:Y:S01]  /*7440*/  IMAD.U32 R41, R48.reuse, 0x10000, RZ ;  /* 0x0001000030297824 */ /* 0x040fe200078e00ff */
[----:B------:R-:W-:Y:S01]  /*7450*/  PRMT R40, R48, 0x7632, R40 ;  /* 0x0000763230287816 */ /* 0x000fe20000000028 */
[----:B------:R-:W-:Y:S01]  /*7460*/  FFMA.FTZ R38, R82, R45, R39 ;  /* 0x0000002d52267223 */ /* 0x000fe20000010027 */
[----:B------:R-:W-:Y:S01]  /*7470*/  SHF.L.U32 R36, R46, 0x10, RZ ;  /* 0x000000102e247819 */ /* 0x000fe200000006ff */
[----:B------:R-:W-:Y:S01]  /*7480*/  FFMA.FTZ R93, R88, R43, R37 ;  /* 0x0000002b585d7223 */ /* 0x000fe20000010025 */
[----:B------:R-:W-:Y:S01]  /*7490*/  SHF.L.U32 R40, R40, 0x10, RZ ;  /* 0x0000001028287819 */ /* 0x000fe200000006ff */
[----:B------:R-:W-:-:S02]  /*74a0*/  FFMA.FTZ R96, R22, R41, R96 ;  /* 0x0000002916607223 */ /* 0x000fc40000010060 */
[----:B------:R-:W-:Y:S02]  /*74b0*/  FFMA.FTZ R43, R83, R36, R38 ;  /* 0x00000024532b7223 */ /* 0x000fe40000010026 */
[----:B------:R-:W5:Y:S01]  /*74c0*/  LDG.E.128 R36, desc[UR6][R100.64+0x1f000] ;  /* 0x01f0000664247981 */ /* 0x000f62000c1e1d00 */
[----:B------:R-:W-:Y:S01]  /*74d0*/  PRMT R42, R49, 0x7632, R42 ;  /* 0x00007632312a7816 */ /* 0x000fe2000000002a */
[----:B------:R-:W-:Y:S01]  /*74e0*/  FFMA.FTZ R96, R23, R40, R96 ;  /* 0x0000002817607223 */ /* 0x000fe20000010060 */
[----:B------:R-:W-:Y:S02]  /*74f0*/  SHF.L.U32 R44, R49, 0x10, RZ ;  /* 0x00000010312c7819 */ /* 0x000fe400000006ff */
[----:B------:R-:W-:Y:S02]  /*7500*/  PRMT R46, R46, 0x7632, R46 ;  /* 0x000076322e2e7816 */ /* 0x000fe4000000002e */
[----:B------:R-:W-:Y:S01]  /*7510*/  SHF.L.U32 R45, R42, 0x10, RZ ;  /* 0x000000102a2d7819 */ /* 0x000fe200000006ff */
[----:B------:R-:W-:Y:S01]  /*7520*/  FFMA.FTZ R49, R81, R44, R96 ;  /* 0x0000002c51317223 */ /* 0x000fe20000010060 */
[----:B------:R-:W-:-:S02]  /*7530*/  SHF.L.U32 R41, R46, 0x10, RZ ;  /* 0x000000102e297819 */ /* 0x000fc400000006ff */
[----:B------:R-:W-:Y:S01]  /*7540*/  PRMT R42, R50, 0x7632, R42 ;  /* 0x00007632322a7816 */ /* 0x000fe2000000002a */
        /* <DEDUP_REMOVED lines=8> */
[----:B------:R-:W-:Y:S01]  /*75d0*/  SHF.L.U32 R43, R42, 0x10, RZ ;  /* 0x000000102a2b7819 */ /* 0x000fe200000006ff */
[----:B------:R-:W-:-:S02]  /*75e0*/  IMAD.U32 R46, R46, 0x10000, RZ ;  /* 0x000100002e2e7824 */ /* 0x000fc400078e00ff */
[----:B------:R-:W-:Y:S01]  /*75f0*/  FFMA.FTZ R80, R22, R49, R80 ;  /* 0x0000003116507223 */ /* 0x000fe20000010050 */
[----:B------:R-:W-:Y:S01]  /*7600*/  FFMA.FTZ R47, R86, R47, R41 ;  /* 0x0000002f562f7223 */ /* 0x000fe20000010029 */
[C---:B------:R-:W-:Y:S01]  /*7610*/  PRMT R42, R53.reuse, 0x7632, R42 ;  /* 0x00007632352a7816 */ /* 0x040fe2000000002a */
[----:B------:R-:W-:Y:S01]  /*7620*/  FFMA.FTZ R45, R84, R43, R45 ;  /* 0x0000002b542d7223 */ /* 0x000fe2000001002d */
[----:B------:R-:W-:Y:S01]  /*7630*/  SHF.L.U32 R44, R53, 0x10, RZ ;  /* 0x00000010352c7819 */ /* 0x000fe200000006ff */
[----:B------:R-:W-:Y:S01]  /*7640*/  FFMA.FTZ R46, R23, R46, R80 ;  /* 0x0000002e172e7223 */ /* 0x000fe20000010050 */
[----:B------:R-:W-:Y:S02]  /*7650*/  SHF.L.U32 R41, R40, 0x10, RZ ;  /* 0x0000001028297819 */ /* 0x000fe400000006ff */
[C---:B------:R-:W-:Y:S02]  /*7660*/  SHF.L.U32 R43, R51.reuse, 0x10, RZ ;  /* 0x00000010332b7819 */ /* 0x040fe400000006ff */
[----:B------:R-:W-:Y:S01]  /*7670*/  PRMT R51, R51, 0x7632, R51 ;  /* 0x0000763233337816 */ /* 0x000fe20000000033 */
[----:B------:R-:W-:Y:S01]  /*7680*/  FFMA.FTZ R53, R81, R44, R46 ;  /* 0x0000002c51357223 */ /* 0x000fe2000001002e */
[----:B------:R-:W-:Y:S01]  /*7690*/  SHF.L.U32 R49, R42, 0x10, RZ ;  /* 0x000000102a317819 */ /* 0x000fe200000006ff */
[----:B------:R-:W-:Y:S01]  /*76a0*/  FFMA.FTZ R80, R88, R41, R47 ;  /* 0x0000002958507223 */ /* 0x000fe2000001002f */
[----:B------:R-:W-:Y:S01]  /*76b0*/  FFMA.FTZ R45, R86, R43, R45 ;  /* 0x0000002b562d7223 */ /* 0x000fe2000001002d */
[----:B------:R-:W-:Y:S01]  /*76c0*/  IMAD.U32 R51, R51, 0x10000, RZ ;  /* 0x0001000033337824 */ /* 0x000fe200078e00ff */
[----:B------:R-:W5:Y:S01]  /*76d0*/  LDG.E.128 R40, desc[UR6][R100.64+0x22800] ;  /* 0x0228000664287981 */ /* 0x000f62000c1e1d00 */
[----:B------:R-:W-:Y:S01]  /*76e0*/  SHF.L.U32 R44, R54, 0x10, RZ ;  /* 0x00000010362c7819 */ /* 0x000fe200000006ff */
        /* <DEDUP_REMOVED lines=8> */
[----:B------:R-:W-:-:S03]  /*7770*/  SHF.L.U32 R56, R56, 0x10, RZ ;  /* 0x0000001038387819 */ /* 0x000fc600000006ff */
[----:B------:R-:W-:Y:S01]  /*7780*/  FFMA.FTZ R49, R84, R45, R47 ;  /* 0x0000002d54317223 */ /* 0x000fe2000001002f */
[C---:B------:R-:W-:Y:S01]  /*7790*/  SHF.L.U32 R45, R60.reuse, 0x10, RZ ;  /* 0x000000103c2d7819 */ /* 0x040fe200000006ff */
[----:B------:R-:W-:Y:S01]  /*77a0*/  FFMA.FTZ R56, R23, R56, R48 ;  /* 0x0000003817387223 */ /* 0x000fe20000010030 */
[----:B------:R-:W-:Y:S02]  /*77b0*/  PRMT R60, R60, 0x7632, R60 ;  /* 0x000076323c3c7816 */ /* 0x000fe4000000003c */
[C---:B------:R-:W-:Y:S02]  /*77c0*/  PRMT R48, R57.reuse, 0x7632, R48 ;  /* 0x0000763239307816 */ /* 0x040fe40000000030 */
[----:B------:R-:W-:Y:S01]  /*77d0*/  SHF.L.U32 R50, R57, 0x10, RZ ;  /* 0x0000001039327819 */ /* 0x000fe200000006ff */
[----:B------:R-:W-:Y:S01]  /*77e0*/  FFMA.FTZ R20, R22, R45, R20 ;  /* 0x0000002d16147223 */ /* 0x000fe20000010014 */
[----:B------:R-:W-:Y:S01]  /*77f0*/  SHF.L.U32 R60, R60, 0x10, RZ ;  /* 0x000000103c3c7819 */ /* 0x000fe200000006ff */
[----:B------:R-:W5:Y:S01]  /*7800*/  LDG.E.128 R44, desc[UR6][R100.64+0x26000] ;  /* 0x02600006642c7981 */ /* 0x000f62000c1e1d00 */
[----:B------:R-:W-:Y:S01]  /*7810*/  SHF.L.U32 R51, R48, 0x10, RZ ;  /* 0x0000001030337819 */ /* 0x000fe200000006ff */
[----:B------:R-:W-:Y:S01]  /*7820*/  FFMA.FTZ R53, R81, R50, R56 ;  /* 0x0000003251357223 */ /* 0x000fe20000010038 */
[C---:B------:R-:W-:Y:S01]  /*7830*/  PRMT R50, R61.reuse, 0x7632, R50 ;  /* 0x000076323d327816 */ /* 0x040fe20000000032 */
[----:B------:R-:W-:-:S02]  /*7840*/  IMAD.U32 R52, R61, 0x10000, RZ ;  /* 0x000100003d347824 */ /* 0x000fc400078e00ff */
[----:B------:R-:W-:Y:S01]  /*7850*/  FFMA.FTZ R60, R23, R60, R20 ;  /* 0x0000003c173c7223 */ /* 0x000fe20000010014 */
[----:B------:R-:W-:Y:S01]  /*7860*/  FFMA.FTZ R48, R82, R51, R53 ;  /* 0x0000003352307223 */ /* 0x000fe20000010035 */
[----:B------:R-:W-:Y:S02]  /*7870*/  SHF.L.U32 R51, R50, 0x10, RZ ;  /* 0x0000001032337819 */ /* 0x000fe400000006ff */
[C---:B------:R-:W-:Y:S01]  /*7880*/  SHF.L.U32 R20, R58.reuse, 0x10, RZ ;  /* 0x000000103a147819 */ /* 0x040fe200000006ff */
[----:B------:R-:W-:Y:S01]  /*7890*/  FFMA.FTZ R53, R81, R52, R60 ;  /* 0x0000003451357223 */ /* 0x000fe2000001003c */
[----:B------:R-:W-:Y:S02]  /*78a0*/  PRMT R58, R58, 0x7632, R58 ;  /* 0x000076323a3a7816 */ /* 0x000fe4000000003a */
[C---:B------:R-:W-:Y:S01]  /*78b0*/  PRMT R3, R55.reuse, 0x7632, R3 ;  /* 0x0000763237037816 */ /* 0x040fe20000000003 */
[----:B------:R-:W-:Y:S02]  /*78c0*/  IMAD.U32 R55, R55, 0x10000, RZ ;  /* 0x0001000037377824 */ /* 0x000fe400078e00ff */
[----:B------:R-:W-:Y:S01]  /*78d0*/  FFMA.FTZ R52, R82, R51, R53 ;  /* 0x0000003352347223 */ /* 0x000fe20000010035 */
[----:B------:R-:W-:Y:S01]  /*78e0*/  SHF.L.U32 R53, R58, 0x10, RZ ;  /* 0x000000103a357819 */ /* 0x000fe200000006ff */
[----:B------:R-:W-:Y:S01]  /*78f0*/  FFMA.FTZ R61, R83, R20, R48 ;  /* 0x00000014533d7223 */ /* 0x000fe20000010030 */
[----:B------:R-:W-:Y:S01]  /*7900*/  FFMA.FTZ R55, R86, R55, R49 ;  /* 0x0000003756377223 */ /* 0x000fe20000010031 */
[C---:B------:R-:W-:Y:S01]  /*7910*/  PRMT R20, R62.reuse, 0x7632, R20 ;  /* 0x000076323e147816 */ /* 0x040fe20000000014 */
[----:B------:R-:W5:Y:S01]  /*7920*/  LDG.E.128 R48, desc[UR6][R100.64+0x29800] ;  /* 0x0298000664307981 */ /* 0x000f62000c1e1d00 */
[----:B------:R-:W-:Y:S01]  /*7930*/  SHF.L.U32 R62, R62, 0x10, RZ ;  /* 0x000000103e3e7819 */ /* 0x000fe200000006ff */
[----:B------:R-:W-:-:S02]  /*7940*/  IMAD.U32 R57, R59, 0x10000, RZ ;  /* 0x000100003b397824 */ /* 0x000fc400078e00ff */
[----:B------:R-:W-:Y:S01]  /*7950*/  FFMA.FTZ R53, R84, R53, R61 ;  /* 0x0000003554357223 */ /* 0x000fe2000001003d */
[----:B------:R-:W-:Y:S01]  /*7960*/  SHF.L.U32 R61, R20, 0x10, RZ ;  /* 0x00000010143d7819 */ /* 0x000fe200000006ff */
[----:B------:R-:W-:Y:S02]  /*7970*/  FFMA.FTZ R97, R83, R62, R52 ;  /* 0x0000003e53617223 */ /* 0x000fe40000010034 */
[----:B------:R-:W-:Y:S01]  /*7980*/  FFMA.FTZ R52, R86, R57, R53 ;  /* 0x0000003956347223 */ /* 0x000fe20000010035 */
[C---:B------:R-:W-:Y:S02]  /*7990*/  SHF.L.U32 R53, R63.reuse, 0x10, RZ ;  /* 0x000000103f357819 */ /* 0x040fe400000006ff */
[----:B------:R-:W-:Y:S01]  /*79a0*/  PRMT R63, R63, 0x7632, R63 ;  /* 0x000076323f3f7816 */ /* 0x000fe2000000003f */
[----:B------:R-:W-:Y:S01]  /*79b0*/  FFMA.FTZ R61, R84, R61, R97 ;  /* 0x0000003d543d7223 */ /* 0x000fe20000010061 */
[C---:B------:R-:W-:Y:S01]  /*79c0*/  IMAD.U32 R54, R64.reuse, 0x10000, RZ ;  /* 0x0001000040367824 */ /* 0x040fe200078e00ff */
        /* <DEDUP_REMOVED lines=8> */
[----:B------:R-:W-:Y:S02]  /*7a50*/  SHF.L.U32 R21, R72, 0x10, RZ ;  /* 0x0000001048157819 */ /* 0x000fe400000006ff */
[----:B------:R-:W-:-:S02]  /*7a60*/  PRMT R57, R68, 0x7632, R57 ;  /* 0x0000763244397816 */ /* 0x000fc40000000039 */
[----:B------:R-:W-:Y:S02]  /*7a70*/  PRMT R61, R72, 0x7632, R61 ;  /* 0x00007632483d7816 */ /* 0x000fe4000000003d */
[----:B------:R-:W-:Y:S01]  /*7a80*/  SHF.L.U32 R3, R3, 0x10, RZ ;  /* 0x0000001003037819 */ /* 0x000fe200000006ff */
[----:B------:R-:W-:Y:S01]  /*7a90*/  FFMA.FTZ R68, R23, R64, R56 ;  /* 0x0000004017447223 */ /* 0x000fe20000010038 */
[----:B------:R-:W-:Y:S01]  /*7aa0*/  SHF.L.U32 R59, R59, 0x10, RZ ;  /* 0x000000103b3b7819 */ /* 0x000fe200000006ff */
[----:B------:R-:W-:Y:S01]  /*7ab0*/  FFMA.FTZ R64, R21, R58, R87 ;  /* 0x0000003a15407223 */ /* 0x000fe20000010057 */
[----:B------:R-:W-:Y:S01]  /*7ac0*/  SHF.L.U32 R61, R61, 0x10, RZ ;  /* 0x000000103d3d7819 */ /* 0x000fe200000006ff */
[----:B------:R-:W-:Y:S02]  /*7ad0*/  IMAD.U32 R56, R57, 0x10000, RZ ;  /* 0x0001000039387824 */ /* 0x000fe400078e00ff */
[C---:B------:R-:W-:Y:S01]  /*7ae0*/  FFMA.FTZ R20, R88.reuse, R3, R55 ;  /* 0x0000000358147223 */ /* 0x040fe20000010037 */
[----:B------:R-:W-:Y:S01]  /*7af0*/  FFMA.FTZ R3, R88, R59, R52 ;  /* 0x0000003b58037223 */ /* 0x000fe20000010034 */
[----:B------:R-:W-:Y:S01]  /*7b00*/  PRMT R62, R73, 0x7632, R62 ;  /* 0x00007632493e7816 */ /* 0x000fe2000000003e */
[----:B------:R-:W5:Y:S01]  /*7b10*/  LDG.E.128 R52, desc[UR6][R100.64+0x2d000] ;  /* 0x02d0000664347981 */ /* 0x000f62000c1e1d00 */
[----:B------:R-:W-:Y:S01]  /*7b20*/  PRMT R57, R69, 0x7632, R57 ;  /* 0x0000763245397816 */ /* 0x000fe20000000039 */
[----:B------:R-:W-:Y:S01]  /*7b30*/  FFMA.FTZ R56, R61, R56, R64 ;  /* 0x000000383d387223 */ /* 0x000fe20000010040 */
[----:B------:R-:W-:-:S02]  /*7b40*/  SHF.L.U32 R58, R69, 0x10, RZ ;  /* 0x00000010453a7819 */ /* 0x000fc400000006ff */
[----:B------:R-:W-:Y:S01]  /*7b50*/  SHF.L.U32 R73, R73, 0x10, RZ ;  /* 0x0000001049497819 */ /* 0x000fe200000006ff */
[----:B------:R-:W-:-:S04]  /*7b60*/  IMAD.U32 R69, R57, 0x10000, RZ ;  /* 0x0001000039457824 */ /* 0x000fc800078e00ff */
[----:B------:R-:W-:Y:S02]  /*7b70*/  FFMA.FTZ R87, R73, R58, R56 ;  /* 0x0000003a49577223 */ /* 0x000fe40000010038 */
[----:B------:R-:W5:Y:S04]  /*7b80*/  LDG.E.128 R56, desc[UR6][R100.64+0x30800] ;  /* 0x0308000664387981 */ /* 0x000f68000c1e1d00 */
[----:B------:R-:W5:Y:S01]  /*7b90*/  LDG.E.128 R100, desc[UR6][R100.64+0x34000] ;  /* 0x0340000664647981 */ /* 0x000f62000c1e1d00 */
[C---:B------:R-:W-:Y:S02]  /*7ba0*/  SHF.L.U32 R64, R65.reuse, 0x10, RZ ;  /* 0x0000001041407819 */ /* 0x040fe400000006ff */
[----:B------:R-:W-:Y:S02]  /*7bb0*/  SHF.L.U32 R62, R62, 0x10, RZ ;  /* 0x000000103e3e7819 */ /* 0x000fe400000006ff */
[----:B------:R-:W-:Y:S01]  /*7bc0*/  PRMT R65, R65, 0x7632, R65 ;  /* 0x0000763241417816 */ /* 0x000fe20000000041 */
[----:B------:R-:W-:-:S02]  /*7bd0*/  FFMA.FTZ R63, R81, R64, R68 ;  /* 0x00000040513f7223 */ /* 0x000fc40000010044 */
[----:B------:R-:W-:Y:S01]  /*7be0*/  FFMA.FTZ R97, R62, R69, R87 ;  /* 0x000000453e617223 */ /* 0x000fe20000010057 */
[----:B------:R-:W-:Y:S02]  /*7bf0*/  SHF.L.U32 R65, R65, 0x10, RZ ;  /* 0x0000001041417819 */ /* 0x000fe400000006ff */
[----:B------:R-:W-:Y:S02]  /*7c00*/  PRMT R69, R74, 0x7632, R69 ;  /* 0x000076324a457816 */ /* 0x000fe40000000045 */
[C---:B------:R-:W-:Y:S02]  /*7c10*/  PRMT R72, R70.reuse, 0x7632, R72 ;  /* 0x0000763246487816 */ /* 0x040fe40000000048 */
[----:B------:R-:W-:Y:S02]  /*7c20*/  SHF.L.U32 R87, R70, 0x10, RZ ;  /* 0x0000001046577819 */ /* 0x000fe400000006ff */
[----:B------:R-:W-:Y:S01]  /*7c30*/  SHF.L.U32 R74, R74, 0x10, RZ ;  /* 0x000000104a4a7819 */ /* 0x000fe200000006ff */
[----:B------:R-:W-:-:S02]  /*7c40*/  IMAD.U32 R64, R66, 0x10000, RZ ;  /* 0x0001000042407824 */ /* 0x000fc400078e00ff */
[----:B------:R-:W-:Y:S01]  /*7c50*/  FFMA.FTZ R68, R82, R65, R63 ;  /* 0x0000004152447223 */ /* 0x000fe2000001003f */
[----:B------:R-:W-:Y:S02]  /*7c60*/  SHF.L.U32 R72, R72, 0x10, RZ ;  /* 0x0000001048487819 */ /* 0x000fe400000006ff */
[----:B------:R-:W-:Y:S01]  /*7c70*/  SHF.L.U32 R63, R69, 0x10, RZ ;  /* 0x00000010453f7819 */ /* 0x000fe200000006ff */
[----:B------:R-:W-:Y:S01]  /*7c80*/  FFMA.FTZ R70, R74, R87, R97 ;  /* 0x000000574a467223 */ /* 0x000fe20000010061 */
[----:B------:R-:W-:Y:S01]  /*7c90*/  FFMA.FTZ R87, R83, R64, R68 ;  /* 0x0000004053577223 */ /* 0x000fe20000010044 */
[----:B------:R-:W-:Y:S02]  /*7ca0*/  SHF.L.U32 R69, R71, 0x10, RZ ;  /* 0x0000001047457819 */ /* 0x000fe400000006ff */
[----:B------:R-:W-:Y:S01]  /*7cb0*/  SHF.L.U32 R64, R75, 0x10, RZ ;  /* 0x000000104b407819 */ /* 0x000fe200000006ff */
[----:B------:R-:W-:Y:S01]  /*7cc0*/  FFMA.FTZ R97, R63, R72, R70 ;  /* 0x000000483f617223 */ /* 0x000fe20000010046 */
[----:B------:R-:W-:-:S02]  /*7cd0*/  PRMT R71, R71, 0x7632, R71 ;  /* 0x0000763247477816 */ /* 0x000fc40000000047 */
[----:B------:R-:W-:Y:S02]  /*7ce0*/  PRMT R65, R66, 0x7632, R65 ;  /* 0x0000763242417816 */ /* 0x000fe40000000041 */
[----:B--2---:R-:W-:Y:S01]  /*7cf0*/  SHF.L.U32 R72, R24, 0x10, RZ ;  /* 0x0000001018487819 */ /* 0x004fe200000006ff */
[----:B------:R-:W-:Y:S01]  /*7d00*/  FFMA.FTZ R70, R64, R69, R97 ;  /* 0x0000004540467223 */ /* 0x000fe20000010061 */
[----:B------:R-:W-:Y:S01]  /*7d10*/  SHF.L.U32 R68, R71, 0x10, RZ ;  /* 0x0000001047447819 */ /* 0x000fe200000006ff */
[----:B------:R-:W-:Y:S01]  /*7d20*/  IMAD.U32 R69, R65, 0x10000, RZ ;  /* 0x0001000041457824 */ /* 0x000fe200078e00ff */
[----:B------:R-:W-:Y:S02]  /*7d30*/  PRMT R75, R75, 0x7632, R75 ;  /* 0x000076324b4b7816 */ /* 0x000fe4000000004b */
[----:B------:R-:W-:Y:S01]  /*7d40*/  PRMT R71, R24, 0x7632, R71 ;  /* 0x0000763218477816 */ /* 0x000fe20000000047 */
[----:B------:R-:W-:Y:S01]  /*7d50*/  FFMA.FTZ R98, R21, R72, R91 ;  /* 0x0000004815627223 */ /* 0x000fe2000001005b */
[----:B------:R-:W-:Y:S01]  /*7d60*/  PRMT R66, R67, 0x7632, R66 ;  /* 0x0000763243427816 */ /* 0x000fe20000000042 */
[----:B---3--:R-:W-:Y:S01]  /*7d70*/  IMAD.U32 R24, R32, 0x10000, RZ ;  /* 0x0001000020187824 */ /* 0x008fe200078e00ff */
[----:B------:R-:W-:Y:S01]  /*7d80*/  SHF.L.U32 R65, R75, 0x10, RZ ;  /* 0x000000104b417819 */ /* 0x000fe200000006ff */
[----:B------:R-:W-:Y:S01]  /*7d90*/  FFMA.FTZ R69, R84, R69, R87 ;  /* 0x0000004554457223 */ /* 0x000fe20000010057 */
[----:B------:R-:W-:-:S02]  /*7da0*/  SHF.L.U32 R67, R67, 0x10, RZ ;  /* 0x0000001043437819 */ /* 0x000fc400000006ff */
[----:B------:R-:W-:Y:S02]  /*7db0*/  SHF.L.U32 R72, R71, 0x10, RZ ;  /* 0x0000001047487819 */ /* 0x000fe400000006ff */
[----:B------:R-:W-:Y:S01]  /*7dc0*/  PRMT R32, R32, 0x7632, R32 ;  /* 0x0000763220207816 */ /* 0x000fe20000000020 */
[----:B------:R-:W-:Y:S01]  /*7dd0*/  FFMA.FTZ R70, R65, R68, R70 ;  /* 0x0000004441467223 */ /* 0x000fe20000010046 */
[----:B------:R-:W-:Y:S01]  /*7de0*/  FFMA.FTZ R67, R86, R67, R69 ;  /* 0x0000004356437223 */ /* 0x000fe20000010045 */
[----:B------:R-:W-:Y:S01]  /*7df0*/  FFMA.FTZ R98, R61, R72, R98 ;  /* 0x000000483d627223 */ /* 0x000fe20000010062 */
[----:B------:R-:W-:Y:S01]  /*7e00*/  SHF.L.U32 R32, R32, 0x10, RZ ;  /* 0x0000001020207819 */ /* 0x000fe200000006ff */
[----:B------:R-:W-:Y:S01]  /*7e10*/  FFMA.FTZ R68, R22, R24, R85 ;  /* 0x0000001816447223 */ /* 0x000fe20000010055 */
[C---:B------:R-:W-:Y:S02]  /*7e20*/  PRMT R69, R25.reuse, 0x7632, R69 ;  /* 0x0000763219457816 */ /* 0x040fe40000000045 */
[----:B------:R-:W-:Y:S01]  /*7e30*/  SHF.L.U32 R72, R25, 0x10, RZ ;  /* 0x0000001019487819 */ /* 0x000fe200000006ff */
[----:B------:R-:W-:Y:S01]  /*7e40*/  FFMA.FTZ R32, R23, R32, R68 ;  /* 0x0000002017207223 */ /* 0x000fe20000010044 */
[----:B------:R-:W-:-:S02]  /*7e50*/  PRMT R22, R33, 0x7632, R22 ;  /* 0x0000763221167816 */ /* 0x000fc40000000016 */
[----:B------:R-:W-:Y:S01]  /*7e60*/  SHF.L.U32 R24, R33, 0x10, RZ ;  /* 0x0000001021187819 */ /* 0x000fe200000006ff */
[----:B------:R-:W-:Y:S02]  /*7e70*/  IMAD.U32 R69, R69, 0x10000, RZ ;  /* 0x0001000045457824 */ /* 0x000fe400078e00ff */
        /* <DEDUP_REMOVED lines=10> */
[C---:B----4-:R-:W-:Y:S01]  /*7f20*/  PRMT R23, R4.reuse, 0x7632, R23 ;  /* 0x0000763204177816 */ /* 0x050fe20000000017 */
[----:B------:R-:W-:-:S02]  /*7f30*/  IMAD.U32 R32, R4, 0x10000, RZ ;  /* 0x0001000004207824 */ /* 0x000fc400078e00ff */
[----:B------:R-:W-:Y:S01]  /*7f40*/  FFMA.FTZ R83, R83, R22, R82 ;  /* 0x0000001653537223 */ /* 0x000fe20000010052 */
        /* <DEDUP_REMOVED lines=15> */
[----:B------:R-:W-:Y:S02]  /*8040*/  PRMT R6, R6, 0x7632, R6 ;  /* 0x0000763206067816 */ /* 0x000fe40000000006 */
[----:B------:R-:W-:Y:S01]  /*8050*/  SHF.L.U32 R5, R34, 0x10, RZ ;  /* 0x0000001022057819 */ /* 0x000fe200000006ff */
[----:B------:R-:W-:Y:S01]  /*8060*/  FFMA.FTZ R22, R65, R22, R24 ;  /* 0x0000001641167223 */ /* 0x000fe20000010018 */
[----:B------:R-:W-:Y:S01]  /*8070*/  SHF.L.U32 R6, R6, 0x10, RZ ;  /* 0x0000001006067819 */ /* 0x000fe200000006ff */
[----:B------:R-:W-:-:S02]  /*8080*/  FFMA.FTZ R24, R74, R23, R25 ;  /* 0x000000174a187223 */ /* 0x000fc40000010019 */
[----:B------:R-:W-:Y:S01]  /*8090*/  FFMA.FTZ R83, R84, R5, R83 ;  /* 0x0000000554537223 */ /* 0x000fe20000010053 */
[----:B------:R-:W-:Y:S01]  /*80a0*/  SHF.L.U32 R5, R35, 0x10, RZ ;  /* 0x0000001023057819 */ /* 0x000fe200000006ff */
[C---:B------:R-:W-:Y:S01]  /*80b0*/  IMAD.U32 R23, R7.reuse, 0x10000, RZ ;  /* 0x0001000007177824 */ /* 0x040fe200078e00ff */
[----:B------:R-:W-:Y:S01]  /*80c0*/  PRMT R7, R7, 0x7632, R7 ;  /* 0x0000763207077816 */ /* 0x000fe20000000007 */
[----:B------:R-:W-:Y:S01]  /*80d0*/  FFMA.FTZ R25, R63, R6, R24 ;  /* 0x000000063f197223 */ /* 0x000fe20000010018 */
[----:B------:R-:W0:Y:S01]  /*80e0*/  SHFL.BFLY PT, R33, R22, 0x10, 0x1f ;  /* 0x0e001f0016217f89 */ /* 0x000e2200000e0000 */
[----:B------:R-:W-:Y:S01]  /*80f0*/  FFMA.FTZ R86, R86, R5, R83 ;  /* 0x0000000556567223 */ /* 0x000fe20000010053 */
[----:B------:R-:W-:Y:S01]  /*8100*/  SHF.L.U32 R24, R7, 0x10, RZ ;  /* 0x0000001007187819 */ /* 0x000fe200000006ff */
[----:B------:R-:W-:Y:S01]  /*8110*/  FFMA.FTZ R26, R64, R23, R25 ;  /* 0x00000017401a7223 */ /* 0x000fe20000010019 */
[C---:B-----5:R-:W-:Y:S02]  /*8120*/  PRMT R5, R8.reuse, 0x7632, R5 ;  /* 0x0000763208057816 */ /* 0x060fe40000000005 */
[----:B------:R-:W-:Y:S01]  /*8130*/  SHF.L.U32 R8, R8, 0x10, RZ ;  /* 0x0000001008087819 */ /* 0x000fe200000006ff */
[----:B------:R-:W-:-:S02]  /*8140*/  FFMA.FTZ R24, R65, R24, R26 ;  /* 0x0000001841187223 */ /* 0x000fc4000001001a */
[----:B------:R-:W-:Y:S02]  /*8150*/  IMAD.U32 R26, R5, 0x10000, RZ ;  /* 0x00010000051a7824 */ /* 0x000fe400078e00ff */
[----:B------:R-:W-:Y:S01]  /*8160*/  FFMA.FTZ R90, R21, R8, R90 ;  /* 0x00000008155a7223 */ /* 0x000fe2000001005a */
[C---:B------:R-:W-:Y:S02]  /*8170*/  SHF.L.U32 R8, R9.reuse, 0x10, RZ ;  /* 0x0000001009087819 */ /* 0x040fe400000006ff */
[----:B------:R-:W-:Y:S01]  /*8180*/  PRMT R9, R9, 0x7632, R9 ;  /* 0x0000763209097816 */ /* 0x000fe20000000009 */
[----:B------:R-:W-:-:S03]  /*8190*/  FFMA.FTZ R26, R61, R26, R90 ;  /* 0x0000001a3d1a7223 */ /* 0x000fc6000001005a */
[----:B------:R-:W-:Y:S01]  /*81a0*/  SHF.L.U32 R9, R9, 0x10, RZ ;  /* 0x0000001009097819 */ /* 0x000fe200000006ff */
[----:B------:R-:W-:Y:S01]  /*81b0*/  FFMA.FTZ R25, R73, R8, R26 ;  /* 0x0000000849197223 */ /* 0x000fe2000001001a */
[C---:B------:R-:W-:Y:S02]  /*81c0*/  SHF.L.U32 R8, R16.reuse, 0x10, RZ ;  /* 0x0000001010087819 */ /* 0x040fe400000006ff */
[----:B------:R-:W-:Y:S01]  /*81d0*/  PRMT R16, R16, 0x7632, R16 ;  /* 0x0000763210107816 */ /* 0x000fe20000000010 */
[----:B------:R-:W-:Y:S01]  /*81e0*/  FFMA.FTZ R9, R62, R9, R25 ;  /* 0x000000093e097223 */ /* 0x000fe20000010019 */
[C---:B------:R-:W-:Y:S02]  /*81f0*/  PRMT R7, R10.reuse, 0x7632, R7 ;  /* 0x000076320a077816 */ /* 0x040fe40000000007 */
[----:B------:R-:W-:Y:S01]  /*8200*/  SHF.L.U32 R23, R10, 0x10, RZ ;  /* 0x000000100a177819 */ /* 0x000fe200000006ff */
[----:B------:R-:W-:Y:S01]  /*8210*/  FFMA.FTZ R94, R21, R8, R94 ;  /* 0x00000008155e7223 */ /* 0x000fe2000001005e */
[----:B------:R-:W-:Y:S01]  /*8220*/  IMAD.U32 R16, R16, 0x10000, RZ ;  /* 0x0001000010107824 */ /* 0x000fe200078e00ff */
[----:B------:R-:W-:Y:S01]  /*8230*/  SHF.L.U32 R8, R7, 0x10, RZ ;  /* 0x0000001007087819 */ /* 0x000fe200000006ff */
[----:B0-----:R-:W-:Y:S01]  /*8240*/  FADD.FTZ R5, R22, R33 ;  /* 0x0000002116057221 */ /* 0x001fe20000010000 */
        /* <DEDUP_REMOVED lines=10> */
[----:B------:R-:W-:Y:S01]  /*82f0*/  IMAD.U32 R9, R18, 0x10000, RZ ;  /* 0x0001000012097824 */ /* 0x000fe200078e00ff */
[----:B------:R-:W-:Y:S01]  /*8300*/  SHF.L.U32 R18, R12, 0x10, RZ ;  /* 0x000000100c127819 */ /* 0x000fe200000006ff */
[----:B------:R-:W-:Y:S01]  /*8310*/  FFMA.FTZ R23, R62, R23, R25 ;  /* 0x000000173e177223 */ /* 0x000fe20000010019 */
[----:B------:R-:W-:Y:S02]  /*8320*/  PRMT R17, R12, 0x7632, R17 ;  /* 0x000076320c117816 */ /* 0x000fe40000000011 */
[----:B------:R-:W-:Y:S01]  /*8330*/  SHF.L.U32 R8, R8, 0x10, RZ ;  /* 0x0000001008087819 */ /* 0x000fe200000006ff */
[----:B------:R-:W-:Y:S01]  /*8340*/  FFMA.FTZ R12, R74, R9, R23 ;  /* 0x000000094a0c7223 */ /* 0x000fe20000010017 */
[----:B------:R-:W-:Y:S01]  /*8350*/  FFMA.FTZ R92, R21, R18, R92 ;  /* 0x00000012155c7223 */ /* 0x000fe2000001005c */
[----:B------:R-:W-:-:S02]  /*8360*/  SHF.L.U32 R18, R17, 0x10, RZ ;  /* 0x0000001011127819 */ /* 0x000fc400000006ff */
[C---:B------:R-:W-:Y:S01]  /*8370*/  PRMT R17, R76.reuse, 0x7632, R17 ;  /* 0x000076324c117816 */ /* 0x040fe20000000011 */
[----:B------:R-:W-:Y:S01]  /*8380*/  FFMA.FTZ R9, R63, R8, R12 ;  /* 0x000000083f097223 */ /* 0x000fe2000001000c */
[----:B------:R-:W-:Y:S01]  /*8390*/  IMAD.U32 R76, R76, 0x10000, RZ ;  /* 0x000100004c4c7824 */ /* 0x000fe200078e00ff */
[----:B------:R-:W-:Y:S01]  /*83a0*/  SHF.L.U32 R8, R13, 0x10, RZ ;  /* 0x000000100d087819 */ /* 0x000fe200000006ff */
[----:B------:R-:W-:Y:S01]  /*83b0*/  FFMA.FTZ R18, R61, R18, R92 ;  /* 0x000000123d127223 */ /* 0x000fe2000001005c */
[----:B------:R-:W-:Y:S02]  /*83c0*/  PRMT R13, R13, 0x7632, R13 ;  /* 0x000076320d0d7816 */ /* 0x000fe4000000000d */
[----:B------:R-:W-:Y:S01]  /*83d0*/  PRMT R11, R11, 0x7632, R11 ;  /* 0x000076320b0b7816 */ /* 0x000fe2000000000b */
[----:B------:R-:W-:Y:S01]  /*83e0*/  FFMA.FTZ R76, R21, R76, R95 ;  /* 0x0000004c154c7223 */ /* 0x000fe2000001005f */
[----:B------:R-:W-:Y:S01]  /*83f0*/  SHF.L.U32 R12, R17, 0x10, RZ ;  /* 0x00000010110c7819 */ /* 0x000fe200000006ff */
[----:B------:R-:W-:Y:S01]  /*8400*/  FFMA.FTZ R17, R73, R8, R18 ;  /* 0x0000000849117223 */ /* 0x000fe20000010012 */
[----:B------:R-:W-:Y:S01]  /*8410*/  PRMT R16, R19, 0x7632, R16 ;  /* 0x0000763213107816 */ /* 0x000fe20000000010 */
[----:B------:R-:W-:Y:S01]  /*8420*/  IMAD.U32 R13, R13, 0x10000, RZ ;  /* 0x000100000d0d7824 */ /* 0x000fe200078e00ff */
        /* <DEDUP_REMOVED lines=9> */
[----:B------:R-:W-:Y:S02]  /*84c0*/  SHF.L.U32 R18, R28, 0x10, RZ ;  /* 0x000000101c127819 */ /* 0x000fe400000006ff */
[----:B------:R-:W-:-:S02]  /*84d0*/  PRMT R77, R77, 0x7632, R77 ;  /* 0x000076324d4d7816 */ /* 0x000fc4000000004d */
[----:B------:R-:W-:Y:S02]  /*84e0*/  PRMT R28, R28, 0x7632, R28 ;  /* 0x000076321c1c7816 */ /* 0x000fe4000000001c */
[----:B------:R-:W-:Y:S01]  /*84f0*/  PRMT R10, R14, 0x7632, R10 ;  /* 0x000076320e0a7816 */ /* 0x000fe2000000000a */
[----:B------:R-:W-:Y:S01]  /*8500*/  FFMA.FTZ R14, R74, R11, R13 ;  /* 0x0000000b4a0e7223 */ /* 0x000fe2000001000d */
[----:B------:R-:W-:Y:S01]  /*8510*/  SHF.L.U32 R6, R66, 0x10, RZ ;  /* 0x0000001042067819 */ /* 0x000fe200000006ff */
[----:B------:R-:W-:Y:S01]  /*8520*/  FFMA.FTZ R17, R73, R12, R76 ;  /* 0x0000000c49117223 */ /* 0x000fe2000001004c */
[----:B------:R-:W-:Y:S02]  /*8530*/  SHF.L.U32 R35, R35, 0x10, RZ ;  /* 0x0000001023237819 */ /* 0x000fe400000006ff */
[----:B------:R-:W-:Y:S02]  /*8540*/  SHF.L.U32 R16, R16, 0x10, RZ ;  /* 0x0000001010107819 */ /* 0x000fe400000006ff */
[----:B------:R-:W-:Y:S01]  /*8550*/  SHF.L.U32 R77, R77, 0x10, RZ ;  /* 0x000000104d4d7819 */ /* 0x000fe200000006ff */
[----:B------:R-:W-:Y:S01]  /*8560*/  FFMA.FTZ R18, R21, R18, R93 ;  /* 0x0000001215127223 */ /* 0x000fe2000001005d */
[----:B------:R-:W-:Y:S01]  /*8570*/  PRMT R11, R78, 0x7632, R11 ;  /* 0x000076324e0b7816 */ /* 0x000fe2000000000b */
[----:B------:R-:W-:Y:S01]  /*8580*/  IMAD.U32 R28, R28, 0x10000, RZ ;  /* 0x000100001c1c7824 */ /* 0x000fe200078e00ff */
[----:B------:R-:W-:Y:S01]  /*8590*/  SHF.L.U32 R10, R10, 0x10, RZ ;  /* 0x000000100a0a7819 */ /* 0x000fe200000006ff */
[----:B------:R-:W-:Y:S01]  /*85a0*/  FFMA.FTZ R6, R88, R6, R67 ;  /* 0x0000000658067223 */ /* 0x000fe20000010043 */
[----:B------:R-:W-:Y:S01]  /*85b0*/  SHF.L.U32 R13, R78, 0x10, RZ ;  /* 0x000000104e0d7819 */ /* 0x000fe200000006ff */
[----:B------:R-:W-:Y:S01]  /*85c0*/  FFMA.FTZ R88, R88, R35, R86 ;  /* 0x0000002358587223 */ /* 0x000fe20000010056 */
[----:B------:R-:W-:Y:S01]  /*85d0*/  FFMA.FTZ R8, R65, R16, R19 ;  /* 0x0000001041087223 */ /* 0x000fe20000010013 */
[C---:B------:R-:W-:Y:S01]  /*85e0*/  PRMT R12, R15.reuse, 0x7632, R12 ;  /* 0x000076320f0c7816 */ /* 0x040fe2000000000c */
[----:B------:R-:W-:Y:S01]  /*85f0*/  FFMA.FTZ R17, R62, R77, R17 ;  /* 0x0000004d3e117223 */ /* 0x000fe20000010011 */
[----:B------:R-:W0:Y:S01]  /*8600*/  SHFL.BFLY PT, R35, R24, 0x10, 0x1f ;  /* 0x0e001f0018237f89 */ /* 0x000e2200000e0000 */
[----:B------:R-:W-:Y:S01]  /*8610*/  SHF.L.U32 R15, R15, 0x10, RZ ;  /* 0x000000100f0f7819 */ /* 0x000fe200000006ff */
[--C-:B------:R-:W-:Y:S01]  /*8620*/  FFMA.FTZ R28, R61, R28, R18.reuse ;  /* 0x0000001c3d1c7223 */ /* 0x100fe20000010012 */
[----:B------:R-:W-:Y:S01]  /*8630*/  IMAD.U32 R16, R11, 0x10000, RZ ;  /* 0x000100000b107824 */ /* 0x000fe200078e00ff */
[----:B------:R-:W-:Y:S01]  /*8640*/  PRMT R18, R29, 0x7632, R18 ;  /* 0x000076321d127816 */ /* 0x000fe20000000012 */
[----:B------:R-:W-:Y:S01]  /*8650*/  FFMA.FTZ R11, R63, R10, R14 ;  /* 0x0000000a3f0b7223 */ /* 0x000fe2000001000e */
[----:B------:R-:W-:Y:S01]  /*8660*/  SHF.L.U32 R22, R29, 0x10, RZ ;  /* 0x000000101d167819 */ /* 0x000fe200000006ff */
[----:B------:R-:W-:Y:S01]  /*8670*/  FFMA.FTZ R13, R74, R13, R17 ;  /* 0x0000000d4a0d7223 */ /* 0x000fe20000010011 */
[----:B------:R-:W-:Y:S01]  /*8680*/  SHF.L.U32 R17, R18, 0x10, RZ ;  /* 0x0000001012117819 */ /* 0x000fe200000006ff */
[--C-:B------:R-:W-:Y:S01]  /*8690*/  FFMA.FTZ R10, R64, R15, R11.reuse ;  /* 0x0000000f400a7223 */ /* 0x100fe2000001000b */
[C---:B------:R-:W-:Y:S01]  /*86a0*/  PRMT R11, R36.reuse, 0x7632, R11 ;  /* 0x00007632240b7816 */ /* 0x040fe2000000000b */
        /* <DEDUP_REMOVED lines=9> */
[----:B------:R-:W-:Y:S02]  /*8740*/  PRMT R79, R79, 0x7632, R79 ;  /* 0x000076324f4f7816 */ /* 0x000fe4000000004f */
[----:B------:R-:W-:Y:S01]  /*8750*/  SHF.L.U32 R18, R11, 0x10, RZ ;  /* 0x000000100b127819 */ /* 0x000fe200000006ff */
[----:B------:R-:W-:Y:S01]  /*8760*/  FFMA.FTZ R13, R64, R13, R16 ;  /* 0x0000000d400d7223 */ /* 0x000fe20000010010 */
[----:B------:R-:W-:Y:S01]  /*8770*/  SHF.L.U32 R30, R30, 0x10, RZ ;  /* 0x000000101e1e7819 */ /* 0x000fe200000006ff */
[----:B------:R-:W-:Y:S01]  /*8780*/  FFMA.FTZ R10, R65, R12, R10 ;  /* 0x0000000c410a7223 */ /* 0x000fe2000001000a */
[----:B------:R-:W-:Y:S01]  /*8790*/  FFMA.FTZ R16, R74, R19, R17 ;  /* 0x000000134a107223 */ /* 0x000fe20000010011 */
[----:B------:R-:W-:Y:S01]  /*87a0*/  IMAD.U32 R12, R37, 0x10000, RZ ;  /* 0x00010000250c7824 */ /* 0x000fe200078e00ff */
        /* <DEDUP_REMOVED lines=9> */
[----:B------:R-:W1:Y:S01]  /*8840*/  SHFL.BFLY PT, R19, R8, 0x10, 0x1f ;  /* 0x0e001f0008137f89 */ /* 0x000e6200000e0000 */
[----:B------:R-:W-:Y:S01]  /*8850*/  SHF.L.U32 R12, R31, 0x10, RZ ;  /* 0x000000101f0c7819 */ /* 0x000fe200000006ff */
[----:B------:R-:W-:Y:S01]  /*8860*/  FFMA.FTZ R14, R64, R11, R15 ;  /* 0x0000000b400e7223 */ /* 0x000fe2000001000f */
[----:B------:R-:W-:Y:S01]  /*8870*/  PRMT R11, R38, 0x7632, R11 ;  /* 0x00007632260b7816 */ /* 0x000fe2000000000b */
[----:B0-----:R-:W-:Y:S01]  /*8880*/  FADD.FTZ R7, R24, R35 ;  /* 0x0000002318077221 */ /* 0x001fe20000010000 */
[----:B------:R-:W-:Y:S01]  /*8890*/  SHF.L.U32 R15, R38, 0x10, RZ ;  /* 0x00000010260f7819 */ /* 0x000fe200000006ff */
[----:B------:R-:W0:Y:S01]  /*88a0*/  SHFL.BFLY PT, R23, R10, 0x10, 0x1f ;  /* 0x0e001f000a177f89 */ /* 0x000e2200000e0000 */
[----:B------:R-:W-:Y:S01]  /*88b0*/  FFMA.FTZ R17, R62, R37, R17 ;  /* 0x000000253e117223 */ /* 0x000fe20000010011 */
[----:B------:R-:W-:-:S02]  /*88c0*/  FFMA.FTZ R12, R65, R12, R14 ;  /* 0x0000000c410c7223 */ /* 0x000fc4000001000e */
[----:B------:R-:W2:Y:S01]  /*88d0*/  SHFL.BFLY PT, R24, R13, 0x10, 0x1f ;  /* 0x0e001f000d187f89 */ /* 0x000ea200000e0000 */
[----:B------:R-:W-:Y:S01]  /*88e0*/  SHF.L.U32 R14, R11, 0x10, RZ ;  /* 0x000000100b0e7819 */ /* 0x000fe200000006ff */
[----:B------:R-:W-:Y:S01]  /*88f0*/  FFMA.FTZ R16, R74, R15, R17 ;  /* 0x0000000f4a107223 */ /* 0x000fe20000010011 */
[C---:B------:R-:W-:Y:S01]  /*8900*/  PRMT R11, R39.reuse, 0x7632, R11 ;  /* 0x00007632270b7816 */ /* 0x040fe2000000000b */
[----:B------:R-:W3:Y:S01]  /*8910*/  SHFL.BFLY PT, R22, R9, 0x10, 0x1f ;  /* 0x0e001f0009167f89 */ /* 0x000ee200000e0000 */
        /* <DEDUP_REMOVED lines=12> */
[----:B-1----:R-:W-:Y:S01]  /*89e0*/  FADD.FTZ R8, R8, R19 ;  /* 0x0000001308087221 */ /* 0x002fe20000010000 */
[----:B------:R-:W-:Y:S02]  /*89f0*/  IMAD.U32 R15, R11, 0x10000, RZ ;  /* 0x000100000b0f7824 */ /* 0x000fe400078e00ff */
[----:B------:R-:W-:Y:S01]  /*8a00*/  FFMA.FTZ R19, R73, R16, R18 ;  /* 0x0000001049137223 */ /* 0x000fe20000010012 */
[----:B0-----:R-:W-:Y:S01]  /*8a10*/  FADD.FTZ R10, R10, R23 ;  /* 0x000000170a0a7221 */ /* 0x001fe20000010000 */
[----:B--2---:R-:W-:Y:S01]  /*8a20*/  FADD.FTZ R11, R13, R24 ;  /* 0x000000180d0b7221 */ /* 0x004fe20000010000 */
[----:B------:R-:W0:Y:S01]  /*8a30*/  SHFL.BFLY PT, R23, R14, 0x10, 0x1f ;  /* 0x0e001f000e177f89 */ /* 0x000e2200000e0000 */
[----:B------:R-:W-:Y:S01]  /*8a40*/  PRMT R13, R42, 0x7632, R13 ;  /* 0x000076322a0d7816 */ /* 0x000fe2000000000d */
[----:B------:R-:W-:Y:S01]  /*8a50*/  FFMA.FTZ R15, R62, R15, R19 ;  /* 0x0000000f3e0f7223 */ /* 0x000fe20000010013 */
[----:B------:R-:W-:-:S02]  /*8a60*/  SHF.L.U32 R17, R42, 0x10, RZ ;  /* 0x000000102a117819 */ /* 0x000fc400000006ff */
[C---:B------:R-:W-:Y:S02]  /*8a70*/  PRMT R19, R44.reuse, 0x7632, R19 ;  /* 0x000076322c137816 */ /* 0x040fe40000000013 */
[----:B------:R-:W-:Y:S01]  /*8a80*/  SHF.L.U32 R44, R44, 0x10, RZ ;  /* 0x000000102c2c7819 */ /* 0x000fe200000006ff */
[----:B---3--:R-:W-:Y:S01]  /*8a90*/  FADD.FTZ R9, R9, R22 ;  /* 0x0000001609097221 */ /* 0x008fe20000010000 */
[----:B------:R-:W-:Y:S01]  /*8aa0*/  SHF.L.U32 R16, R13, 0x10, RZ ;  /* 0x000000100d107819 */ /* 0x000fe200000006ff */
[----:B------:R-:W-:Y:S01]  /*8ab0*/  FFMA.FTZ R18, R74, R17, R15 ;  /* 0x000000114a127223 */ /* 0x000fe2000001000f */
[----:B------:R-:W-:Y:S01]  /*8ac0*/  SHF.L.U32 R22, R19, 0x10, RZ ;  /* 0x0000001013167819 */ /* 0x000fe200000006ff */
[----:B------:R-:W-:Y:S01]  /*8ad0*/  FFMA.FTZ R20, R21, R44, R20 ;  /* 0x0000002c15147223 */ /* 0x000fe20000010014 */
[----:B------:R-:W-:Y:S02]  /*8ae0*/  IMAD.U32 R13, R43, 0x10000, RZ ;  /* 0x000100002b0d7824 */ /* 0x000fe400078e00ff */
[----:B------:R-:W-:Y:S01]  /*8af0*/  FFMA.FTZ R15, R63, R16, R18 ;  /* 0x000000103f0f7223 */ /* 0x000fe20000010012 */
[----:B------:R-:W-:Y:S01]  /*8b00*/  SHF.L.U32 R16, R45, 0x10, RZ ;  /* 0x000000102d107819 */ /* 0x000fe200000006ff */
[----:B------:R-:W-:Y:S01]  /*8b10*/  FFMA.FTZ R20, R61, R22, R20 ;  /* 0x000000163d147223 */ /* 0x000fe20000010014 */
[----:B------:R-:W-:Y:S01]  /*8b20*/  PRMT R43, R43, 0x7632, R43 ;  /* 0x000076322b2b7816 */ /* 0x000fe2000000002b */
[----:B------:R-:W-:-:S02]  /*8b30*/  FFMA.FTZ R18, R64, R13, R15 ;  /* 0x0000000d40127223 */ /* 0x000fc4000001000f */
[----:B------:R-:W-:Y:S01]  /*8b40*/  FFMA.FTZ R15, R73, R16, R20 ;  /* 0x00000010490f7223 */ /* 0x000fe20000010014 */
[C---:B------:R-:W-:Y:S02]  /*8b50*/  SHF.L.U32 R20, R48.reuse, 0x10, RZ ;  /* 0x0000001030147819 */ /* 0x040fe400000006ff */
[----:B------:R-:W-:Y:S02]  /*8b60*/  PRMT R45, R45, 0x7632, R45 ;  /* 0x000076322d2d7816 */ /* 0x000fe4000000002d */
[----:B------:R-:W-:Y:S02]  /*8b70*/  PRMT R48, R48, 0x7632, R48 ;  /* 0x0000763230307816 */ /* 0x000fe40000000030 */
[----:B------:R-:W-:Y:S01]  /*8b80*/  SHF.L.U32 R16, R43, 0x10, RZ ;  /* 0x000000102b107819 */ /* 0x000fe200000006ff */
[----:B------:R-:W-:Y:S01]  /*8b90*/  FFMA.FTZ R20, R21, R20, R3 ;  /* 0x0000001415147223 */ /* 0x000fe20000010003 */
[----:B------:R-:W-:Y:S01]  /*8ba0*/  SHF.L.U32 R45, R45, 0x10, RZ ;  /* 0x000000102d2d7819 */ /* 0x000fe200000006ff */
[----:B------:R-:W-:-:S02]  /*8bb0*/  IMAD.U32 R48, R48, 0x10000, RZ ;  /* 0x0001000030307824 */ /* 0x000fc400078e00ff */
[----:B0-----:R-:W-:Y:S01]  /*8bc0*/  FADD.FTZ R13, R14, R23 ;  /* 0x000000170e0d7221 */ /* 0x001fe20000010000 */
[----:B------:R-:W-:Y:S01]  /*8bd0*/  FFMA.FTZ R14, R65, R16, R18 ;  /* 0x00000010410e7223 */ /* 0x000fe20000010012 */
[----:B------:R-:W-:Y:S01]  /*8be0*/  SHF.L.U32 R3, R46, 0x10, RZ ;  /* 0x000000102e037819 */ /* 0x000fe200000006ff */
[----:B------:R-:W-:Y:S01]  /*8bf0*/  FFMA.FTZ R15, R62, R45, R15 ;  /* 0x0000002d3e0f7223 */ /* 0x000fe2000001000f */
[----:B------:R-:W-:Y:S01]  /*8c00*/  PRMT R46, R46, 0x7632, R46 ;  /* 0x000076322e2e7816 */ /* 0x000fe2000000002e */
[----:B------:R-:W-:Y:S01]  /*8c10*/  FFMA.FTZ R20, R61, R48, R20 ;  /* 0x000000303d147223 */ /* 0x000fe20000010014 */
[C---:B------:R-:W-:Y:S02]  /*8c20*/  PRMT R17, R49.reuse, 0x7632, R17 ;  /* 0x0000763231117816 */ /* 0x040fe40000000011 */
[----:B------:R-:W-:Y:S01]  /*8c30*/  SHF.L.U32 R18, R49, 0x10, RZ ;  /* 0x0000001031127819 */ /* 0x000fe200000006ff */
[----:B------:R-:W-:Y:S01]  /*8c40*/  FFMA.FTZ R16, R74, R3, R15 ;  /* 0x000000034a107223 */ /* 0x000fe2000001000f */
[----:B------:R-:W-:-:S02]  /*8c50*/  SHF.L.U32 R46, R46, 0x10, RZ ;  /* 0x000000102e2e7819 */ /* 0x000fc400000006ff */
[----:B------:R-:W-:Y:S01]  /*8c60*/  SHF.L.U32 R17, R17, 0x10, RZ ;  /* 0x0000001011117819 */ /* 0x000fe200000006ff */
[----:B------:R-:W-:Y:S02]  /*8c70*/  FFMA.FTZ R19, R73, R18, R20 ;  /* 0x0000001249137223 */ /* 0x000fe40000010014 */
[--C-:B------:R-:W-:Y:S01]  /*8c80*/  FFMA.FTZ R15, R63, R46, R16.reuse ;  /* 0x0000002e3f0f7223 */ /* 0x100fe20000010010 */
[----:B------:R-:W-:Y:S01]  /*8c90*/  PRMT R16, R50, 0x7632, R16 ;  /* 0x0000763232107816 */ /* 0x000fe20000000010 */
[----:B------:R-:W-:Y:S01]  /*8ca0*/  FFMA.FTZ R19, R62, R17, R19 ;  /* 0x000000113e137223 */ /* 0x000fe20000010013 */
[----:B------:R-:W-:Y:S02]  /*8cb0*/  SHF.L.U32 R17, R50, 0x10, RZ ;  /* 0x0000001032117819 */ /* 0x000fe400000006ff */
[C---:B------:R-:W-:Y:S01]  /*8cc0*/  PRMT R3, R47.reuse, 0x7632, R3 ;  /* 0x000076322f037816 */ /* 0x040fe20000000003 */
[----:B------:R-:W-:Y:S01]  /*8cd0*/  IMAD.U32 R47, R47, 0x10000, RZ ;  /* 0x000100002f2f7824 */ /* 0x000fe200078e00ff */
[----:B------:R-:W-:Y:S01]  /*8ce0*/  SHF.L.U32 R16, R16, 0x10, RZ ;  /* 0x0000001010107819 */ /* 0x000fe200000006ff */
[----:B------:R-:W-:Y:S01]  /*8cf0*/  FFMA.FTZ R20, R74, R17, R19 ;  /* 0x000000114a147223 */ /* 0x000fe20000010013 */
[----:B------:R-:W-:Y:S01]  /*8d00*/  SHF.L.U32 R22, R52, 0x10, RZ ;  /* 0x0000001034167819 */ /* 0x000fe200000006ff */
[----:B------:R-:W-:Y:S01]  /*8d10*/  FFMA.FTZ R18, R64, R47, R15 ;  /* 0x0000002f40127223 */ /* 0x000fe2000001000f */
[----:B------:R-:W-:Y:S01]  /*8d20*/  PRMT R52, R52, 0x7632, R52 ;  /* 0x0000763234347816 */ /* 0x000fe20000000034 */
[----:B------:R-:W-:-:S02]  /*8d30*/  IMAD.U32 R15, R51, 0x10000, RZ ;  /* 0x00010000330f7824 */ /* 0x000fc400078e00ff */
[----:B------:R-:W-:Y:S01]  /*8d40*/  FFMA.FTZ R17, R63, R16, R20 ;  /* 0x000000103f117223 */ /* 0x000fe20000010014 */
[----:B------:R-:W0:Y:S01]  /*8d50*/  SHFL.BFLY PT, R71, R70, 0x10, 0x1f ;  /* 0x0e001f0046477f89 */ /* 0x000e2200000e0000 */
[----:B------:R-:W-:Y:S01]  /*8d60*/  SHF.L.U32 R52, R52, 0x10, RZ ;  /* 0x0000001034347819 */ /* 0x000fe200000006ff */
[----:B------:R-:W-:Y:S01]  /*8d70*/  FFMA.FTZ R22, R21, R22, R60 ;  /* 0x0000001615167223 */ /* 0x000fe2000001003c */
[----:B------:R-:W-:Y:S01]  /*8d80*/  FFMA.FTZ R15, R64, R15, R17 ;  /* 0x0000000f400f7223 */ /* 0x000fe20000010011 */
[C---:B------:R-:W-:Y:S01]  /*8d90*/  IMAD.U32 R17, R56.reuse, 0x10000, RZ ;  /* 0x0001000038117824 */ /* 0x040fe200078e00ff */
[----:B------:R-:W-:Y:S01]  /*8da0*/  PRMT R56, R56, 0x7632, R56 ;  /* 0x0000763238387816 */ /* 0x000fe20000000038 */
[----:B------:R-:W-:Y:S01]  /*8db0*/  FFMA.FTZ R22, R61, R52, R22 ;  /* 0x000000343d167223 */ /* 0x000fe20000010016 */
[----:B------:R-:W-:Y:S02]  /*8dc0*/  SHF.L.U32 R20, R53, 0x10, RZ ;  /* 0x0000001035147819 */ /* 0x000fe400000006ff */
[----:B------:R-:W-:-:S02]  /*8dd0*/  SHF.L.U32 R16, R3, 0x10, RZ ;  /* 0x0000001003107819 */ /* 0x000fc400000006ff */
[----:B------:R-:W-:Y:S01]  /*8de0*/  PRMT R53, R53, 0x7632, R53 ;  /* 0x0000763235357816 */ /* 0x000fe20000000035 */
[----:B------:R-:W-:Y:S01]  /*8df0*/  FFMA.FTZ R6, R21, R17, R6 ;  /* 0x0000001115067223 */ /* 0x000fe20000010006 */
[----:B------:R-:W-:Y:S02]  /*8e00*/  PRMT R51, R51, 0x7632, R51 ;  /* 0x0000763233337816 */ /* 0x000fe40000000033 */
[----:B------:R-:W-:Y:S01]  /*8e10*/  SHF.L.U32 R56, R56, 0x10, RZ ;  /* 0x0000001038387819 */ /* 0x000fe200000006ff */
        /* <DEDUP_REMOVED lines=8> */
[----:B------:R-:W-:Y:S01]  /*8ea0*/  FFMA.FTZ R15, R65, R20, R15 ;  /* 0x00000014410f7223 */ /* 0x000fe2000001000f */
[C---:B------:R-:W-:Y:S01]  /*8eb0*/  SHF.L.U32 R3, R54.reuse, 0x10, RZ ;  /* 0x0000001036037819 */ /* 0x040fe200000006ff */
[----:B------:R-:W-:Y:S02]  /*8ec0*/  IMAD.U32 R19, R17, 0x10000, RZ ;  /* 0x0001000011137824 */ /* 0x000fe400078e00ff */
[----:B------:R-:W-:Y:S01]  /*8ed0*/  FFMA.FTZ R23, R73, R18, R56 ;  /* 0x0000001249177223 */ /* 0x000fe20000010038 */
[----:B------:R-:W-:Y:S02]  /*8ee0*/  PRMT R54, R54, 0x7632, R54 ;  /* 0x0000763236367816 */ /* 0x000fe40000000036 */
[C---:B------:R-:W-:Y:S02]  /*8ef0*/  PRMT R20, R100.reuse, 0x7632, R20 ;  /* 0x0000763264147816 */ /* 0x040fe40000000014 */
[----:B------:R-:W-:Y:S01]  /*8f00*/  SHF.L.U32 R100, R100, 0x10, RZ ;  /* 0x0000001064647819 */ /* 0x000fe200000006ff */
[----:B------:R-:W-:Y:S01]  /*8f10*/  FFMA.FTZ R23, R62, R19, R23 ;  /* 0x000000133e177223 */ /* 0x000fe20000010017 */
[----:B------:R-:W-:Y:S01]  /*8f20*/  SHF.L.U32 R54, R54, 0x10, RZ ;  /* 0x0000001036367819 */ /* 0x000fe200000006ff */
[----:B------:R-:W-:Y:S01]  /*8f30*/  FFMA.FTZ R6, R74, R3, R53 ;  /* 0x000000034a067223 */ /* 0x000fe20000010035 */
[----:B------:R-:W-:Y:S01]  /*8f40*/  SHF.L.U32 R19, R58, 0x10, RZ ;  /* 0x000000103a137819 */ /* 0x000fe200000006ff */
[----:B------:R-:W-:Y:S01]  /*8f50*/  IMAD.U32 R20, R20, 0x10000, RZ ;  /* 0x0001000014147824 */ /* 0x000fe200078e00ff */
[----:B------:R-:W-:Y:S01]  /*8f60*/  PRMT R58, R58, 0x7632, R58 ;  /* 0x000076323a3a7816 */ /* 0x000fe2000000003a */
[----:B------:R-:W-:Y:S01]  /*8f70*/  FFMA.FTZ R88, R21, R100, R88 ;  /* 0x0000006415587223 */ /* 0x000fe20000010058 */
[----:B0-----:R-:W-:Y:S01]  /*8f80*/  FADD.FTZ R4, R70, R71 ;  /* 0x0000004746047221 */ /* 0x001fe20000010000 */
[----:B------:R-:W-:Y:S01]  /*8f90*/  FFMA.FTZ R17, R63, R54, R6 ;  /* 0x000000363f117223 */ /* 0x000fe20000010006 */
[----:B------:R-:W-:Y:S01]  /*8fa0*/  SHF.L.U32 R58, R58, 0x10, RZ ;  /* 0x000000103a3a7819 */ /* 0x000fe200000006ff */
[----:B------:R-:W-:Y:S01]  /*8fb0*/  FFMA.FTZ R6, R74, R19, R23 ;  /* 0x000000134a067223 */ /* 0x000fe20000010017 */
[----:B------:R-:W-:Y:S01]  /*8fc0*/  PRMT R21, R101, 0x7632, R21 ;  /* 0x0000763265157816 */ /* 0x000fe20000000015 */
[----:B------:R-:W-:Y:S01]  /*8fd0*/  FFMA.FTZ R88, R61, R20, R88 ;  /* 0x000000143d587223 */ /* 0x000fe20000010058 */
[----:B------:R-:W-:-:S02]  /*8fe0*/  SHF.L.U32 R22, R101, 0x10, RZ ;  /* 0x0000001065167819 */ /* 0x000fc400000006ff */
[C---:B------:R-:W-:Y:S01]  /*8ff0*/  PRMT R3, R55.reuse, 0x7632, R3 ;  /* 0x0000763237037816 */ /* 0x040fe20000000003 */
[----:B------:R-:W0:Y:S01]  /*9000*/  SHFL.BFLY PT, R27, R4, 0x8, 0x1f ;  /* 0x0d001f00041b7f89 */ /* 0x000e2200000e0000 */
[----:B------:R-:W-:Y:S01]  /*9010*/  SHF.L.U32 R55, R55, 0x10, RZ ;  /* 0x0000001037377819 */ /* 0x000fe200000006ff */
[----:B------:R-:W-:Y:S01]  /*9020*/  FFMA.FTZ R19, R63, R58, R6 ;  /* 0x0000003a3f137223 */ /* 0x000fe20000010006 */
[----:B------:R-:W-:Y:S01]  /*9030*/  IMAD.U32 R21, R21, 0x10000, RZ ;  /* 0x0001000015157824 */ /* 0x000fe200078e00ff */
[----:B------:R-:W1:Y:S01]  /*9040*/  SHFL.BFLY PT, R25, R12, 0x10, 0x1f ;  /* 0x0e001f000c197f89 */ /* 0x000e6200000e0000 */
[----:B------:R-:W-:Y:S01]  /*9050*/  FFMA.FTZ R73, R73, R22, R88 ;  /* 0x0000001649497223 */ /* 0x000fe20000010058 */
[----:B------:R-:W-:Y:S02]  /*9060*/  SHF.L.U32 R6, R3, 0x10, RZ ;  /* 0x0000001003067819 */ /* 0x000fe400000006ff */
[----:B------:R-:W-:Y:S01]  /*9070*/  SHF.L.U32 R3, R102, 0x10, RZ ;  /* 0x0000001066037819 */ /* 0x000fe200000006ff */
[----:B------:R-:W-:Y:S01]  /*9080*/  FFMA.FTZ R18, R64, R55, R17 ;  /* 0x0000003740127223 */ /* 0x000fe20000010011 */
[----:B------:R-:W-:Y:S01]  /*9090*/  PRMT R102, R102, 0x7632, R102 ;  /* 0x0000763266667816 */ /* 0x000fe20000000066 */
[----:B------:R-:W-:Y:S01]  /*90a0*/  FFMA.FTZ R21, R62, R21, R73 ;  /* 0x000000153e157223 */ /* 0x000fe20000010049 */
[----:B------:R-:W-:-:S02]  /*90b0*/  PRMT R17, R59, 0x7632, R17 ;  /* 0x000076323b117816 */ /* 0x000fc40000000011 */
[----:B------:R-:W-:Y:S01]  /*90c0*/  SHF.L.U32 R102, R102, 0x10, RZ ;  /* 0x0000001066667819 */ /* 0x000fe200000006ff */
[----:B------:R-:W-:Y:S01]  /*90d0*/  FFMA.FTZ R74, R74, R3, R21 ;  /* 0x000000034a4a7223 */ /* 0x000fe20000010015 */
[----:B------:R-:W-:Y:S02]  /*90e0*/  SHF.L.U32 R20, R17, 0x10, RZ ;  /* 0x0000001011147819 */ /* 0x000fe400000006ff */
[----:B------:R-:W-:Y:S02]  /*90f0*/  SHF.L.U32 R59, R59, 0x10, RZ ;  /* 0x000000103b3b7819 */ /* 0x000fe400000006ff */
[----:B------:R-:W-:Y:S01]  /*9100*/  PRMT R17, R103, 0x7632, R17 ;  /* 0x0000763267117816 */ /* 0x000fe20000000011 */
[----:B------:R-:W-:Y:S01]  /*9110*/  FFMA.FTZ R63, R63, R102, R74 ;  /* 0x000000663f3f7223 */ /* 0x000fe2000001004a */
[----:B------:R-:W-:Y:S01]  /*9120*/  SHF.L.U32 R103, R103, 0x10, RZ ;  /* 0x0000001067677819 */ /* 0x000fe200000006ff */
[----:B------:R-:W-:Y:S01]  /*9130*/  FFMA.FTZ R6, R65, R6, R18 ;  /* 0x0000000641067223 */ /* 0x000fe20000010012 */
[----:B------:R-:W-:Y:S01]  /*9140*/  FFMA.FTZ R19, R64, R59, R19 ;  /* 0x0000003b40137223 */ /* 0x000fe20000010013 */
[----:B------:R-:W-:-:S02]  /*9150*/  SHF.L.U32 R18, R17, 0x10, RZ ;  /* 0x0000001011127819 */ /* 0x000fc400000006ff */
[----:B------:R-:W-:Y:S01]  /*9160*/  FFMA.FTZ R64, R64, R103, R63 ;  /* 0x0000006740407223 */ /* 0x000fe2000001003f */
[----:B------:R-:W-:-:S03]  /*9170*/  FFMA.FTZ R19, R65, R20, R19 ;  /* 0x0000001441137223 */ /* 0x000fc60000010013 */
[----:B------:R-:W-:Y:S01]  /*9180*/  FFMA.FTZ R18, R65, R18, R64 ;  /* 0x0000001241127223 */ /* 0x000fe20000010040 */
[----:B0-----:R-:W-:Y:S01]  /*9190*/  FADD.FTZ R4, R4, R27 ;  /* 0x0000001b04047221 */ /* 0x001fe20000010000 */
[----:B-1----:R-:W-:Y:S01]  /*91a0*/  FADD.FTZ R12, R12, R25 ;  /* 0x000000190c0c7221 */ /* 0x002fe20000010000 */
        /* <DEDUP_REMOVED lines=15> */
[----:B------:R-:W0:Y:S01]  /*92a0*/  SHFL.BFLY PT, R20, R5, 0x8, 0x1f ;  /* 0x0d001f0005147f89 */ /* 0x000e2200000e0000 */
[----:B------:R-:W-:-:S03]  /*92b0*/  FADD.FTZ R26, R11, R26 ;  /* 0x0000001a0b1a7221 */ /* 0x000fc60000010000 */
[----:B------:R-:W1:Y:S01]  /*92c0*/  SHFL.BFLY PT, R22, R7, 0x8, 0x1f ;  /* 0x0d001f0007167f89 */ /* 0x000e6200000e0000 */
[----:B------:R-:W-:-:S03]  /*92d0*/  FADD.FTZ R25, R12, R25 ;  /* 0x000000190c197221 */ /* 0x000fc60000010000 */
[----:B------:R-:W2:Y:S01]  /*92e0*/  SHFL.BFLY PT, R24, R9, 0x8, 0x1f ;  /* 0x0d001f0009187f89 */ /* 0x000ea200000e0000 */
[----:B------:R-:W-:-:S03]  /*92f0*/  FADD.FTZ R28, R13, R28 ;  /* 0x0000001c0d1c7221 */ /* 0x000fc60000010000 */
        /* <DEDUP_REMOVED lines=22> */
[----:B------:R-:W0:Y:S01]  /*9460*/  SHFL.BFLY PT, R5, R20, 0x4, 0x1f ;  /* 0x0c801f0014057f89 */ /* 0x000e2200000e0000 */
[----:B------:R-:W-:-:S03]  /*9470*/  FADD.FTZ R11, R26, R11 ;  /* 0x0000000b1a0b7221 */ /* 0x000fc60000010000 */
[----:B------:R-:W1:Y:S01]  /*9480*/  SHFL.BFLY PT, R7, R22, 0x4, 0x1f ;  /* 0x0c801f0016077f89 */ /* 0x000e6200000e0000 */
[----:B------:R-:W-:-:S03]  /*9490*/  FADD.FTZ R13, R28, R13 ;  /* 0x0000000d1c0d7221 */ /* 0x000fc60000010000 */
        /* <DEDUP_REMOVED lines=10> */
[----:B------:R-:W-:-:S05]  /*9540*/  FADD.FTZ R3, R4, R3 ;  /* 0x0000000304037221 */ /* 0x000fca0000010000 */
        /* <DEDUP_REMOVED lines=43> */
[----:B------:R-:W-:Y:S01]  /*9800*/  LOP3.LUT P0, RZ, R2, 0x1f, RZ, 0xc0, !PT ;  /* 0x0000001f02ff7812 */ /* 0x000fe2000780c0ff */
        /* <DEDUP_REMOVED lines=15> */
[----:B------:R-:W-:Y:S01]  /*9900*/  @!P0 FADD.FTZ R4, R4, R3 ;  /* 0x0000000304048221 */ /* 0x000fe20000010000 */
[----:B------:R-:W-:Y:S01]  /*9910*/  SHF.R.S32.HI R3, RZ, 0x1f, R2 ;  /* 0x0000001fff037819 */ /* 0x000fe20000011402 */
[----:B------:R-:W-:-:S03]  /*9920*/  UMOV UR4, 0x400 ;  /* 0x0000040000047882 */ /* 0x000fc60000000000 */
[----:B------:R-:W-:Y:S01]  /*9930*/  LEA.HI R3, R3, R2, RZ, 0x5 ;  /* 0x0000000203037211 */ /* 0x000fe200078f28ff */
[----:B------:R-:W-:-:S03]  /*9940*/  ULEA UR4, UR5, UR4, 0x18 ;  /* 0x0000000405047291 */ /* 0x000fc6000f8ec03f */
[----:B------:R-:W-:Y:S01]  /*9950*/  SHF.R.S32.HI R3, RZ, 0x5, R3 ;  /* 0x00000005ff037819 */ /* 0x000fe20000011403 */
[----:B0-----:R-:W-:Y:S01]  /*9960*/  FADD.FTZ R6, R6, R5 ;  /* 0x0000000506067221 */ /* 0x001fe20000010000 */
[----:B-1----:R-:W-:Y:S01]  /*9970*/  FADD.FTZ R8, R8, R7 ;  /* 0x0000000708087221 */ /* 0x002fe20000010000 */
[----:B--2---:R-:W-:Y:S01]  /*9980*/  FADD.FTZ R10, R10, R9 ;  /* 0x000000090a0a7221 */ /* 0x004fe20000010000 */
[----:B------:R-:W-:Y:S01]  /*9990*/  LEA R3, R3, UR4, 0x2 ;  /* 0x0000000403037c11 */ /* 0x000fe2000f8e10ff */
        /* <DEDUP_REMOVED lines=44> */
[----:B------:R-:W-:Y:S01]  /*9c60*/  FADD.FTZ R37, R36, R37 ;  /* 0x0000002524257221 */ /* 0x000fe20000010000 */
[----:B--2---:R-:W-:Y:S02]  /*9c70*/  FADD.FTZ R40, RZ, R40 ;  /* 0x00000028ff287221 */ /* 0x004fe40000010000 */
[----:B------:R-:W2:Y:S01]  /*9c80*/  LDS.128 R48, [UR4+0xd0] ;  /* 0x0000d004ff307984 */ /* 0x000ea20008000c00 */
[----:B------:R-:W-:Y:S01]  /*9c90*/  FADD.FTZ R38, R37, R38 ;  /* 0x0000002625267221 */ /* 0x000fe20000010000 */
[----:B------:R-:W-:Y:S01]  /*9ca0*/  FADD.FTZ R41, R40, R41 ;  /* 0x0000002928297221 */ /* 0x000fe20000010000 */
[----:B---3--:R-:W-:Y:S02]  /*9cb0*/  FADD.FTZ R20, RZ, R20 ;  /* 0x00000014ff147221 */ /* 0x008fe40000010000 */
[----:B------:R-:W-:Y:S01]  /*9cc0*/  FADD.FTZ R45, R38, R39 ;  /* 0x00000027262d7221 */ /* 0x000fe20000010000 */
[----:B------:R-:W-:Y:S01]  /*9cd0*/  FADD.FTZ R42, R41, R42 ;  /* 0x0000002a292a7221 */ /* 0x000fe20000010000 */
[----:B------:R-:W3:Y:S01]  /*9ce0*/  LDS.128 R36, [UR4+0xa0] ;  /* 0x0000a004ff247984 */ /* 0x000ee20008000c00 */
[----:B----4-:R-:W-:Y:S01]  /*9cf0*/  FADD.FTZ R8, RZ, R8 ;  /* 0x00000008ff087221 */ /* 0x010fe20000010000 */
[----:B-----5:R-:W-:Y:S01]  /*9d00*/  FADD.FTZ R16, RZ, R16 ;  /* 0x00000010ff107221 */ /* 0x020fe20000010000 */
[----:B------:R-:W-:Y:S01]  /*9d10*/  FADD.FTZ R57, R42, R43 ;  /* 0x0000002b2a397221 */ /* 0x000fe20000010000 */
[----:B------:R-:W-:Y:S01]  /*9d20*/  STG.E desc[UR6][R2.64], R45 ;  /* 0x0000002d02007986 */ /* 0x000fe2000c101906 */
        /* <DEDUP_REMOVED lines=9> */
[----:B-1----:R-:W-:Y:S01]  /*9dc0*/  FADD.FTZ R24, RZ, R24 ;  /* 0x00000018ff187221 */ /* 0x002fe20000010000 */
[----:B------:R-:W-:Y:S01]  /*9dd0*/  FADD.FTZ R13, R12, R13 ;  /* 0x0000000d0c0d7221 */ /* 0x000fe20000010000 */
[----:B------:R-:W-:Y:S01]  /*9de0*/  FADD.FTZ R10, R9, R10 ;  /* 0x0000000a090a7221 */ /* 0x000fe20000010000 */
[----:B------:R-:W-:Y:S01]  /*9df0*/  FADD.FTZ R18, R17, R18 ;  /* 0x0000001211127221 */ /* 0x000fe20000010000 */
[----:B------:R-:W-:Y:S01]  /*9e00*/  FADD.FTZ R32, RZ, R32 ;  /* 0x00000020ff207221 */ /* 0x000fe20000010000 */
[----:B------:R-:W-:Y:S01]  /*9e10*/  FADD.FTZ R25, R24, R25 ;  /* 0x0000001918197221 */ /* 0x000fe20000010000 */
[----:B------:R-:W-:Y:S01]  /*9e20*/  FADD.FTZ R6, R5, R6 ;  /* 0x0000000605067221 */ /* 0x000fe20000010000 */
[----:B------:R-:W-:Y:S01]  /*9e30*/  FADD.FTZ R14, R13, R14 ;  /* 0x0000000e0d0e7221 */ /* 0x000fe20000010000 */
[----:B------:R-:W-:Y:S01]  /*9e40*/  FADD.FTZ R28, RZ, R28 ;  /* 0x0000001cff1c7221 */ /* 0x000fe20000010000 */
[----:B------:R-:W-:Y:S01]  /*9e50*/  FADD.FTZ R33, R32, R33 ;  /* 0x0000002120217221 */ /* 0x000fe20000010000 */
[----:B------:R-:W-:Y:S01]  /*9e60*/  FADD.FTZ R26, R25, R26 ;  /* 0x0000001a191a7221 */ /* 0x000fe20000010000 */
        /* <DEDUP_REMOVED lines=18> */
[----:B------:R-:W-:Y:S01]  /*9f90*/  FADD.FTZ R55, R54, R55 ;  /* 0x0000003736377221 */ /* 0x000fe20000010000 */
[----:B------:R-:W-:Y:S01]  /*9fa0*/  FADD.FTZ R37, R36, R37 ;  /* 0x0000002524257221 */ /* 0x000fe20000010000 */
[----:B------:R-:W-:Y:S01]  /*9fb0*/  FADD.FTZ R51, R50, R51 ;  /* 0x0000003332337221 */ /* 0x000fe20000010000 */
[----:B------:R0:W-:Y:S01]  /*9fc0*/  STG.E desc[UR6][R2.64+0x600], R57 ;  /* 0x0006003902007986 */ /* 0x0001e2000c101906 */
[----:B----4-:R-:W-:Y:S01]  /*9fd0*/  FADD.FTZ R40, RZ, R40 ;  /* 0x00000028ff287221 */ /* 0x010fe20000010000 */
[----:B------:R-:W-:-:S02]  /*9fe0*/  FADD.FTZ R38, R37, R38 ;  /* 0x0000002625267221 */ /* 0x000fc40000010000 */
[----:B------:R0:W-:Y:S01]  /*9ff0*/  STG.E desc[UR6][R2.64+0xc00], R23 ;  /* 0x000c001702007986 */ /* 0x0001e2000c101906 */
[----:B-----5:R-:W-:Y:S01]  /*a000*/  FADD.FTZ R44, RZ, R44 ;  /* 0x0000002cff2c7221 */ /* 0x020fe20000010000 */
[----:B------:R-:W-:Y:S01]  /*a010*/  FADD.FTZ R41, R40, R41 ;  /* 0x0000002928297221 */ /* 0x000fe20000010000 */
[----:B------:R-:W-:Y:S01]  /*a020*/  FADD.FTZ R39, R38, R39 ;  /* 0x0000002726277221 */ /* 0x000fe20000010000 */
[----:B------:R0:W-:Y:S01]  /*a030*/  STG.E desc[UR6][R2.64+0x1200], R11 ;  /* 0x0012000b02007986 */ /* 0x0001e2000c101906 */
[----:B------:R-:W-:Y:S01]  /*a040*/  FADD.FTZ R45, R44, R45 ;  /* 0x0000002d2c2d7221 */ /* 0x000fe20000010000 */
[----:B------:R-:W-:Y:S02]  /*a050*/  FADD.FTZ R42, R41, R42 ;  /* 0x0000002a292a7221 */ /* 0x000fe40000010000 */
        /* <DEDUP_REMOVED lines=10> */
[----:B------:R0:W-:Y:S04]  /*a100*/  STG.E desc[UR6][R2.64+0x4200], R43 ;  /* 0x0042002b02007986 */ /* 0x0001e8000c101906 */
[----:B------:R0:W-:Y:S04]  /*a110*/  STG.E desc[UR6][R2.64+0x4800], R55 ;  /* 0x0048003702007986 */ /* 0x0001e8000c101906 */
[----:B------:R0:W-:Y:S04]  /*a120*/  STG.E desc[UR6][R2.64+0x4e00], R51 ;  /* 0x004e003302007986 */ /* 0x0001e8000c101906 */
[----:B------:R0:W-:Y:S02]  /*a130*/  STG.E desc[UR6][R2.64+0x5400], R47 ;  /* 0x0054002f02007986 */ /* 0x0001e4000c101906 */
.L_x_4:
[----:B------:R-:W-:Y:S05]  /*a140*/  BSYNC B0 ;  /* 0x0000000000007941 */ /* 0x000fea0003800000 */
.L_x_3:
[----:B------:R-:W-:Y:S01]  /*a150*/  PREEXIT ;  /* 0x000000000000782d */ /* 0x000fe20000000000 */
[----:B------:R-:W-:Y:S05]  /*a160*/  EXIT ;  /* 0x000000000000794d */ /* 0x000fea0003800000 */
.L_x_5:
        /* <DEDUP_REMOVED lines=9> */
.L_x_101:


//--------------------- .text._Z31router_gemm_kernel_float_outputI13__nv_bfloat16Li128ELi8ELi14ELi384ELi7168EEvPfPKT_S4_ --------------------------
	.section	.text._Z31router_gemm_kernel_float_outputI13__nv_bfloat16Li128ELi8ELi14ELi384ELi7168EEvPfPKT_S4_,"ax",@progbits
	.align	128
        .global         _Z31router_gemm_kernel_float_outputI13__nv_bfloat16Li128ELi8ELi14ELi384ELi7168EEvPfPKT_S4_
        .type           _Z31router_gemm_kernel_float_outputI13__nv_bfloat16Li128ELi8ELi14ELi384ELi7168EEvPfPKT_S4_,@function
        .size           _Z31router_gemm_kernel_float_outputI13__nv_bfloat16Li128ELi8ELi14ELi384ELi7168EEvPfPKT_S4_,(.L_x_102 - _Z31router_gemm_kernel_float_outputI13__nv_bfloat16Li128ELi8ELi14ELi384ELi7168EEvPfPKT_S4_)
        .other          _Z31router_gemm_kernel_float_outputI13__nv_bfloat16Li128ELi8ELi14ELi384ELi7168EEvPfPKT_S4_,@"STO_CUDA_ENTRY STV_DEFAULT"
_Z31router_gemm_kernel_float_outputI13__nv_bfloat16Li128ELi8ELi14ELi384ELi7168EEvPfPKT_S4_:
.text._Z31router_gemm_kernel_float_outputI13__nv_bfloat16Li128ELi8ELi14ELi384ELi7168EEvPfPKT_S4_:
        /* <DEDUP_REMOVED lines=44> */
[--C-:B------:R-:W-:Y:S01]  /*02c0*/  FFMA.FTZ R30, R65, R30, R44.reuse ;  /* 0x0000001e411e7223 */ /* 0x100fe2000001002c */
[----:B---3--:R-:W-:Y:S01]  /*02d0*/  PRMT R44, R36, 0x7632, R44 ;  /* 0x00007632242c7816 */ /* 0x008fe2000000002c */
[----:B------:R-:W-:Y:S01]  /*02e0*/  IMAD.U32 R28, R29, 0x10000, RZ ;  /* 0x000100001d1c7824 */ /* 0x000fe200078e00ff */
[----:B------:R-:W-:-:S02]  /*02f0*/  SHF.L.U32 R3, R3, 0x10, RZ ;  /* 0x0000001003037819 */ /* 0x000fc400000006ff */
[----:B------:R-:W-:Y:S02]  /*0300*/  SHF.L.U32 R36, R36, 0x10, RZ ;  /* 0x0000001024247819 */ /* 0x000fe400000006ff */
[----:B------:R-:W-:Y:S01]  /*0310*/  SHF.L.U32 R29, R46, 0x10, RZ ;  /* 0x000000102e1d7819 */ /* 0x000fe200000006ff */
[----:B------:R-:W-:Y:S01]  /*0320*/  FFMA.FTZ R31, R3, R28, R30 ;  /* 0x0000001c031f7223 */ /* 0x000fe2000001001e */
[----:B------:R-:W-:Y:S01]  /*0330*/  SHF.L.U32 R44, R44, 0x10, RZ ;  /* 0x000000102c2c7819 */ /* 0x000fe200000006ff */
[----:B------:R-:W-:Y:S01]  /*0340*/  IMAD.U32 R64, R74, 0x10000, RZ ;  /* 0x000100004a407824 */ /* 0x000fe200078e00ff */
[----:B------:R-:W-:Y:S01]  /*0350*/  PRMT R46, R46, 0x7632, R46 ;  /* 0x000076322e2e7816 */ /* 0x000fe2000000002e */
[----:B------:R-:W-:Y:S01]  /*0360*/  FFMA.FTZ R28, R89, R36, RZ ;  /* 0x00000024591c7223 */ /* 0x000fe200000100ff */
[----:B------:R-:W-:Y:S01]  /*0370*/  PRMT R87, R74, 0x7632, R87 ;  /* 0x000076324a577816 */ /* 0x000fe20000000057 */
[----:B------:R-:W-:Y:S01]  /*0380*/  FFMA.FTZ R36, R64, R29, R31 ;  /* 0x0000001d40247223 */ /* 0x000fe2000001001f */
[----:B------:R-:W-:Y:S01]  /*0390*/  SHF.L.U32 R46, R46, 0x10, RZ ;  /* 0x000000102e2e7819 */ /* 0x000fe200000006ff */
[----:B------:R-:W-:Y:S01]  /*03a0*/  FFMA.FTZ R72, R67, R44, R28 ;  /* 0x0000002c43487223 */ /* 0x000fe2000001001c */
[----:B------:R-:W-:Y:S01]  /*03b0*/  SHF.L.U32 R87, R87, 0x10, RZ ;  /* 0x0000001057577819 */ /* 0x000fe200000006ff */
[C---:B------:R-:W-:Y:S01]  /*03c0*/  IMAD.U32 R66, R37.reuse, 0x10000, RZ ;  /* 0x0001000025427824 */ /* 0x040fe200078e00ff */
[----:B------:R-:W-:Y:S01]  /*03d0*/  PRMT R44, R37, 0x7632, R44 ;  /* 0x00007632252c7816 */ /* 0x000fe2000000002c */
[----:B------:R-:W2:Y:S02]  /*03e0*/  LDG.E.128 R28, desc[UR6][R112.64+0x4000] ;  /* 0x00400006701c7981 */ /* 0x000ea4000c1e1d00 */
[----:B------:R-:W-:Y:S01]  /*03f0*/  FFMA.FTZ R46, R87, R46, R36 ;  /* 0x0000002e572e7223 */ /* 0x000fe20000010024 */
[----:B------:R-:W-:Y:S01]  /*0400*/  SHF.L.U32 R36, R44, 0x10, RZ ;  /* 0x000000102c247819 */ /* 0x000fe200000006ff */
[----:B------:R-:W-:Y:S01]  /*0410*/  FFMA.FTZ R66, R65, R66, R72 ;  /* 0x0000004241427223 */ /* 0x000fe20000010048 */
[----:B------:R-:W-:Y:S01]  /*0420*/  SHF.L.U32 R44, R47, 0x10, RZ ;  /* 0x000000102f2c7819 */ /* 0x000fe200000006ff */
[----:B------:R-:W-:Y:S01]  /*0430*/  IMAD.U32 R37, R38, 0x10000, RZ ;  /* 0x0001000026257824 */ /* 0x000fe200078e00ff */
[----:B------:R-:W-:Y:S01]  /*0440*/  SHF.L.U32 R85, R75, 0x10, RZ ;  /* 0x000000104b557819 */ /* 0x000fe200000006ff */
[----:B------:R-:W-:Y:S01]  /*0450*/  FFMA.FTZ R45, R3, R36, R66 ;  /* 0x00000024032d7223 */ /* 0x000fe20000010042 */
[----:B----4-:R-:W-:-:S02]  /*0460*/  PRMT R72, R68, 0x7632, R72 ;  /* 0x0000763244487816 */ /* 0x010fc40000000048 */
[----:B------:R-:W-:Y:S01]  /*0470*/  SHF.L.U32 R68, R68, 0x10, RZ ;  /* 0x0000001044447819 */ /* 0x000fe200000006ff */
[----:B------:R-:W-:Y:S01]  /*0480*/  FFMA.FTZ R73, R85, R44, R46 ;  /* 0x0000002c55497223 */ /* 0x000fe2000001002e */
[----:B------:R-:W-:Y:S01]  /*0490*/  PRMT R36, R47, 0x7632, R36 ;  /* 0x000076322f247816 */ /* 0x000fe20000000024 */
[----:B------:R-:W-:Y:S01]  /*04a0*/  FFMA.FTZ R66, R64, R37, R45 ;  /* 0x0000002540427223 */ /* 0x000fe2000001002d */
[----:B------:R-:W-:Y:S01]  /*04b0*/  PRMT R38, R38, 0x7632, R38 ;  /* 0x0000763226267816 */ /* 0x000fe20000000026 */
[----:B------:R-:W3:Y:S01]  /*04c0*/  LDG.E.128 R44, desc[UR6][R112.64+0x7800] ;  /* 0x00780006702c7981 */ /* 0x000ee2000c1e1d00 */
[----:B------:R-:W-:Y:S02]  /*04d0*/  IMAD.U32 R72, R72, 0x10000, RZ ;  /* 0x0001000048487824 */ /* 0x000fe400078e00ff */
[----:B------:R-:W-:Y:S01]  /*04e0*/  FFMA.FTZ R74, R89, R68, RZ ;  /* 0x00000044594a7223 */ /* 0x000fe200000100ff */
[----:B------:R-:W-:Y:S02]  /*04f0*/  PRMT R110, R75, 0x7632, R110 ;  /* 0x000076324b6e7816 */ /* 0x000fe4000000006e */
[----:B------:R-:W-:Y:S01]  /*0500*/  SHF.L.U32 R38, R38, 0x10, RZ ;  /* 0x0000001026267819 */ /* 0x000fe200000006ff */
[----:B------:R-:W-:Y:S01]  /*0510*/  FFMA.FTZ R72, R67, R72, R74 ;  /* 0x0000004843487223 */ /* 0x000fe2000001004a */
[----:B------:R-:W-:-:S02]  /*0520*/  SHF.L.U32 R68, R69, 0x10, RZ ;  /* 0x0000001045447819 */ /* 0x000fc400000006ff */
[----:B------:R-:W-:Y:S01]  /*0530*/  SHF.L.U32 R37, R36, 0x10, RZ ;  /* 0x0000001024257819 */ /* 0x000fe200000006ff */
[----:B------:R-:W-:Y:S01]  /*0540*/  FFMA.FTZ R38, R87, R38, R66 ;  /* 0x0000002657267223 */ /* 0x000fe20000010042 */
[----:B------:R-:W-:Y:S02]  /*0550*/  SHF.L.U32 R110, R110, 0x10, RZ ;  /* 0x000000106e6e7819 */ /* 0x000fe400000006ff */
[----:B------:R-:W-:Y:S02]  /*0560*/  PRMT R69, R69, 0x7632, R69 ;  /* 0x0000763245457816 */ /* 0x000fe40000000045 */
[----:B------:R-:W-:Y:S01]  /*0570*/  SHF.L.U32 R36, R39, 0x10, RZ ;  /* 0x0000001027247819 */ /* 0x000fe200000006ff */
[----:B------:R-:W-:Y:S01]  /*0580*/  FFMA.FTZ R74, R65, R68, R72 ;  /* 0x00000044414a7223 */ /* 0x000fe20000010048 */
[----:B------:R-:W-:Y:S01]  /*0590*/  SHF.L.U32 R68, R69, 0x10, RZ ;  /* 0x0000001045447819 */ /* 0x000fe200000006ff */
[----:B------:R-:W-:Y:S01]  /*05a0*/  FFMA.FTZ R88, R110, R37, R73 ;  /* 0x000000256e587223 */ /* 0x000fe20000010049 */
[----:B------:R-:W-:Y:S01]  /*05b0*/  PRMT R66, R39, 0x7632, R66 ;  /* 0x0000763227427816 */ /* 0x000fe20000000042 */
[----:B------:R-:W-:Y:S01]  /*05c0*/  FFMA.FTZ R73, R85, R36, R38 ;  /* 0x0000002455497223 */ /* 0x000fe20000010026 */
[C---:B------:R-:W-:Y:S01]  /*05d0*/  PRMT R76, R60.reuse, 0x7632, R76 ;  /* 0x000076323c4c7816 */ /* 0x040fe2000000004c */
[----:B------:R-:W4:Y:S01]  /*05e0*/  LDG.E.128 R36, desc[UR6][R112.64+0xb000] ;  /* 0x00b0000670247981 */ /* 0x000f22000c1e1d00 */
[----:B------:R-:W-:Y:S01]  /*05f0*/  SHF.L.U32 R78, R60, 0x10, RZ ;  /* 0x000000103c4e7819 */ /* 0x000fe200000006ff */
[----:B------:R-:W-:-:S02]  /*0600*/  IMAD.U32 R75, R70, 0x10000, RZ ;  /* 0x00010000464b7824 */ /* 0x000fc400078e00ff */
[----:B------:R-:W-:Y:S01]  /*0610*/  FFMA.FTZ R69, R3, R68, R74 ;  /* 0x0000004403457223 */ /* 0x000fe2000001004a */
[----:B------:R-:W-:Y:S02]  /*0620*/  IMAD.U32 R76, R76, 0x10000, RZ ;  /* 0x000100004c4c7824 */ /* 0x000fe400078e00ff */
[----:B------:R-:W-:Y:S01]  /*0630*/  FFMA.FTZ R78, R89, R78, RZ ;  /* 0x0000004e594e7223 */ /* 0x000fe200000100ff */
[--C-:B------:R-:W-:Y:S01]  /*0640*/  FFMA.FTZ R68, R64, R75, R69.reuse ;  /* 0x0000004b40447223 */ /* 0x100fe20000010045 */
[C---:B------:R-:W-:Y:S02]  /*0650*/  SHF.L.U32 R74, R61.reuse, 0x10, RZ ;  /* 0x000000103d4a7819 */ /* 0x040fe400000006ff */
[----:B------:R-:W-:Y:S01]  /*0660*/  PRMT R69, R61, 0x7632, R69 ;  /* 0x000076323d457816 */ /* 0x000fe20000000045 */
[----:B------:R-:W-:Y:S01]  /*0670*/  FFMA.FTZ R76, R67, R76, R78 ;  /* 0x0000004c434c7223 */ /* 0x000fe2000001004e */
[----:B------:R-:W-:Y:S02]  /*0680*/  PRMT R72, R70, 0x7632, R72 ;  /* 0x0000763246487816 */ /* 0x000fe40000000048 */
[----:B------:R-:W-:Y:S01]  /*0690*/  SHF.L.U32 R61, R66, 0x10, RZ ;  /* 0x00000010423d7819 */ /* 0x000fe200000006ff */
[----:B------:R-:W-:Y:S01]  /*06a0*/  FFMA.FTZ R74, R65, R74, R76 ;  /* 0x0000004a414a7223 */ /* 0x000fe2000001004c */
[----:B------:R-:W-:Y:S01]  /*06b0*/  SHF.L.U32 R72, R72, 0x10, RZ ;  /* 0x0000001048487819 */ /* 0x000fe200000006ff */
[----:B------:R-:W-:Y:S01]  /*06c0*/  IMAD.U32 R66, R69, 0x10000, RZ ;  /* 0x0001000045427824 */ /* 0x000fe200078e00ff */
[----:B------:R-:W-:-:S02]  /*06d0*/  PRMT R60, R71, 0x7632, R60 ;  /* 0x00007632473c7816 */ /* 0x000fc4000000003c */
        /* <DEDUP_REMOVED lines=8> */
[----:B------:R-:W-:Y:S01]  /*0760*/  IMAD.U32 R66, R66, 0x10000, RZ ;  /* 0x0001000042427824 */ /* 0x000fe200078e00ff */
[C---:B------:R-:W-:Y:S01]  /*0770*/  SHF.L.U32 R61, R62.reuse, 0x10, RZ ;  /* 0x000000103e3d7819 */ /* 0x040fe200000006ff */
[----:B------:R-:W5:Y:S01]  /*0780*/  LDG.E.128 R76, desc[UR6][R112.64+0xe800] ;  /* 0x00e80006704c7981 */ /* 0x000f62000c1e1d00 */
[----:B------:R-:W-:Y:S01]  /*0790*/  PRMT R62, R62, 0x7632, R62 ;  /* 0x000076323e3e7816 */ /* 0x000fe2000000003e */
[----:B------:R-:W-:Y:S01]  /*07a0*/  FFMA.FTZ R48, R89, R48, RZ ;  /* 0x0000003059307223 */ /* 0x000fe200000100ff */
[----:B------:R-:W-:Y:S01]  /*07b0*/  FFMA.FTZ R102, R110, R69, R68 ;  /* 0x000000456e667223 */ /* 0x000fe20000010044 */
[----:B------:R-:W-:Y:S01]  /*07c0*/  FFMA.FTZ R60, R64, R61, R71 ;  /* 0x0000003d403c7223 */ /* 0x000fe20000010047 */
[----:B------:R-:W-:Y:S01]  /*07d0*/  SHF.L.U32 R62, R62, 0x10, RZ ;  /* 0x000000103e3e7819 */ /* 0x000fe200000006ff */
[----:B------:R-:W-:Y:S01]  /*07e0*/  FFMA.FTZ R66, R67, R66, R48 ;  /* 0x0000004243427223 */ /* 0x000fe20000010030 */
[C---:B------:R-:W-:Y:S01]  /*07f0*/  PRMT R61, R49.reuse, 0x7632, R61 ;  /* 0x00007632313d7816 */ /* 0x040fe2000000003d */
[----:B------:R-:W5:Y:S01]  /*0800*/  LDG.E.128 R72, desc[UR6][R112.64+0x12000] ;  /* 0x0120000670487981 */ /* 0x000f62000c1e1d00 */
        /* <DEDUP_REMOVED lines=13> */
[----:B------:R-:W-:-:S02]  /*08e0*/  IMAD.U32 R62, R48, 0x10000, RZ ;  /* 0x00010000303e7824 */ /* 0x000fc400078e00ff */
[----:B------:R-:W-:Y:S01]  /*08f0*/  FFMA.FTZ R66, R89, R16, RZ ;  /* 0x0000001059427223 */ /* 0x000fe200000100ff */
[----:B------:R-:W-:Y:S01]  /*0900*/  PRMT R16, R51, 0x7632, R16 ;  /* 0x0000763233107816 */ /* 0x000fe20000000010 */
[----:B------:R-:W-:Y:S01]  /*0910*/  FFMA.FTZ R50, R87, R50, R60 ;  /* 0x0000003257327223 */ /* 0x000fe2000001003c */
[----:B------:R-:W-:Y:S01]  /*0920*/  SHF.L.U32 R60, R17, 0x10, RZ ;  /* 0x00000010113c7819 */ /* 0x000fe200000006ff */
[----:B------:R-:W-:Y:S01]  /*0930*/  FFMA.FTZ R62, R67, R62, R66 ;  /* 0x0000003e433e7223 */ /* 0x000fe20000010042 */
[----:B------:R-:W-:Y:S02]  /*0940*/  SHF.L.U32 R48, R51, 0x10, RZ ;  /* 0x0000001033307819 */ /* 0x000fe400000006ff */
[----:B------:R-:W-:Y:S01]  /*0950*/  PRMT R51, R17, 0x7632, R51 ;  /* 0x0000763211337816 */ /* 0x000fe20000000033 */
[----:B------:R-:W-:Y:S02]  /*0960*/  IMAD.U32 R17, R16, 0x10000, RZ ;  /* 0x0001000010117824 */ /* 0x000fe400078e00ff */
[----:B------:R-:W-:Y:S01]  /*0970*/  FFMA.FTZ R60, R65, R60, R62 ;  /* 0x0000003c413c7223 */ /* 0x000fe2000001003e */
[----:B------:R-:W-:-:S02]  /*0980*/  PRMT R63, R63, 0x7632, R63 ;  /* 0x000076323f3f7816 */ /* 0x000fc4000000003f */
[----:B------:R-:W-:Y:S02]  /*0990*/  SHF.L.U32 R16, R51, 0x10, RZ ;  /* 0x0000001033107819 */ /* 0x000fe400000006ff */
[C---:B------:R-:W-:Y:S01]  /*09a0*/  PRMT R62, R20.reuse, 0x7632, R62 ;  /* 0x00007632143e7816 */ /* 0x040fe2000000003e */
[----:B------:R-:W-:Y:S01]  /*09b0*/  FFMA.FTZ R48, R85, R48, R50 ;  /* 0x0000003055307223 */ /* 0x000fe20000010032 */
[----:B------:R-:W-:Y:S01]  /*09c0*/  SHF.L.U32 R20, R20, 0x10, RZ ;  /* 0x0000001014147819 */ /* 0x000fe200000006ff */
[----:B------:R-:W-:Y:S01]  /*09d0*/  FFMA.FTZ R61, R3, R16, R60 ;  /* 0x00000010033d7223 */ /* 0x000fe2000001003c */
[----:B------:R-:W-:Y:S01]  /*09e0*/  SHF.L.U32 R63, R63, 0x10, RZ ;  /* 0x000000103f3f7819 */ /* 0x000fe200000006ff */
[----:B------:R-:W-:Y:S01]  /*09f0*/  FFMA.FTZ R84, R110, R17, R48 ;  /* 0x000000116e547223 */ /* 0x000fe20000010030 */
[----:B------:R-:W-:Y:S02]  /*0a00*/  IMAD.U32 R62, R62, 0x10000, RZ ;  /* 0x000100003e3e7824 */ /* 0x000fe400078e00ff */
[----:B------:R-:W-:Y:S01]  /*0a10*/  FFMA.FTZ R16, R89, R20, RZ ;  /* 0x0000001459107223 */ /* 0x000fe200000100ff */
[----:B------:R-:W-:Y:S01]  /*0a20*/  SHF.L.U32 R17, R18, 0x10, RZ ;  /* 0x0000001012117819 */ /* 0x000fe200000006ff */
[----:B------:R-:W-:Y:S01]  /*0a30*/  FFMA.FTZ R66, R110, R63, R49 ;  /* 0x0000003f6e427223 */ /* 0x000fe20000010031 */
[----:B------:R-:W-:Y:S01]  /*0a40*/  PRMT R18, R18, 0x7632, R18 ;  /* 0x0000763212127816 */ /* 0x000fe20000000012 */
        /* <DEDUP_REMOVED lines=8> */
[C---:B------:R-:W-:Y:S02]  /*0ad0*/  PRMT R61, R40.reuse, 0x7632, R61 ;  /* 0x00007632283d7816 */ /* 0x040fe4000000003d */
[----:B------:R-:W-:Y:S01]  /*0ae0*/  SHF.L.U32 R40, R40, 0x10, RZ ;  /* 0x0000001028287819 */ /* 0x000fe200000006ff */
[C---:B------:R-:W-:Y:S01]  /*0af0*/  IMAD.U32 R60, R19.reuse, 0x10000, RZ ;  /* 0x00010000133c7824 */ /* 0x040fe200078e00ff */
[----:B------:R-:W-:Y:S01]  /*0b00*/  PRMT R20, R19, 0x7632, R20 ;  /* 0x0000763213147816 */ /* 0x000fe20000000014 */
[----:B------:R-:W-:Y:S01]  /*0b10*/  FFMA.FTZ R62, R87, R18, R16 ;  /* 0x00000012573e7223 */ /* 0x000fe20000010010 */
[----:B------:R-:W-:Y:S01]  /*0b20*/  FFMA.FTZ R63, R3, R68, R70 ;  /* 0x00000044033f7223 */ /* 0x000fe20000010046 */
[----:B------:R-:W5:Y:S01]  /*0b30*/  LDG.E.128 R16, desc[UR6][R112.64+0x19000] ;  /* 0x0190000670107981 */ /* 0x000f62000c1e1d00 */
[----:B------:R-:W-:Y:S01]  /*0b40*/  SHF.L.U32 R68, R61, 0x10, RZ ;  /* 0x000000103d447819 */ /* 0x000fe200000006ff */
[----:B------:R-:W-:Y:S01]  /*0b50*/  FFMA.FTZ R70, R89, R40, RZ ;  /* 0x0000002859467223 */ /* 0x000fe200000100ff */
[C---:B------:R-:W-:Y:S01]  /*0b60*/  SHF.L.U32 R21, R22.reuse, 0x10, RZ ;  /* 0x0000001016157819 */ /* 0x040fe200000006ff */
[----:B------:R-:W-:Y:S01]  /*0b70*/  FFMA.FTZ R61, R85, R60, R62 ;  /* 0x0000003c553d7223 */ /* 0x000fe2000001003e */
[----:B------:R-:W-:Y:S01]  /*0b80*/  PRMT R22, R22, 0x7632, R22 ;  /* 0x0000763216167816 */ /* 0x000fe20000000016 */
[----:B------:R-:W-:Y:S01]  /*0b90*/  FFMA.FTZ R68, R67, R68, R70 ;  /* 0x0000004443447223 */ /* 0x000fe20000010046 */
[----:B------:R-:W-:-:S02]  /*0ba0*/  PRMT R60, R41, 0x7632, R60 ;  /* 0x00007632293c7816 */ /* 0x000fc4000000003c */
[----:B------:R-:W-:Y:S01]  /*0bb0*/  SHF.L.U32 R62, R41, 0x10, RZ ;  /* 0x00000010293e7819 */ /* 0x000fe200000006ff */
[----:B------:R-:W-:Y:S01]  /*0bc0*/  FFMA.FTZ R40, R64, R21, R63 ;  /* 0x0000001540287223 */ /* 0x000fe2000001003f */
[----:B------:R-:W-:Y:S02]  /*0bd0*/  IMAD.U32 R22, R22, 0x10000, RZ ;  /* 0x0001000016167824 */ /* 0x000fe400078e00ff */
[----:B------:R-:W-:Y:S02]  /*0be0*/  IMAD.U32 R60, R60, 0x10000, RZ ;  /* 0x000100003c3c7824 */ /* 0x000fe400078e00ff */
        /* <DEDUP_REMOVED lines=11> */
[----:B------:R-:W-:Y:S01]  /*0ca0*/  PRMT R42, R42, 0x7632, R42 ;  /* 0x000076322a2a7816 */ /* 0x000fe2000000002a */
[----:B------:R-:W5:Y:S01]  /*0cb0*/  LDG.E.128 R20, desc[UR6][R112.64+0x1c800] ;  /* 0x01c8000670147981 */ /* 0x000f62000c1e1d00 */
[----:B------:R-:W-:Y:S02]  /*0cc0*/  IMAD.U32 R60, R60, 0x10000, RZ ;  /* 0x000100003c3c7824 */ /* 0x000fe400078e00ff */
[----:B------:R-:W-:Y:S01]  /*0cd0*/  FFMA.FTZ R24, R89, R24, RZ ;  /* 0x0000001859187223 */ /* 0x000fe200000100ff */
[----:B------:R-:W-:Y:S01]  /*0ce0*/  SHF.L.U32 R41, R40, 0x10, RZ ;  /* 0x0000001028297819 */ /* 0x000fe200000006ff */
[----:B------:R-:W-:Y:S01]  /*0cf0*/  FFMA.FTZ R40, R64, R63, R69 ;  /* 0x0000003f40287223 */ /* 0x000fe20000010045 */
[----:B------:R-:W-:Y:S01]  /*0d00*/  SHF.L.U32 R42, R42, 0x10, RZ ;  /* 0x000000102a2a7819 */ /* 0x000fe200000006ff */
[----:B------:R-:W-:Y:S01]  /*0d10*/  FFMA.FTZ R62, R67, R60, R24 ;  /* 0x0000003c433e7223 */ /* 0x000fe20000010018 */
[----:B------:R-:W-:Y:S01]  /*0d20*/  SHF.L.U32 R24, R43, 0x10, RZ ;  /* 0x000000102b187819 */ /* 0x000fe200000006ff */
[----:B------:R-:W-:Y:S01]  /*0d30*/  FFMA.FTZ R100, R110, R41, R61 ;  /* 0x000000296e647223 */ /* 0x000fe2000001003d */
[----:B------:R-:W5:Y:S01]  /*0d40*/  LDG.E.128 R68, desc[UR6][R112.64+0x20000] ;  /* 0x0200000670447981 */ /* 0x000f62000c1e1d00 */
[----:B------:R-:W-:Y:S01]  /*0d50*/  FFMA.FTZ R40, R87, R42, R40 ;  /* 0x0000002a57287223 */ /* 0x000fe20000010028 */
[----:B------:R-:W-:-:S02]  /*0d60*/  PRMT R41, R25, 0x7632, R41 ;  /* 0x0000763219297816 */ /* 0x000fc40000000029 */
[----:B------:R-:W-:Y:S01]  /*0d70*/  SHF.L.U32 R60, R25, 0x10, RZ ;  /* 0x00000010193c7819 */ /* 0x000fe200000006ff */
[----:B------:R-:W-:Y:S01]  /*0d80*/  FFMA.FTZ R25, R85, R24, R40 ;  /* 0x0000001855197223 */ /* 0x000fe20000010028 */
[C---:B------:R-:W-:Y:S02]  /*0d90*/  PRMT R24, R52.reuse, 0x7632, R24 ;  /* 0x0000763234187816 */ /* 0x040fe40000000018 */
[----:B------:R-:W-:Y:S01]  /*0da0*/  SHF.L.U32 R52, R52, 0x10, RZ ;  /* 0x0000001034347819 */ /* 0x000fe200000006ff */
[----:B------:R-:W-:Y:S01]  /*0db0*/  IMAD.U32 R42, R41, 0x10000, RZ ;  /* 0x00010000292a7824 */ /* 0x000fe200078e00ff */
[----:B------:R-:W-:Y:S01]  /*0dc0*/  PRMT R43, R43, 0x7632, R43 ;  /* 0x000076322b2b7816 */ /* 0x000fe2000000002b */
[----:B------:R-:W-:Y:S01]  /*0dd0*/  FFMA.FTZ R60, R65, R60, R62 ;  /* 0x0000003c413c7223 */ /* 0x000fe2000001003e */
[----:B------:R-:W-:Y:S01]  /*0de0*/  SHF.L.U32 R41, R26, 0x10, RZ ;  /* 0x000000101a297819 */ /* 0x000fe200000006ff */
[----:B------:R-:W-:Y:S01]  /*0df0*/  FFMA.FTZ R40, R89, R52, RZ ;  /* 0x0000003459287223 */ /* 0x000fe200000100ff */
[----:B------:R-:W-:Y:S01]  /*0e00*/  SHF.L.U32 R43, R43, 0x10, RZ ;  /* 0x000000102b2b7819 */ /* 0x000fe200000006ff */
[----:B------:R-:W-:Y:S01]  /*0e10*/  FFMA.FTZ R61, R3, R42, R60 ;  /* 0x0000002a033d7223 */ /* 0x000fe2000001003c */
[----:B------:R-:W-:-:S03]  /*0e20*/  IMAD.U32 R24, R24, 0x10000, RZ ;  /* 0x0001000018187824 */ /* 0x000fc600078e00ff */
[----:B------:R-:W-:Y:S01]  /*0e30*/  FFMA.FTZ R98, R110, R43, R25 ;  /* 0x0000002b6e627223 */ /* 0x000fe20000010019 */
[----:B------:R-:W-:Y:S01]  /*0e40*/  FFMA.FTZ R60, R64, R41, R61 ;  /* 0x00000029403c7223 */ /* 0x000fe2000001003d */
[----:B------:R-:W-:Y:S02]  /*0e50*/  FFMA.FTZ R24, R67, R24, R40 ;  /* 0x0000001843187223 */ /* 0x000fe40000010028 */
[----:B------:R-:W5:Y:S01]  /*0e60*/  LDG.E.128 R40, desc[UR6][R112.64+0x23800] ;  /* 0x0238000670287981 */ /* 0x000f62000c1e1d00 */
[----:B------:R-:W-:Y:S02]  /*0e70*/  PRMT R26, R26, 0x7632, R26 ;  /* 0x000076321a1a7816 */ /* 0x000fe4000000001a */
[C---:B------:R-:W-:Y:S02]  /*0e80*/  PRMT R25, R53.reuse, 0x7632, R25 ;  /* 0x0000763235197816 */ /* 0x040fe40000000019 */
[----:B------:R-:W-:Y:S02]  /*0e90*/  SHF.L.U32 R52, R53, 0x10, RZ ;  /* 0x0000001035347819 */ /* 0x000fe400000006ff */
[----:B------:R-:W-:-:S02]  /*0ea0*/  SHF.L.U32 R26, R26, 0x10, RZ ;  /* 0x000000101a1a7819 */ /* 0x000fc400000006ff */
[----:B------:R-:W-:Y:S01]  /*0eb0*/  SHF.L.U32 R62, R25, 0x10, RZ ;  /* 0x00000010193e7819 */ /* 0x000fe200000006ff */
[----:B------:R-:W-:Y:S01]  /*0ec0*/  FFMA.FTZ R90, R65, R52, R24 ;  /* 0x00000034415a7223 */ /* 0x000fe20000010018 */
[C---:B------:R-:W-:Y:S01]  /*0ed0*/  SHF.L.U32 R25, R54.reuse, 0x10, RZ ;  /* 0x0000001036197819 */ /* 0x040fe200000006ff */
[----:B------:R-:W-:Y:S02]  /*0ee0*/  IMAD.U32 R52, R27, 0x10000, RZ ;  /* 0x000100001b347824 */ /* 0x000fe400078e00ff */
[----:B------:R-:W-:Y:S01]  /*0ef0*/  FFMA.FTZ R26, R87, R26, R60 ;  /* 0x0000001a571a7223 */ /* 0x000fe2000001003c */
[----:B------:R-:W-:Y:S01]  /*0f00*/  PRMT R54, R54, 0x7632, R54 ;  /* 0x0000763236367816 */ /* 0x000fe20000000036 */
[----:B------:R-:W-:Y:S01]  /*0f10*/  FFMA.FTZ R53, R3, R62, R90 ;  /* 0x0000003e03357223 */ /* 0x000fe2000001005a */
[C---:B------:R-:W-:Y:S02]  /*0f20*/  PRMT R60, R4.reuse, 0x7632, R60 ;  /* 0x00007632043c7816 */ /* 0x040fe4000000003c */
[----:B------:R-:W-:-:S02]  /*0f30*/  SHF.L.U32 R4, R4, 0x10, RZ ;  /* 0x0000001004047819 */ /* 0x000fc400000006ff */
[----:B------:R-:W-:Y:S01]  /*0f40*/  PRMT R24, R27, 0x7632, R24 ;  /* 0x000076321b187816 */ /* 0x000fe20000000018 */
[----:B------:R-:W-:Y:S01]  /*0f50*/  FFMA.FTZ R27, R85, R52, R26 ;  /* 0x00000034551b7223 */ /* 0x000fe2000001001a */
[----:B------:R-:W-:Y:S01]  /*0f60*/  SHF.L.U32 R54, R54, 0x10, RZ ;  /* 0x0000001036367819 */ /* 0x000fe200000006ff */
[----:B------:R-:W-:Y:S01]  /*0f70*/  FFMA.FTZ R52, R64, R25, R53 ;  /* 0x0000001940347223 */ /* 0x000fe20000010035 */
[----:B------:R-:W-:Y:S02]  /*0f80*/  IMAD.U32 R60, R60, 0x10000, RZ ;  /* 0x000100003c3c7824 */ /* 0x000fe400078e00ff */
[----:B------:R-:W-:Y:S01]  /*0f90*/  FFMA.FTZ R62, R89, R4, RZ ;  /* 0x00000004593e7223 */ /* 0x000fe200000100ff */
[----:B------:R-:W-:Y:S01]  /*0fa0*/  PRMT R4, R55, 0x7632, R4 ;  /* 0x0000763237047816 */ /* 0x000fe20000000004 */
[----:B------:R-:W-:Y:S01]  /*0fb0*/  FFMA.FTZ R52, R87, R54, R52 ;  /* 0x0000003657347223 */ /* 0x000fe20000010034 */
[----:B------:R-:W-:Y:S02]  /*0fc0*/  SHF.L.U32 R26, R55, 0x10, RZ ;  /* 0x00000010371a7819 */ /* 0x000fe400000006ff */
[----:B------:R-:W-:Y:S01]  /*0fd0*/  SHF.L.U32 R25, R24, 0x10, RZ ;  /* 0x0000001018197819 */ /* 0x000fe200000006ff */
[----:B------:R-:W-:Y:S01]  /*0fe0*/  FFMA.FTZ R60, R67, R60, R62 ;  /* 0x0000003c433c7223 */ /* 0x000fe2000001003e */
[----:B------:R-:W-:-:S02]  /*0ff0*/  PRMT R24, R5, 0x7632, R24 ;  /* 0x0000763205187816 */ /* 0x000fc40000000018 */
[----:B------:R-:W-:Y:S01]  /*1000*/  SHF.L.U32 R54, R5, 0x10, RZ ;  /* 0x0000001005367819 */ /* 0x000fe200000006ff */
[----:B------:R-:W-:Y:S02]  /*1010*/  IMAD.U32 R5, R4, 0x10000, RZ ;  /* 0x0001000004057824 */ /* 0x000fe400078e00ff */
[----:B------:R-:W-:Y:S01]  /*1020*/  FFMA.FTZ R26, R85, R26, R52 ;  /* 0x0000001a551a7223 */ /* 0x000fe20000010034 */
[----:B------:R-:W-:Y:S01]  /*1030*/  SHF.L.U32 R24, R24, 0x10, RZ ;  /* 0x0000001018187819 */ /* 0x000fe200000006ff */
[----:B------:R-:W-:Y:S02]  /*1040*/  FFMA.FTZ R54, R65, R54, R60 ;  /* 0x0000003641367223 */ /* 0x000fe4000001003c */
[C---:B------:R-:W-:Y:S01]  /*1050*/  FFMA.FTZ R94, R110.reuse, R5, R26 ;  /* 0x000000056e5e7223 */ /* 0x040fe2000001001a */
[----:B------:R-:W-:Y:S01]  /*1060*/  FFMA.FTZ R96, R110, R25, R27 ;  /* 0x000000196e607223 */ /* 0x000fe2000001001b */
[C---:B------:R-:W-:Y:S01]  /*1070*/  PRMT R4, R6.reuse, 0x7632, R4 ;  /* 0x0000763206047816 */ /* 0x040fe20000000004 */
[----:B------:R-:W-:Y:S01]  /*1080*/  FFMA.FTZ R25, R3, R24, R54 ;  /* 0x0000001803197223 */ /* 0x000fe20000010036 */
[----:B------:R-:W-:-:S02]  /*1090*/  SHF.L.U32 R5, R6, 0x10, RZ ;  /* 0x0000001006057819 */ /* 0x000fc400000006ff */
[C---:B------:R-:W-:Y:S02]  /*10a0*/  PRMT R52, R32.reuse, 0x7632, R52 ;  /* 0x0000763220347816 */ /* 0x040fe40000000034 */
[----:B------:R-:W-:Y:S01]  /*10b0*/  SHF.L.U32 R32, R32, 0x10, RZ ;  /* 0x0000001020207819 */ /* 0x000fe200000006ff */
[----:B------:R-:W-:Y:S02]  /*10c0*/  IMAD.U32 R4, R4, 0x10000, RZ ;  /* 0x0001000004047824 */ /* 0x000fe400078e00ff */
[----:B------:R-:W-:Y:S01]  /*10d0*/  FFMA.FTZ R6, R64, R5, R25 ;  /* 0x0000000540067223 */ /* 0x000fe20000010019 */
[----:B------:R-:W-:Y:S01]  /*10e0*/  SHF.L.U32 R52, R52, 0x10, RZ ;  /* 0x0000001034347819 */ /* 0x000fe200000006ff */
[----:B------:R-:W5:Y:S01]  /*10f0*/  LDG.E.128 R24, desc[UR6][R112.64+0x27000] ;  /* 0x0270000670187981 */ /* 0x000f62000c1e1d00 */
[----:B------:R-:W-:Y:S01]  /*1100*/  FFMA.FTZ R54, R89, R32, RZ ;  /* 0x0000002059367223 */ /* 0x000fe200000100ff */
        /* <DEDUP_REMOVED lines=8> */
[C---:B------:R-:W-:Y:S01]  /*1190*/  PRMT R6, R8.reuse, 0x7632, R6 ;  /* 0x0000763208067816 */ /* 0x040fe20000000006 */
[----:B------:R-:W-:Y:S01]  /*11a0*/  IMAD.U32 R4, R33, 0x10000, RZ ;  /* 0x0001000021047824 */ /* 0x000fe200078e00ff */
[----:B------:R-:W-:Y:S02]  /*11b0*/  SHF.L.U32 R8, R8, 0x10, RZ ;  /* 0x0000001008087819 */ /* 0x000fe400000006ff */
[----:B------:R-:W-:Y:S01]  /*11c0*/  SHF.L.U32 R7, R7, 0x10, RZ ;  /* 0x0000001007077819 */ /* 0x000fe200000006ff */
[----:B------:R-:W-:Y:S01]  /*11d0*/  FFMA.FTZ R53, R3, R4, R32 ;  /* 0x0000000403357223 */ /* 0x000fe20000010020 */
[----:B------:R-:W-:Y:S01]  /*11e0*/  SHF.L.U32 R33, R34, 0x10, RZ ;  /* 0x0000001022217819 */ /* 0x000fe200000006ff */
[----:B------:R-:W-:-:S02]  /*11f0*/  IMAD.U32 R32, R6, 0x10000, RZ ;  /* 0x0001000006207824 */ /* 0x000fc400078e00ff */
[----:B------:R-:W-:Y:S01]  /*1200*/  FFMA.FTZ R8, R89, R8, RZ ;  /* 0x0000000859087223 */ /* 0x000fe200000100ff */
[----:B------:R-:W-:Y:S01]  /*1210*/  FFMA.FTZ R92, R110, R7, R5 ;  /* 0x000000076e5c7223 */ /* 0x000fe20000010005 */
[----:B------:R-:W-:Y:S01]  /*1220*/  PRMT R34, R34, 0x7632, R34 ;  /* 0x0000763222227816 */ /* 0x000fe20000000022 */
[----:B------:R-:W-:Y:S01]  /*1230*/  FFMA.FTZ R52, R64, R33, R53 ;  /* 0x0000002140347223 */ /* 0x000fe20000010035 */
[----:B------:R-:W5:Y:S01]  /*1240*/  LDG.E.128 R4, desc[UR6][R112.64+0x2a800] ;  /* 0x02a8000670047981 */ /* 0x000f62000c1e1d00 */
[----:B------:R-:W-:Y:S01]  /*1250*/  PRMT R33, R9, 0x7632, R33 ;  /* 0x0000763209217816 */ /* 0x000fe20000000021 */
[----:B------:R-:W-:Y:S01]  /*1260*/  FFMA.FTZ R62, R67, R32, R8 ;  /* 0x00000020433e7223 */ /* 0x000fe20000010008 */
[----:B------:R-:W-:Y:S02]  /*1270*/  SHF.L.U32 R54, R9, 0x10, RZ ;  /* 0x0000001009367819 */ /* 0x000fe400000006ff */
[----:B------:R-:W-:Y:S01]  /*1280*/  SHF.L.U32 R34, R34, 0x10, RZ ;  /* 0x0000001022227819 */ /* 0x000fe200000006ff */
[----:B------:R-:W-:-:S02]  /*1290*/  IMAD.U32 R60, R33, 0x10000, RZ ;  /* 0x00010000213c7824 */ /* 0x000fc400078e00ff */
[----:B------:R-:W-:Y:S01]  /*12a0*/  FFMA.FTZ R54, R65, R54, R62 ;  /* 0x0000003641367223 */ /* 0x000fe2000001003e */
[----:B------:R-:W-:Y:S01]  /*12b0*/  PRMT R32, R35, 0x7632, R32 ;  /* 0x0000763223207816 */ /* 0x000fe20000000020 */
[----:B------:R-:W-:Y:S01]  /*12c0*/  FFMA.FTZ R34, R87, R34, R52 ;  /* 0x0000002257227223 */ /* 0x000fe20000010034 */
[----:B------:R-:W-:Y:S01]  /*12d0*/  SHF.L.U32 R8, R35, 0x10, RZ ;  /* 0x0000001023087819 */ /* 0x000fe200000006ff */
[----:B------:R-:W-:Y:S01]  /*12e0*/  FFMA.FTZ R35, R3, R60, R54 ;  /* 0x0000003c03237223 */ /* 0x000fe20000010036 */
[C---:B------:R-:W-:Y:S01]  /*12f0*/  PRMT R52, R12.reuse, 0x7632, R52 ;  /* 0x000076320c347816 */ /* 0x040fe20000000034 */
[----:B------:R-:W5:Y:S01]  /*1300*/  LDG.E.128 R60, desc[UR6][R112.64+0x2e000] ;  /* 0x02e00006703c7981 */ /* 0x000f62000c1e1d00 */
[----:B------:R-:W-:Y:S02]  /*1310*/  SHF.L.U32 R54, R12, 0x10, RZ ;  /* 0x000000100c367819 */ /* 0x000fe400000006ff */
[C---:B------:R-:W-:Y:S02]  /*1320*/  PRMT R9, R10.reuse, 0x7632, R9 ;  /* 0x000076320a097816 */ /* 0x040fe40000000009 */
[----:B------:R-:W-:Y:S01]  /*1330*/  SHF.L.U32 R33, R10, 0x10, RZ ;  /* 0x000000100a217819 */ /* 0x000fe200000006ff */
[----:B------:R-:W-:-:S02]  /*1340*/  IMAD.U32 R52, R52, 0x10000, RZ ;  /* 0x0001000034347824 */ /* 0x000fc400078e00ff */
[----:B------:R-:W-:Y:S01]  /*1350*/  FFMA.FTZ R90, R89, R54, RZ ;  /* 0x00000036595a7223 */ /* 0x000fe200000100ff */
[----:B------:R-:W-:Y:S01]  /*1360*/  SHF.L.U32 R10, R9, 0x10, RZ ;  /* 0x00000010090a7819 */ /* 0x000fe200000006ff */
[----:B------:R-:W-:Y:S01]  /*1370*/  FFMA.FTZ R12, R64, R33, R35 ;  /* 0x00000021400c7223 */ /* 0x000fe20000010023 */
[----:B------:R-:W-:Y:S01]  /*1380*/  SHF.L.U32 R54, R13, 0x10, RZ ;  /* 0x000000100d367819 */ /* 0x000fe200000006ff */
[----:B------:R-:W-:Y:S02]  /*1390*/  FFMA.FTZ R52, R67, R52, R90 ;  /* 0x0000003443347223 */ /* 0x000fe4000001005a */
[----:B------:R-:W-:Y:S01]  /*13a0*/  FFMA.FTZ R9, R87, R10, R12 ;  /* 0x0000000a57097223 */ /* 0x000fe2000001000c */
[----:B------:R-:W-:Y:S01]  /*13b0*/  SHF.L.U32 R10, R11, 0x10, RZ ;  /* 0x000000100b0a7819 */ /* 0x000fe200000006ff */
[----:B------:R-:W-:Y:S01]  /*13c0*/  FFMA.FTZ R106, R65, R54, R52 ;  /* 0x00000036416a7223 */ /* 0x000fe20000010034 */
[----:B------:R-:W-:Y:S02]  /*13d0*/  PRMT R12, R11, 0x7632, R12 ;  /* 0x000076320b0c7816 */ /* 0x000fe4000000000c */
[----:B------:R-:W-:Y:S01]  /*13e0*/  PRMT R52, R13, 0x7632, R52 ;  /* 0x000076320d347816 */ /* 0x000fe20000000034 */
[C---:B------:R-:W-:Y:S01]  /*13f0*/  FFMA.FTZ R33, R85.reuse, R8, R34 ;  /* 0x0000000855217223 */ /* 0x040fe20000010022 */
[C---:B------:R-:W-:Y:S01]  /*1400*/  PRMT R89, R56.reuse, 0x7632, R89 ;  /* 0x0000763238597816 */ /* 0x040fe20000000059 */
[----:B------:R-:W-:Y:S01]  /*1410*/  FFMA.FTZ R34, R85, R10, R9 ;  /* 0x0000000a55227223 */ /* 0x000fe20000010009 */
[----:B------:R-:W-:Y:S01]  /*1420*/  SHF.L.U32 R56, R56, 0x10, RZ ;  /* 0x0000001038387819 */ /* 0x000fe200000006ff */
[----:B------:R-:W5:Y:S01]  /*1430*/  LDG.E.128 R8, desc[UR6][R112.64+0x1000] ;  /* 0x0010000670087981 */ /* 0x000f62000c1e1d00 */
[----:B------:R-:W-:-:S02]  /*1440*/  PRMT R67, R80, 0x7632, R67 ;  /* 0x0000763250437816 */ /* 0x000fc40000000043 */
[----:B------:R-:W-:Y:S02]  /*1450*/  SHF.L.U32 R65, R80, 0x10, RZ ;  /* 0x0000001050417819 */ /* 0x000fe400000006ff */
[----:B------:R-:W-:Y:S02]  /*1460*/  SHF.L.U32 R35, R12, 0x10, RZ ;  /* 0x000000100c237819 */ /* 0x000fe400000006ff */
[----:B------:R-:W-:Y:S01]  /*1470*/  SHF.L.U32 R12, R52, 0x10, RZ ;  /* 0x00000010340c7819 */ /* 0x000fe200000006ff */
[----:B------:R-:W-:Y:S01]  /*1480*/  IMAD.U32 R13, R32, 0x10000, RZ ;  /* 0x00010000200d7824 */ /* 0x000fe200078e00ff */
[----:B------:R-:W5:Y:S01]  /*1490*/  LDG.E.128 R52, desc[UR6][R114.64+0x1000] ;  /* 0x0010000672347981 */ /* 0x000f62000c1e1d00 */
[----:B------:R-:W-:Y:S01]  /*14a0*/  SHF.L.U32 R67, R67, 0x10, RZ ;  /* 0x0000001043437819 */ /* 0x000fe200000006ff */
[----:B------:R-:W-:Y:S02]  /*14b0*/  IMAD.U32 R32, R89, 0x10000, RZ ;  /* 0x0001000059207824 */ /* 0x000fe400078e00ff */
[----:B------:R-:W-:Y:S01]  /*14c0*/  FFMA.FTZ R56, R65, R56, R88 ;  /* 0x0000003841387223 */ /* 0x000fe20000010058 */
[C---:B------:R-:W-:Y:S01]  /*14d0*/  FFMA.FTZ R90, R110.reuse, R13, R33 ;  /* 0x0000000d6e5a7223 */ /* 0x040fe20000010021 */
[----:B------:R-:W-:Y:S01]  /*14e0*/  FFMA.FTZ R88, R110, R35, R34 ;  /* 0x000000236e587223 */ /* 0x000fe20000010022 */
[----:B------:R-:W-:Y:S01]  /*14f0*/  FFMA.FTZ R35, R3, R12, R106 ;  /* 0x0000000c03237223 */ /* 0x000fe2000001006a */
[----:B------:R-:W-:Y:S01]  /*1500*/  FFMA.FTZ R56, R67, R32, R56 ;  /* 0x0000002043387223 */ /* 0x000fe20000010038 */
[----:B------:R-:W-:Y:S01]  /*1510*/  SHF.L.U32 R33, R14, 0x10, RZ ;  /* 0x000000100e217819 */ /* 0x000fe200000006ff */
[----:B------:R-:W-:Y:S01]  /*1520*/  IMAD.U32 R3, R81, 0x10000, RZ ;  /* 0x0001000051037824 */ /* 0x000fe200078e00ff */
[----:B------:R-:W-:-:S02]  /*1530*/  SHF.L.U32 R32, R57, 0x10, RZ ;  /* 0x0000001039207819 */ /* 0x000fc400000006ff */
[----:B------:R-:W-:Y:S02]  /*1540*/  PRMT R13, R14, 0x7632, R13 ;  /* 0x000076320e0d7816 */ /* 0x000fe4000000000d */
[----:B------:R-:W-:Y:S02]  /*1550*/  PRMT R57, R57, 0x7632, R57 ;  /* 0x0000763239397816 */ /* 0x000fe40000000039 */
[----:B------:R-:W-:Y:S01]  /*1560*/  PRMT R14, R81, 0x7632, R14 ;  /* 0x00007632510e7816 */ /* 0x000fe2000000000e */
[----:B------:R-:W-:Y:S01]  /*1570*/  FFMA.FTZ R89, R3, R32, R56 ;  /* 0x0000002003597223 */ /* 0x000fe20000010038 */
[----:B------:R-:W-:Y:S01]  /*1580*/  SHF.L.U32 R57, R57, 0x10, RZ ;  /* 0x0000001039397819 */ /* 0x000fe200000006ff */
[----:B------:R-:W-:Y:S01]  /*1590*/  FFMA.FTZ R106, R64, R33, R35 ;  /* 0x00000021406a7223 */ /* 0x000fe20000010023 */
[----:B------:R-:W-:Y:S01]  /*15a0*/  SHF.L.U32 R14, R14, 0x10, RZ ;  /* 0x000000100e0e7819 */ /* 0x000fe200000006ff */
[----:B------:R-:W-:Y:S01]  /*15b0*/  IMAD.U32 R56, R13, 0x10000, RZ ;  /* 0x000100000d387824 */ /* 0x000fe200078e00ff */
[C---:B------:R-:W-:Y:S01]  /*15c0*/  PRMT R12, R15.reuse, 0x7632, R12 ;  /* 0x000076320f0c7816 */ /* 0x040fe2000000000c */
[----:B------:R-:W5:Y:S01]  /*15d0*/  LDG.E.128 R32, desc[UR6][R112.64+0x4800] ;  /* 0x0048000670207981 */ /* 0x000f62000c1e1d00 */
[----:B------:R-:W-:Y:S01]  /*15e0*/  SHF.L.U32 R80, R15, 0x10, RZ ;  /* 0x000000100f507819 */ /* 0x000fe200000006ff */
[----:B------:R-:W-:Y:S01]  /*15f0*/  FFMA.FTZ R57, R14, R57, R89 ;  /* 0x000000390e397223 */ /* 0x000fe20000010059 */
[C---:B------:R-:W-:Y:S01]  /*1600*/  PRMT R81, R58.reuse, 0x7632, R81 ;  /* 0x000076323a517816 */ /* 0x040fe20000000051 */
[----:B------:R-:W-:Y:S01]  /*1610*/  FFMA.FTZ R56, R87, R56, R106 ;  /* 0x0000003857387223 */ /* 0x000fe2000001006a */
[----:B------:R-:W-:-:S02]  /*1620*/  SHF.L.U32 R13, R58, 0x10, RZ ;  /* 0x000000103a0d7819 */ /* 0x000fc400000006ff */
[C---:B------:R-:W-:Y:S02]  /*1630*/  PRMT R15, R82.reuse, 0x7632, R15 ;  /* 0x00007632520f7816 */ /* 0x040fe4000000000f */
[----:B------:R-:W-:Y:S01]  /*1640*/  SHF.L.U32 R64, R82, 0x10, RZ ;  /* 0x0000001052407819 */ /* 0x000fe200000006ff */
[--C-:B------:R-:W-:Y:S01]  /*1650*/  FFMA.FTZ R85, R85, R80, R56.reuse ;  /* 0x0000005055557223 */ /* 0x100fe20000010038 */
[----:B------:R-:W-:Y:S01]  /*1660*/  SHF.L.U32 R58, R81, 0x10, RZ ;  /* 0x00000010513a7819 */ /* 0x000fe200000006ff */
[----:B------:R-:W-:Y:S01]  /*1670*/  IMAD.U32 R15, R15, 0x10000, RZ ;  /* 0x000100000f0f7824 */ /* 0x000fe200078e00ff */
[----:B--2---:R-:W-:Y:S01]  /*1680*/  PRMT R56, R28, 0x7632, R56 ;  /* 0x000076321c387816 */ /* 0x004fe20000000038 */
[----:B------:R-:W-:Y:S01]  /*1690*/  FFMA.FTZ R82, R64, R13, R57 ;  /* 0x0000000d40527223 */ /* 0x000fe20000010039 */
[----:B------:R-:W-:Y:S02]  /*16a0*/  SHF.L.U32 R57, R28, 0x10, RZ ;  /* 0x000000101c397819 */ /* 0x000fe400000006ff */
[----:B------:R-:W-:Y:S01]  /*16b0*/  SHF.L.U32 R28, R59, 0x10, RZ ;  /* 0x000000103b1c7819 */ /* 0x000fe200000006ff */
[----:B------:R-:W-:Y:S01]  /*16c0*/  FFMA.FTZ R58, R15, R58, R82 ;  /* 0x0000003a0f3a7223 */ /* 0x000fe20000010052 */
[----:B------:R-:W-:Y:S01]  /*16d0*/  SHF.L.U32 R13, R83, 0x10, RZ ;  /* 0x00000010530d7819 */ /* 0x000fe200000006ff */
[----:B------:R-:W-:-:S02]  /*16e0*/  IMAD.U32 R56, R56, 0x10000, RZ ;  /* 0x0001000038387824 */ /* 0x000fc400078e00ff */
[----:B------:R-:W-:Y:S01]  /*16f0*/  FFMA.FTZ R104, R65, R57, R104 ;  /* 0x0000003941687223 */ /* 0x000fe20000010068 */
[----:B------:R-:W-:Y:S01]  /*1700*/  PRMT R83, R83, 0x7632, R83 ;  /* 0x0000763253537816 */ /* 0x000fe20000000053 */
[----:B------:R-:W-:Y:S01]  /*1710*/  FFMA.FTZ R57, R13, R28, R58 ;  /* 0x0000001c0d397223 */ /* 0x000fe2000001003a */
[----:B------:R-:W-:Y:S01]  /*1720*/  PRMT R28, R29, 0x7632, R28 ;  /* 0x000076321d1c7816 */ /* 0x000fe2000000001c */
[----:B------:R-:W-:Y:S01]  /*1730*/  FFMA.FTZ R104, R67, R56, R104 ;  /* 0x0000003843687223 */ /* 0x000fe20000010068 */
[----:B------:R-:W-:Y:S02]  /*1740*/  SHF.L.U32 R56, R29, 0x10, RZ ;  /* 0x000000101d387819 */ /* 0x000fe400000006ff */
[----:B------:R-:W-:Y:S02]  /*1750*/  SHF.L.U32 R29, R12, 0x10, RZ ;  /* 0x000000100c1d7819 */ /* 0x000fe400000006ff */
[----:B------:R-:W-:Y:S01]  /*1760*/  SHF.L.U32 R81, R28, 0x10, RZ ;  /* 0x000000101c517819 */ /* 0x000fe200000006ff */
[----:B------:R-:W-:Y:S01]  /*1770*/  IMAD.U32 R12, R83, 0x10000, RZ ;  /* 0x00010000530c7824 */ /* 0x000fe200078e00ff */
[C---:B---3--:R-:W-:Y:S01]  /*1780*/  SHF.L.U32 R28, R44.reuse, 0x10, RZ ;  /* 0x000000102c1c7819 */ /* 0x048fe200000006ff */
[----:B------:R-:W-:Y:S01]  /*1790*/  FFMA.FTZ R83, R3, R56, R104 ;  /* 0x0000003803537223 */ /* 0x000fe20000010068 */
[----:B------:R-:W-:-:S02]  /*17a0*/  PRMT R44, R44, 0x7632, R44 ;  /* 0x000076322c2c7816 */ /* 0x000fc4000000002c */
[----:B------:R-:W-:Y:S01]  /*17b0*/  PRMT R59, R59, 0x7632, R59 ;  /* 0x000076323b3b7816 */ /* 0x000fe2000000003b */
[----:B------:R-:W-:Y:S01]  /*17c0*/  FFMA.FTZ R110, R110, R29, R85 ;  /* 0x0000001d6e6e7223 */ /* 0x000fe20000010055 */
[----:B------:R-:W-:Y:S01]  /*17d0*/  SHF.L.U32 R29, R30, 0x10, RZ ;  /* 0x000000101e1d7819 */ /* 0x000fe200000006ff */
[----:B------:R-:W-:Y:S01]  /*17e0*/  FFMA.FTZ R81, R14, R81, R83 ;  /* 0x000000510e517223 */ /* 0x000fe20000010053 */
[----:B------:R-:W-:Y:S01]  /*17f0*/  SHF.L.U32 R59, R59, 0x10, RZ ;  /* 0x000000103b3b7819 */ /* 0x000fe200000006ff */
[----:B------:R-:W-:Y:S01]  /*1800*/  FFMA.FTZ R102, R65, R28, R102 ;  /* 0x0000001c41667223 */ /* 0x000fe20000010066 */
[----:B------:R-:W-:Y:S01]  /*1810*/  IMAD.U32 R82, R44, 0x10000, RZ ;  /* 0x000100002c527824 */ /* 0x000fe200078e00ff */
[----:B------:R-:W-:Y:S01]  /*1820*/  PRMT R28, R30, 0x7632, R28 ;  /* 0x000076321e1c7816 */ /* 0x000fe2000000001c */
[----:B------:R-:W-:Y:S01]  /*1830*/  FFMA.FTZ R30, R64, R29, R81 ;  /* 0x0000001d401e7223 */ /* 0x000fe20000010051 */
[----:B------:R-:W-:Y:S01]  /*1840*/  FFMA.FTZ R108, R12, R59, R57 ;  /* 0x0000003b0c6c7223 */ /* 0x000fe20000010039 */
[----:B------:R-:W-:Y:S01]  /*1850*/  FFMA.FTZ R102, R67, R82, R102 ;  /* 0x0000005243667223 */ /* 0x000fe20000010066 */
[C---:B------:R-:W-:Y:S01]  /*1860*/  PRMT R29, R45.reuse, 0x7632, R29 ;  /* 0x000076322d1d7816 */ /* 0x040fe2000000001d */
[----:B------:R-:W2:Y:S01]  /*1870*/  LDG.E.128 R56, desc[UR6][R112.64+0x8000] ;  /* 0x0080000670387981 */ /* 0x000ea2000c1e1d00 */
[----:B------:R-:W-:-:S02]  /*1880*/  SHF.L.U32 R82, R45, 0x10, RZ ;  /* 0x000000102d527819 */ /* 0x000fc400000006ff */
[----:B------:R-:W-:Y:S01]  /*1890*/  SHF.L.U32 R28, R28, 0x10, RZ ;  /* 0x000000101c1c7819 */ /* 0x000fe200000006ff */
[C---:B----4-:R-:W-:Y:S01]  /*18a0*/  IMAD.U32 R81, R36.reuse, 0x10000, RZ ;  /* 0x0001000024517824 */ /* 0x050fe200078e00ff */
[C---:B------:R-:W-:Y:S02]  /*18b0*/  PRMT R80, R31.reuse, 0x7632, R80 ;  /* 0x000076321f507816 */ /* 0x040fe40000000050 */
[----:B------:R-:W-:Y:S01]  /*18c0*/  SHF.L.U32 R44, R31, 0x10, RZ ;  /* 0x000000101f2c7819 */ /* 0x000fe200000006ff */
[----:B------:R-:W-:Y:S01]  /*18d0*/  FFMA.FTZ R31, R3, R82, R102 ;  /* 0x00000052031f7223 */ /* 0x000fe20000010066 */
[----:B------:R-:W-:Y:S02]  /*18e0*/  PRMT R45, R36, 0x7632, R45 ;  /* 0x00007632242d7816 */ /* 0x000fe4000000002d */
        /* <DEDUP_REMOVED lines=13> */
[----:B------:R-:W3:Y:S01]  /*19c0*/  LDG.E.128 R28, desc[UR6][R112.64+0xb800] ;  /* 0x00b80006701c7981 */ /* 0x000ee2000c1e1d00 */
[----:B------:R-:W-:Y:S01]  /*19d0*/  FFMA.FTZ R81, R3, R82, R102 ;  /* 0x0000005203517223 */ /* 0x000fe20000010066 */
[----:B------:R-:W-:Y:S01]  /*19e0*/  FFMA.FTZ R37, R15, R46, R66 ;  /* 0x0000002e0f257223 */ /* 0x000fe20000010042 */
[----:B------:R-:W-:-:S02]  /*19f0*/  IMAD.U32 R83, R38, 0x10000, RZ ;  /* 0x0001000026537824 */ /* 0x000fc400078e00ff */
[----:B------:R-:W-:Y:S01]  /*1a00*/  FFMA.FTZ R45, R14, R45, R81 ;  /* 0x0000002d0e2d7223 */ /* 0x000fe20000010051 */
[--C-:B------:R-:W-:Y:S01]  /*1a10*/  FFMA.FTZ R81, R13, R44, R36.reuse ;  /* 0x0000002c0d517223 */ /* 0x100fe20000010024 */
[C---:B------:R-:W-:Y:S02]  /*1a20*/  SHF.L.U32 R46, R47.reuse, 0x10, RZ ;  /* 0x000000102f2e7819 */ /* 0x040fe400000006ff */
[----:B------:R-:W-:Y:S01]  /*1a30*/  PRMT R36, R47, 0x7632, R36 ;  /* 0x000076322f247816 */ /* 0x000fe20000000024 */
[----:B------:R-:W-:Y:S01]  /*1a40*/  FFMA.FTZ R82, R64, R83, R45 ;  /* 0x0000005340527223 */ /* 0x000fe2000001002d */
[----:B------:R-:W-:Y:S01]  /*1a50*/  PRMT R38, R38, 0x7632, R38 ;  /* 0x0000763226267816 */ /* 0x000fe20000000026 */
[----:B------:R-:W-:Y:S01]  /*1a60*/  FFMA.FTZ R106, R13, R46, R37 ;  /* 0x0000002e0d6a7223 */ /* 0x000fe20000010025 */
[----:B------:R-:W-:Y:S01]  /*1a70*/  SHF.L.U32 R83, R36, 0x10, RZ ;  /* 0x0000001024537819 */ /* 0x000fe200000006ff */
[----:B------:R-:W4:Y:S01]  /*1a80*/  LDG.E.128 R44, desc[UR6][R112.64+0xf000] ;  /* 0x00f00006702c7981 */ /* 0x000f22000c1e1d00 */
[C---:B-----5:R-:W-:Y:S01]  /*1a90*/  PRMT R36, R76.reuse, 0x7632, R36 ;  /* 0x000076324c247816 */ /* 0x060fe20000000024 */
[----:B------:R-:W-:Y:S01]  /*1aa0*/  IMAD.U32 R76, R76, 0x10000, RZ ;  /* 0x000100004c4c7824 */ /* 0x000fe200078e00ff */
[----:B------:R-:W-:-:S02]  /*1ab0*/  SHF.L.U32 R37, R80, 0x10, RZ ;  /* 0x0000001050257819 */ /* 0x000fc400000006ff */
        /* <DEDUP_REMOVED lines=9> */
[----:B------:R-:W-:Y:S02]  /*1b50*/  IMAD.U32 R37, R37, 0x10000, RZ ;  /* 0x0001000025257824 */ /* 0x000fe400078e00ff */
[----:B------:R-:W-:-:S02]  /*1b60*/  FFMA.FTZ R81, R3, R82, R80 ;  /* 0x0000005203517223 */ /* 0x000fc40000010050 */
[----:B------:R-:W-:Y:S01]  /*1b70*/  FFMA.FTZ R77, R13, R36, R38 ;  /* 0x000000240d4d7223 */ /* 0x000fe20000010026 */
[----:B------:R-:W-:Y:S01]  /*1b80*/  PRMT R36, R72, 0x7632, R36 ;  /* 0x0000763248247816 */ /* 0x000fe20000000024 */
[----:B------:R-:W-:Y:S01]  /*1b90*/  FFMA.FTZ R37, R14, R37, R81 ;  /* 0x000000250e257223 */ /* 0x000fe20000010051 */
[----:B------:R-:W-:Y:S02]  /*1ba0*/  PRMT R76, R39, 0x7632, R76 ;  /* 0x00007632274c7816 */ /* 0x000fe4000000004c */
[----:B------:R-:W-:Y:S02]  /*1bb0*/  SHF.L.U32 R72, R72, 0x10, RZ ;  /* 0x0000001048487819 */ /* 0x000fe400000006ff */
[C---:B------:R-:W-:Y:S02]  /*1bc0*/  SHF.L.U32 R39, R78.reuse, 0x10, RZ ;  /* 0x000000104e277819 */ /* 0x040fe400000006ff */
[----:B------:R-:W-:Y:S01]  /*1bd0*/  PRMT R78, R78, 0x7632, R78 ;  /* 0x000076324e4e7816 */ /* 0x000fe2000000004e */
[----:B------:R-:W-:Y:S01]  /*1be0*/  FFMA.FTZ R86, R65, R72, R86 ;  /* 0x0000004841567223 */ /* 0x000fe20000010056 */
[----:B------:R-:W-:Y:S01]  /*1bf0*/  SHF.L.U32 R80, R36, 0x10, RZ ;  /* 0x0000001024507819 */ /* 0x000fe200000006ff */
[----:B------:R-:W-:-:S02]  /*1c00*/  FFMA.FTZ R72, R64, R39, R37 ;  /* 0x0000002740487223 */ /* 0x000fc40000010025 */
[----:B------:R-:W5:Y:S01]  /*1c10*/  LDG.E.128 R36, desc[UR6][R112.64+0x12800] ;  /* 0x0128000670247981 */ /* 0x000f62000c1e1d00 */
[----:B------:R-:W-:Y:S02]  /*1c20*/  IMAD.U32 R78, R78, 0x10000, RZ ;  /* 0x000100004e4e7824 */ /* 0x000fe400078e00ff */
[----:B------:R-:W-:Y:S01]  /*1c30*/  FFMA.FTZ R86, R67, R80, R86 ;  /* 0x0000005043567223 */ /* 0x000fe20000010056 */
[C---:B------:R-:W-:Y:S02]  /*1c40*/  PRMT R80, R73.reuse, 0x7632, R80 ;  /* 0x0000763249507816 */ /* 0x040fe40000000050 */
[----:B------:R-:W-:Y:S02]  /*1c50*/  SHF.L.U32 R82, R73, 0x10, RZ ;  /* 0x0000001049527819 */ /* 0x000fe400000006ff */
[----:B------:R-:W-:Y:S01]  /*1c60*/  SHF.L.U32 R73, R76, 0x10, RZ ;  /* 0x000000104c497819 */ /* 0x000fe200000006ff */
[----:B------:R-:W-:Y:S01]  /*1c70*/  FFMA.FTZ R78, R15, R78, R72 ;  /* 0x0000004e0f4e7223 */ /* 0x000fe20000010048 */
[----:B------:R-:W-:Y:S01]  /*1c80*/  FFMA.FTZ R106, R12, R83, R106 ;  /* 0x000000530c6a7223 */ /* 0x000fe2000001006a */
[----:B------:R-:W-:Y:S01]  /*1c90*/  SHF.L.U32 R72, R79, 0x10, RZ ;  /* 0x000000104f487819 */ /* 0x000fe200000006ff */
[----:B------:R-:W-:-:S02]  /*1ca0*/  IMAD.U32 R81, R80, 0x10000, RZ ;  /* 0x0001000050517824 */ /* 0x000fc400078e00ff */
[----:B------:R-:W-:Y:S01]  /*1cb0*/  FFMA.FTZ R83, R3, R82, R86 ;  /* 0x0000005203537223 */ /* 0x000fe20000010056 */
[----:B------:R-:W-:Y:S01]  /*1cc0*/  FFMA.FTZ R102, R12, R73, R77 ;  /* 0x000000490c667223 */ /* 0x000fe2000001004d */
[C---:B------:R-:W-:Y:S01]  /*1cd0*/  SHF.L.U32 R77, R74.reuse, 0x10, RZ ;  /* 0x000000104a4d7819 */ /* 0x040fe200000006ff */
[----:B------:R-:W-:Y:S01]  /*1ce0*/  FFMA.FTZ R73, R13, R72, R78 ;  /* 0x000000480d497223 */ /* 0x000fe2000001004e */
[----:B------:R-:W-:Y:S01]  /*1cf0*/  PRMT R74, R74, 0x7632, R74 ;  /* 0x000076324a4a7816 */ /* 0x000fe2000000004a */
[----:B------:R-:W-:Y:S01]  /*1d00*/  FFMA.FTZ R81, R14, R81, R83 ;  /* 0x000000510e517223 */ /* 0x000fe20000010053 */
[----:B------:R-:W-:Y:S01]  /*1d10*/  PRMT R79, R79, 0x7632, R79 ;  /* 0x000076324f4f7816 */ /* 0x000fe2000000004f */
[----:B------:R-:W5:Y:S01]  /*1d20*/  LDG.E.128 R84, desc[UR6][R112.64+0x16000] ;  /* 0x0160000670547981 */ /* 0x000f62000c1e1d00 */
[C---:B------:R-:W-:Y:S02]  /*1d30*/  PRMT R72, R48.reuse, 0x7632, R72 ;  /* 0x0000763230487816 */ /* 0x040fe40000000048 */
[----:B------:R-:W-:Y:S01]  /*1d40*/  SHF.L.U32 R48, R48, 0x10, RZ ;  /* 0x0000001030307819 */ /* 0x000fe200000006ff */
[----:B------:R-:W-:Y:S01]  /*1d50*/  FFMA.FTZ R76, R64, R77, R81 ;  /* 0x0000004d404c7223 */ /* 0x000fe20000010051 */
[----:B------:R-:W-:-:S02]  /*1d60*/  SHF.L.U32 R74, R74, 0x10, RZ ;  /* 0x000000104a4a7819 */ /* 0x000fc400000006ff */
[----:B------:R-:W-:Y:S01]  /*1d70*/  SHF.L.U32 R79, R79, 0x10, RZ ;  /* 0x000000104f4f7819 */ /* 0x000fe200000006ff */
[----:B------:R-:W-:Y:S02]  /*1d80*/  IMAD.U32 R72, R72, 0x10000, RZ ;  /* 0x0001000048487824 */ /* 0x000fe400078e00ff */
[----:B------:R-:W-:Y:S01]  /*1d90*/  FFMA.FTZ R48, R65, R48, R100 ;  /* 0x0000003041307223 */ /* 0x000fe20000010064 */
[--C-:B------:R-:W-:Y:S01]  /*1da0*/  FFMA.FTZ R74, R15, R74, R76.reuse ;  /* 0x0000004a0f4a7223 */ /* 0x100fe2000001004c */
[----:B------:R-:W-:Y:S01]  /*1db0*/  PRMT R76, R16, 0x7632, R76 ;  /* 0x00007632104c7816 */ /* 0x000fe2000000004c */
[--C-:B------:R-:W-:Y:S01]  /*1dc0*/  FFMA.FTZ R104, R12, R79, R73.reuse ;  /* 0x0000004f0c687223 */ /* 0x100fe20000010049 */
[----:B------:R-:W-:Y:S01]  /*1dd0*/  PRMT R73, R49, 0x7632, R73 ;  /* 0x0000763231497816 */ /* 0x000fe20000000049 */
[----:B------:R-:W-:Y:S01]  /*1de0*/  FFMA.FTZ R80, R67, R72, R48 ;  /* 0x0000004843507223 */ /* 0x000fe20000010030 */
[----:B------:R-:W-:Y:S02]  /*1df0*/  SHF.L.U32 R78, R49, 0x10, RZ ;  /* 0x00000010314e7819 */ /* 0x000fe400000006ff */
[----:B------:R-:W-:Y:S01]  /*1e00*/  SHF.L.U32 R16, R16, 0x10, RZ ;  /* 0x0000001010107819 */ /* 0x000fe200000006ff */
[----:B------:R-:W-:Y:S01]  /*1e10*/  IMAD.U32 R73, R73, 0x10000, RZ ;  /* 0x0001000049497824 */ /* 0x000fe200078e00ff */
        /* <DEDUP_REMOVED lines=8> */
[----:B------:R-:W-:Y:S01]  /*1ea0*/  PRMT R50, R50, 0x7632, R50 ;  /* 0x0000763232327816 */ /* 0x000fe20000000032 */
[----:B------:R-:W-:-:S02]  /*1eb0*/  FFMA.FTZ R98, R67, R76, R98 ;  /* 0x0000004c43627223 */ /* 0x000fc40000010062 */
[----:B------:R-:W5:Y:S01]  /*1ec0*/  LDG.E.128 R76, desc[UR6][R112.64+0x19800] ;  /* 0x01980006704c7981 */ /* 0x000f62000c1e1d00 */
[----:B------:R-:W-:Y:S01]  /*1ed0*/  FFMA.FTZ R49, R13, R72, R74 ;  /* 0x000000480d317223 */ /* 0x000fe2000001004a */
[C---:B------:R-:W-:Y:S01]  /*1ee0*/  IMAD.U32 R16, R17.reuse, 0x10000, RZ ;  /* 0x0001000011107824 */ /* 0x040fe200078e00ff */
[----:B------:R-:W-:Y:S01]  /*1ef0*/  SHF.L.U32 R50, R50, 0x10, RZ ;  /* 0x0000001032327819 */ /* 0x000fe200000006ff */
[----:B------:R-:W-:Y:S01]  /*1f00*/  FFMA.FTZ R74, R64, R75, R73 ;  /* 0x0000004b404a7223 */ /* 0x000fe20000010049 */
[----:B------:R-:W-:Y:S01]  /*1f10*/  PRMT R17, R17, 0x7632, R17 ;  /* 0x0000763211117816 */ /* 0x000fe20000000011 */
[----:B------:R-:W-:Y:S02]  /*1f20*/  FFMA.FTZ R73, R3, R16, R98 ;  /* 0x0000001003497223 */ /* 0x000fe40000010062 */
[----:B------:R-:W-:Y:S01]  /*1f30*/  FFMA.FTZ R50, R15, R50, R74 ;  /* 0x000000320f327223 */ /* 0x000fe2000001004a */
[----:B------:R-:W-:Y:S01]  /*1f40*/  SHF.L.U32 R17, R17, 0x10, RZ ;  /* 0x0000001011117819 */ /* 0x000fe200000006ff */
[C---:B------:R-:W-:Y:S01]  /*1f50*/  IMAD.U32 R74, R20.reuse, 0x10000, RZ ;  /* 0x00010000144a7824 */ /* 0x040fe200078e00ff */
[----:B------:R-:W-:-:S02]  /*1f60*/  PRMT R20, R20, 0x7632, R20 ;  /* 0x0000763214147816 */ /* 0x000fc40000000014 */
[C---:B------:R-:W-:Y:S02]  /*1f70*/  PRMT R16, R51.reuse, 0x7632, R16 ;  /* 0x0000763233107816 */ /* 0x040fe40000000010 */
[----:B------:R-:W-:Y:S01]  /*1f80*/  SHF.L.U32 R72, R51, 0x10, RZ ;  /* 0x0000001033487819 */ /* 0x000fe200000006ff */
[----:B------:R-:W-:Y:S01]  /*1f90*/  FFMA.FTZ R73, R14, R17, R73 ;  /* 0x000000110e497223 */ /* 0x000fe20000010049 */
[C---:B------:R-:W-:Y:S01]  /*1fa0*/  SHF.L.U32 R51, R18.reuse, 0x10, RZ ;  /* 0x0000001012337819 */ /* 0x040fe200000006ff */
[----:B------:R-:W-:Y:S01]  /*1fb0*/  FFMA.FTZ R98, R65, R74, R96 ;  /* 0x0000004a41627223 */ /* 0x000fe20000010060 */
[----:B------:R-:W-:Y:S02]  /*1fc0*/  PRMT R17, R18, 0x7632, R17 ;  /* 0x0000763212117816 */ /* 0x000fe40000000011 */
[----:B------:R-:W-:Y:S01]  /*1fd0*/  SHF.L.U32 R74, R20, 0x10, RZ ;  /* 0x00000010144a7819 */ /* 0x000fe200000006ff */
[----:B------:R-:W-:Y:S01]  /*1fe0*/  FFMA.FTZ R20, R64, R51, R73 ;  /* 0x0000003340147223 */ /* 0x000fe20000010049 */
[----:B------:R-:W-:Y:S01]  /*1ff0*/  SHF.L.U32 R18, R17, 0x10, RZ ;  /* 0x0000001011127819 */ /* 0x000fe200000006ff */
[C---:B------:R-:W-:Y:S01]  /*2000*/  IMAD.U32 R96, R21.reuse, 0x10000, RZ ;  /* 0x0001000015607824 */ /* 0x040fe200078e00ff */
[----:B------:R-:W-:Y:S01]  /*2010*/  PRMT R51, R21, 0x7632, R51 ;  /* 0x0000763215337816 */ /* 0x000fe20000000033 */
[----:B------:R-:W-:-:S02]  /*2020*/  FFMA.FTZ R74, R67, R74, R98 ;  /* 0x0000004a434a7223 */ /* 0x000fc40000010062 */
        /* <DEDUP_REMOVED lines=8> */
[----:B------:R-:W-:Y:S01]  /*20b0*/  IMAD.U32 R17, R16, 0x10000, RZ ;  /* 0x0001000010117824 */ /* 0x000fe200078e00ff */
        /* <DEDUP_REMOVED lines=10> */
[----:B------:R-:W-:Y:S01]  /*2160*/  PRMT R40, R40, 0x7632, R40 ;  /* 0x0000763228287816 */ /* 0x000fe20000000028 */
[C---:B------:R-:W-:Y:S01]  /*2170*/  FFMA.FTZ R94, R65.reuse, R16, R94 ;  /* 0x00000010415e7223 */ /* 0x040fe2000001005e */
[----:B------:R-:W-:Y:S01]  /*2180*/  FFMA.FTZ R100, R12, R48, R49 ;  /* 0x000000300c647223 */ /* 0x000fe20000010031 */
[----:B------:R-:W5:Y:S01]  /*2190*/  LDG.E.128 R16, desc[UR6][R112.64+0x20800] ;  /* 0x0208000670107981 */ /* 0x000f62000c1e1d00 */
[----:B------:R-:W-:Y:S01]  /*21a0*/  SHF.L.U32 R22, R22, 0x10, RZ ;  /* 0x0000001016167819 */ /* 0x000fe200000006ff */
[----:B------:R-:W-:Y:S01]  /*21b0*/  FFMA.FTZ R21, R65, R21, R92 ;  /* 0x0000001541157223 */ /* 0x000fe2000001005c */
[----:B------:R-:W-:-:S02]  /*21c0*/  SHF.L.U32 R68, R68, 0x10, RZ ;  /* 0x0000001044447819 */ /* 0x000fc400000006ff */
[----:B------:R-:W-:Y:S01]  /*21d0*/  SHF.L.U32 R48, R40, 0x10, RZ ;  /* 0x0000001028307819 */ /* 0x000fe200000006ff */
[----:B------:R-:W-:Y:S01]  /*21e0*/  FFMA.FTZ R22, R15, R22, R20 ;  /* 0x000000160f167223 */ /* 0x000fe20000010014 */
[----:B------:R-:W-:Y:S02]  /*21f0*/  IMAD.U32 R40, R69, 0x10000, RZ ;  /* 0x0001000045287824 */ /* 0x000fe400078e00ff */
[----:B------:R-:W-:Y:S01]  /*2200*/  FFMA.FTZ R68, R67, R68, R94 ;  /* 0x0000004443447223 */ /* 0x000fe2000001005e */
[----:B------:R-:W-:Y:S01]  /*2210*/  SHF.L.U32 R20, R41, 0x10, RZ ;  /* 0x0000001029147819 */ /* 0x000fe200000006ff */
[----:B------:R-:W-:Y:S02]  /*2220*/  FFMA.FTZ R49, R67, R48, R21 ;  /* 0x0000003043317223 */ /* 0x000fe40000010015 */
[C---:B------:R-:W-:Y:S02]  /*2230*/  FFMA.FTZ R21, R3.reuse, R40, R68 ;  /* 0x0000002803157223 */ /* 0x040fe40000010044 */
[----:B------:R-:W-:-:S02]  /*2240*/  FFMA.FTZ R68, R3, R20, R49 ;  /* 0x0000001403447223 */ /* 0x000fc40000010031 */
[----:B------:R-:W5:Y:S01]  /*2250*/  LDG.E.128 R48, desc[UR6][R112.64+0x24000] ;  /* 0x0240000670307981 */ /* 0x000f62000c1e1d00 */
[----:B------:R-:W-:Y:S02]  /*2260*/  PRMT R69, R69, 0x7632, R69 ;  /* 0x0000763245457816 */ /* 0x000fe40000000045 */
[----:B------:R-:W-:Y:S02]  /*2270*/  PRMT R41, R41, 0x7632, R41 ;  /* 0x0000763229297816 */ /* 0x000fe40000000029 */
[----:B------:R-:W-:Y:S02]  /*2280*/  SHF.L.U32 R69, R69, 0x10, RZ ;  /* 0x0000001045457819 */ /* 0x000fe400000006ff */
        /* <DEDUP_REMOVED lines=8> */
[----:B------:R-:W-:-:S02]  /*2310*/  PRMT R20, R70, 0x7632, R20 ;  /* 0x0000763246147816 */ /* 0x000fc40000000014 */
[----:B------:R-:W-:Y:S01]  /*2320*/  PRMT R22, R42, 0x7632, R22 ;  /* 0x000076322a167816 */ /* 0x000fe20000000016 */
[C---:B------:R-:W-:Y:S01]  /*2330*/  FFMA.FTZ R72, R64.reuse, R21, R69 ;  /* 0x0000001540487223 */ /* 0x040fe20000010045 */
[----:B------:R-:W-:Y:S01]  /*2340*/  FFMA.FTZ R69, R64, R23, R74 ;  /* 0x0000001740457223 */ /* 0x000fe2000001004a */
[----:B------:R-:W-:Y:S01]  /*2350*/  IMAD.U32 R42, R20, 0x10000, RZ ;  /* 0x00010000142a7824 */ /* 0x000fe200078e00ff */
[----:B------:R-:W-:Y:S02]  /*2360*/  SHF.L.U32 R74, R22, 0x10, RZ ;  /* 0x00000010164a7819 */ /* 0x000fe400000006ff */
[----:B------:R-:W5:Y:S01]  /*2370*/  LDG.E.128 R20, desc[UR6][R112.64+0x27800] ;  /* 0x0278000670147981 */ /* 0x000f62000c1e1d00 */
[C---:B------:R-:W-:Y:S02]  /*2380*/  PRMT R68, R71.reuse, 0x7632, R68 ;  /* 0x0000763247447816 */ /* 0x040fe40000000044 */
[----:B------:R-:W-:Y:S02]  /*2390*/  SHF.L.U32 R70, R71, 0x10, RZ ;  /* 0x0000001047467819 */ /* 0x000fe400000006ff */
        /* <DEDUP_REMOVED lines=8> */
[C---:B------:R-:W-:Y:S01]  /*2420*/  FFMA.FTZ R42, R13.reuse, R70, R42 ;  /* 0x000000460d2a7223 */ /* 0x040fe2000001002a */
[--C-:B------:R-:W-:Y:S01]  /*2430*/  FFMA.FTZ R24, R13, R24, R69.reuse ;  /* 0x000000180d187223 */ /* 0x100fe20000010045 */
[----:B------:R-:W-:Y:S01]  /*2440*/  PRMT R69, R25, 0x7632, R69 ;  /* 0x0000763219457816 */ /* 0x000fe20000000045 */
[----:B------:R-:W-:Y:S01]  /*2450*/  IMAD.U32 R43, R43, 0x10000, RZ ;  /* 0x000100002b2b7824 */ /* 0x000fe200078e00ff */
[----:B------:R-:W-:Y:S01]  /*2460*/  SHF.L.U32 R70, R25, 0x10, RZ ;  /* 0x0000001019467819 */ /* 0x000fe200000006ff */
        /* <DEDUP_REMOVED lines=12> */
[----:B------:R-:W-:Y:S01]  /*2530*/  FFMA.FTZ R69, R14, R69, R71 ;  /* 0x000000450e457223 */ /* 0x000fe20000010047 */
[----:B------:R-:W-:Y:S01]  /*2540*/  PRMT R4, R26, 0x7632, R4 ;  /* 0x000076321a047816 */ /* 0x000fe20000000004 */
[----:B------:R-:W-:Y:S01]  /*2550*/  FFMA.FTZ R88, R65, R68, R88 ;  /* 0x0000004441587223 */ /* 0x000fe20000010058 */
[----:B------:R-:W-:-:S02]  /*2560*/  IMAD.U32 R26, R24, 0x10000, RZ ;  /* 0x00010000181a7824 */ /* 0x000fc400078e00ff */
[----:B------:R-:W-:Y:S01]  /*2570*/  FFMA.FTZ R24, R64, R25, R69 ;  /* 0x0000001940187223 */ /* 0x000fe20000010045 */
[C---:B------:R-:W-:Y:S01]  /*2580*/  SHF.L.U32 R68, R5.reuse, 0x10, RZ ;  /* 0x0000001005447819 */ /* 0x040fe200000006ff */
[----:B------:R-:W5:Y:S01]  /*2590*/  LDG.E.128 R72, desc[UR6][R112.64+0x2e800] ;  /* 0x02e8000670487981 */ /* 0x000f62000c1e1d00 */
[----:B------:R-:W-:Y:S01]  /*25a0*/  PRMT R25, R5, 0x7632, R25 ;  /* 0x0000763205197816 */ /* 0x000fe20000000019 */
[----:B------:R-:W-:Y:S01]  /*25b0*/  FFMA.FTZ R26, R67, R26, R88 ;  /* 0x0000001a431a7223 */ /* 0x000fe20000010058 */
[----:B------:R-:W-:-:S03]  /*25c0*/  SHF.L.U32 R4, R4, 0x10, RZ ;  /* 0x0000001004047819 */ /* 0x000fc600000006ff */
[----:B------:R-:W-:Y:S01]  /*25d0*/  FFMA.FTZ R69, R3, R68, R26 ;  /* 0x0000004403457223 */ /* 0x000fe2000001001a */
[----:B------:R-:W-:Y:S01]  /*25e0*/  IMAD.U32 R25, R25, 0x10000, RZ ;  /* 0x0001000019197824 */ /* 0x000fe200078e00ff */
[C---:B------:R-:W-:Y:S02]  /*25f0*/  SHF.L.U32 R26, R60.reuse, 0x10, RZ ;  /* 0x000000103c1a7819 */ /* 0x040fe400000006ff */
[----:B------:R-:W-:Y:S01]  /*2600*/  PRMT R60, R60, 0x7632, R60 ;  /* 0x000076323c3c7816 */ /* 0x000fe2000000003c */
[----:B------:R-:W-:Y:S01]  /*2610*/  FFMA.FTZ R24, R15, R4, R24 ;  /* 0x000000040f187223 */ /* 0x000fe20000010018 */
[----:B------:R-:W-:Y:S01]  /*2620*/  FFMA.FTZ R69, R14, R25, R69 ;  /* 0x000000190e457223 */ /* 0x000fe20000010045 */
[----:B------:R-:W-:Y:S01]  /*2630*/  SHF.L.U32 R4, R27, 0x10, RZ ;  /* 0x000000101b047819 */ /* 0x000fe200000006ff */
[----:B------:R-:W-:Y:S01]  /*2640*/  FFMA.FTZ R110, R65, R26, R110 ;  /* 0x0000001a416e7223 */ /* 0x000fe2000001006e */
[----:B------:R-:W-:Y:S02]  /*2650*/  SHF.L.U32 R25, R6, 0x10, RZ ;  /* 0x0000001006197819 */ /* 0x000fe400000006ff */
        /* <DEDUP_REMOVED lines=24> */
[----:B------:R-:W-:-:S03]  /*27e0*/  FFMA.FTZ R65, R14, R5, R25 ;  /* 0x000000050e417223 */ /* 0x000fc60000010019 */
[----:B------:R-:W-:Y:S02]  /*27f0*/  FFMA.FTZ R52, R4, R27, R67 ;  /* 0x0000001b04347223 */ /* 0x000fe40000010043 */
[----:B------:R-:W5:Y:S01]  /*2800*/  LDG.E.128 R24, desc[UR6][R112.64+0x1800] ;  /* 0x0018000670187981 */ /* 0x000f62000c1e1d00 */
[----:B------:R-:W-:Y:S01]  /*2810*/  PRMT R8, R9, 0x7632, R8 ;  /* 0x0000763209087816 */ /* 0x000fe20000000008 */
[----:B------:R-:W-:Y:S01]  /*2820*/  IMAD.U32 R5, R53, 0x10000, RZ ;  /* 0x0001000035057824 */ /* 0x000fe200078e00ff */
[----:B------:R-:W-:Y:S02]  /*2830*/  SHF.L.U32 R14, R9, 0x10, RZ ;  /* 0x00000010090e7819 */ /* 0x000fe400000006ff */
[----:B------:R-:W-:Y:S02]  /*2840*/  PRMT R6, R53, 0x7632, R6 ;  /* 0x0000763235067816 */ /* 0x000fe40000000006 */
[----:B------:R-:W-:Y:S01]  /*2850*/  PRMT R7, R7, 0x7632, R7 ;  /* 0x0000763207077816 */ /* 0x000fe20000000007 */
[----:B------:R-:W-:Y:S01]  /*2860*/  FFMA.FTZ R67, R5, R14, R52 ;  /* 0x0000000e05437223 */ /* 0x000fe20000010034 */
[----:B------:R-:W-:-:S02]  /*2870*/  SHF.L.U32 R53, R8, 0x10, RZ ;  /* 0x0000001008357819 */ /* 0x000fc400000006ff */
[----:B------:R-:W-:Y:S01]  /*2880*/  SHF.L.U32 R6, R6, 0x10, RZ ;  /* 0x0000001006067819 */ /* 0x000fe200000006ff */
[----:B------:R-:W-:Y:S01]  /*2890*/  IMAD.U32 R8, R32, 0x10000, RZ ;  /* 0x0001000020087824 */ /* 0x000fe200078e00ff */
[C---:B------:R-:W-:Y:S02]  /*28a0*/  SHF.L.U32 R9, R62.reuse, 0x10, RZ ;  /* 0x000000103e097819 */ /* 0x040fe400000006ff */
[----:B------:R-:W-:Y:S02]  /*28b0*/  SHF.L.U32 R7, R7, 0x10, RZ ;  /* 0x0000001007077819 */ /* 0x000fe400000006ff */
[----:B------:R-:W-:Y:S02]  /*28c0*/  PRMT R62, R62, 0x7632, R62 ;  /* 0x000076323e3e7816 */ /* 0x000fe4000000003e */
[----:B------:R-:W-:Y:S01]  /*28d0*/  PRMT R32, R32, 0x7632, R32 ;  /* 0x0000763220207816 */ /* 0x000fe20000000020 */
[----:B------:R-:W-:Y:S01]  /*28e0*/  FFMA.FTZ R52, R6, R53, R67 ;  /* 0x0000003506347223 */ /* 0x000fe20000010043 */
[----:B------:R-:W-:Y:S01]  /*28f0*/  FFMA.FTZ R14, R12, R7, R61 ;  /* 0x000000070c0e7223 */ /* 0x000fe2000001003d */
[----:B------:R-:W-:Y:S01]  /*2900*/  FFMA.FTZ R64, R64, R9, R65 ;  /* 0x0000000940407223 */ /* 0x000fe20000010041 */
[----:B------:R-:W-:Y:S01]  /*2910*/  FFMA.FTZ R53, R3, R8, R66 ;  /* 0x0000000803357223 */ /* 0x000fe20000010042 */
[----:B------:R-:W-:-:S02]  /*2920*/  SHF.L.U32 R62, R62, 0x10, RZ ;  /* 0x000000103e3e7819 */ /* 0x000fc400000006ff */
[----:B------:R-:W-:Y:S02]  /*2930*/  SHF.L.U32 R8, R10, 0x10, RZ ;  /* 0x000000100a087819 */ /* 0x000fe400000006ff */
[----:B------:R-:W-:Y:S02]  /*2940*/  SHF.L.U32 R7, R54, 0x10, RZ ;  /* 0x0000001036077819 */ /* 0x000fe400000006ff */
[----:B------:R-:W-:Y:S02]  /*2950*/  SHF.L.U32 R9, R32, 0x10, RZ ;  /* 0x0000001020097819 */ /* 0x000fe400000006ff */
[----:B------:R-:W-:Y:S01]  /*2960*/  PRMT R10, R63, 0x7632, R10 ;  /* 0x000076323f0a7816 */ /* 0x000fe2000000000a */
[----:B------:R-:W-:Y:S01]  /*2970*/  FFMA.FTZ R62, R15, R62, R64 ;  /* 0x0000003e0f3e7223 */ /* 0x000fe20000010040 */
[----:B------:R-:W-:Y:S01]  /*2980*/  FFMA.FTZ R15, R7, R8, R52 ;  /* 0x00000008070f7223 */ /* 0x000fe20000010034 */
[----:B------:R-:W-:Y:S01]  /*2990*/  FFMA.FTZ R60, R4, R9, R53 ;  /* 0x00000009043c7223 */ /* 0x000fe20000010035 */
[----:B------:R-:W-:Y:S01]  /*29a0*/  PRMT R9, R10, 0x7632, R9 ;  /* 0x000076320a097816 */ /* 0x000fe20000000009 */
[----:B------:R-:W-:Y:S01]  /*29b0*/  IMAD.U32 R32, R63, 0x10000, RZ ;  /* 0x000100003f207824 */ /* 0x000fe200078e00ff */
[----:B------:R-:W-:Y:S01]  /*29c0*/  PRMT R8, R54, 0x7632, R8 ;  /* 0x0000763236087816 */ /* 0x000fe20000000008 */
[----:B------:R-:W5:Y:S01]  /*29d0*/  LDG.E.128 R64, desc[UR6][R112.64+0x5000] ;  /* 0x0050000670407981 */ /* 0x000f62000c1e1d00 */
[----:B------:R-:W-:-:S02]  /*29e0*/  PRMT R52, R33, 0x7632, R52 ;  /* 0x0000763221347816 */ /* 0x000fc40000000034 */
[----:B------:R-:W-:Y:S02]  /*29f0*/  SHF.L.U32 R54, R33, 0x10, RZ ;  /* 0x0000001021367819 */ /* 0x000fe400000006ff */
[----:B------:R-:W-:Y:S02]  /*2a00*/  SHF.L.U32 R9, R9, 0x10, RZ ;  /* 0x0000001009097819 */ /* 0x000fe400000006ff */
[----:B------:R-:W-:Y:S01]  /*2a10*/  SHF.L.U32 R8, R8, 0x10, RZ ;  /* 0x0000001008087819 */ /* 0x000fe200000006ff */
[----:B------:R-:W-:Y:S01]  /*2a20*/  FFMA.FTZ R53, R5, R54, R60 ;  /* 0x0000003605357223 */ /* 0x000fe2000001003c */
[----:B------:R-:W-:-:S03]  /*2a30*/  SHF.L.U32 R33, R52, 0x10, RZ ;  /* 0x0000001034217819 */ /* 0x000fc600000006ff */
[--C-:B------:R-:W-:Y:S01]  /*2a40*/  FFMA.FTZ R52, R8, R9, R15.reuse ;  /* 0x0000000908347223 */ /* 0x100fe2000001000f */
[C---:B------:R-:W-:Y:S01]  /*2a50*/  PRMT R15, R34.reuse, 0x7632, R15 ;  /* 0x00007632220f7816 */ /* 0x040fe2000000000f */
[----:B------:R-:W-:Y:S02]  /*2a60*/  IMAD.U32 R34, R34, 0x10000, RZ ;  /* 0x0001000022227824 */ /* 0x000fe400078e00ff */
[----:B------:R-:W-:Y:S01]  /*2a70*/  FFMA.FTZ R54, R6, R33, R53 ;  /* 0x0000002106367223 */ /* 0x000fe20000010035 */
[----:B------:R-:W-:Y:S01]  /*2a80*/  FFMA.FTZ R13, R13, R32, R62 ;  /* 0x000000200d0d7223 */ /* 0x000fe2000001003e */
[----:B------:R-:W-:Y:S02]  /*2a90*/  SHF.L.U32 R32, R11, 0x10, RZ ;  /* 0x000000100b207819 */ /* 0x000fe400000006ff */
[----:B------:R-:W-:Y:S01]  /*2aa0*/  SHF.L.U32 R9, R55, 0x10, RZ ;  /* 0x0000001037097819 */ /* 0x000fe200000006ff */
[----:B------:R-:W-:Y:S01]  /*2ab0*/  FFMA.FTZ R61, R7, R34, R54 ;  /* 0x00000022073d7223 */ /* 0x000fe20000010036 */
[----:B------:R-:W-:-:S02]  /*2ac0*/  SHF.L.U32 R33, R15, 0x10, RZ ;  /* 0x000000100f217819 */ /* 0x000fc400000006ff */
[----:B------:R-:W-:Y:S01]  /*2ad0*/  PRMT R15, R11, 0x7632, R15 ;  /* 0x000076320b0f7816 */ /* 0x000fe2000000000f */
[--C-:B------:R-:W-:Y:S01]  /*2ae0*/  FFMA.FTZ R53, R9, R32, R52.reuse ;  /* 0x0000002009357223 */ /* 0x100fe20000010034 */
[----:B--2---:R-:W-:Y:S02]  /*2af0*/  IMAD.U32 R11, R56, 0x10000, RZ ;  /* 0x00010000380b7824 */ /* 0x004fe400078e00ff */
[----:B------:R-:W-:Y:S01]  /*2b00*/  FFMA.FTZ R60, R8, R33, R61 ;  /* 0x00000021083c7223 */ /* 0x000fe2000001003d */
[C---:B------:R-:W-:Y:S02]  /*2b10*/  SHF.L.U32 R54, R35.reuse, 0x10, RZ ;  /* 0x0000001023367819 */ /* 0x040fe400000006ff */
[----:B------:R-:W-:Y:S02]  /*2b20*/  PRMT R52, R35, 0x7632, R52 ;  /* 0x0000763223347816 */ /* 0x000fe40000000034 */
[----:B------:R-:W-:Y:S01]  /*2b30*/  PRMT R56, R56, 0x7632, R56 ;  /* 0x0000763238387816 */ /* 0x000fe20000000038 */
[----:B------:R-:W2:Y:S01]  /*2b40*/  LDG.E.128 R32, desc[UR6][R112.64+0x8800] ;  /* 0x0088000670207981 */ /* 0x000ea2000c1e1d00 */
[----:B------:R-:W-:Y:S01]  /*2b50*/  PRMT R55, R55, 0x7632, R55 ;  /* 0x0000763237377816 */ /* 0x000fe20000000037 */
[----:B------:R-:W-:Y:S01]  /*2b60*/  FFMA.FTZ R63, R3, R11, R106 ;  /* 0x0000000b033f7223 */ /* 0x000fe2000001006a */
[----:B------:R-:W-:-:S02]  /*2b70*/  SHF.L.U32 R61, R56, 0x10, RZ ;  /* 0x00000010383d7819 */ /* 0x000fc400000006ff */
[----:B------:R-:W-:Y:S02]  /*2b80*/  SHF.L.U32 R11, R10, 0x10, RZ ;  /* 0x000000100a0b7819 */ /* 0x000fe400000006ff */
[----:B------:R-:W-:Y:S01]  /*2b90*/  SHF.L.U32 R10, R55, 0x10, RZ ;  /* 0x00000010370a7819 */ /* 0x000fe200000006ff */
[----:B------:R-:W-:Y:S02]  /*2ba0*/  IMAD.U32 R55, R52, 0x10000, RZ ;  /* 0x0001000034377824 */ /* 0x000fe400078e00ff */
[----:B------:R-:W-:Y:S01]  /*2bb0*/  FFMA.FTZ R54, R9, R54, R60 ;  /* 0x0000003609367223 */ /* 0x000fe2000001003c */
[----:B------:R-:W-:Y:S01]  /*2bc0*/  SHF.L.U32 R15, R15, 0x10, RZ ;  /* 0x000000100f0f7819 */ /* 0x000fe200000006ff */
[----:B------:R-:W-:Y:S01]  /*2bd0*/  FFMA.FTZ R56, R4, R61, R63 ;  /* 0x0000003d04387223 */ /* 0x000fe2000001003f */
[C---:B------:R-:W-:Y:S01]  /*2be0*/  SHF.L.U32 R52, R57.reuse, 0x10, RZ ;  /* 0x0000001039347819 */ /* 0x040fe200000006ff */
[----:B------:R-:W-:Y:S01]  /*2bf0*/  FFMA.FTZ R12, R12, R11, R13 ;  /* 0x0000000b0c0c7223 */ /* 0x000fe2000001000d */
[----:B------:R-:W-:Y:S01]  /*2c00*/  PRMT R57, R57, 0x7632, R57 ;  /* 0x0000763239397816 */ /* 0x000fe20000000039 */
[C---:B------:R-:W-:Y:S01]  /*2c10*/  FFMA.FTZ R11, R10.reuse, R15, R53 ;  /* 0x0000000f0a0b7223 */ /* 0x040fe20000010035 */
[----:B------:R-:W-:Y:S01]  /*2c20*/  FFMA.FTZ R13, R10, R55, R54 ;  /* 0x000000370a0d7223 */ /* 0x000fe20000010036 */
[----:B------:R-:W-:Y:S01]  /*2c30*/  FFMA.FTZ R61, R5, R52, R56 ;  /* 0x00000034053d7223 */ /* 0x000fe20000010038 */
[C---:B---3--:R-:W-:Y:S01]  /*2c40*/  PRMT R60, R28.reuse, 0x7632, R60 ;  /* 0x000076321c3c7816 */ /* 0x048fe2000000003c */
[----:B------:R-:W3:Y:S01]  /*2c50*/  LDG.E.128 R52, desc[UR6][R112.64+0xc000] ;  /* 0x00c0000670347981 */ /* 0x000ee2000c1e1d00 */
[----:B------:R-:W-:Y:S01]  /*2c60*/  SHF.L.U32 R62, R28, 0x10, RZ ;  /* 0x000000101c3e7819 */ /* 0x000fe200000006ff */
[----:B------:R-:W-:Y:S01]  /*2c70*/  IMAD.U32 R28, R59, 0x10000, RZ ;  /* 0x000100003b1c7824 */ /* 0x000fe200078e00ff */
        /* <DEDUP_REMOVED lines=8> */
[C---:B------:R-:W-:Y:S02]  /*2d00*/  PRMT R61, R29.reuse, 0x7632, R61 ;  /* 0x000076321d3d7816 */ /* 0x040fe4000000003d */
[----:B------:R-:W-:Y:S01]  /*2d10*/  SHF.L.U32 R62, R29, 0x10, RZ ;  /* 0x000000101d3e7819 */ /* 0x000fe200000006ff */
[----:B------:R-:W-:Y:S01]  /*2d20*/  FFMA.FTZ R57, R7, R58, R60 ;  /* 0x0000003a07397223 */ /* 0x000fe2000001003c */
[----:B------:R-:W-:-:S02]  /*2d30*/  SHF.L.U32 R29, R56, 0x10, RZ ;  /* 0x00000010381d7819 */ /* 0x000fc400000006ff */
[----:B------:R-:W-:Y:S01]  /*2d40*/  SHF.L.U32 R61, R61, 0x10, RZ ;  /* 0x000000103d3d7819 */ /* 0x000fe200000006ff */
[----:B------:R-:W-:Y:S01]  /*2d50*/  FFMA.FTZ R59, R5, R62, R102 ;  /* 0x0000003e053b7223 */ /* 0x000fe20000010066 */
[C---:B----4-:R-:W-:Y:S01]  /*2d60*/  PRMT R60, R44.reuse, 0x7632, R60 ;  /* 0x000076322c3c7816 */ /* 0x050fe2000000003c */
[----:B------:R-:W-:Y:S02]  /*2d70*/  IMAD.U32 R62, R44, 0x10000, RZ ;  /* 0x000100002c3e7824 */ /* 0x000fe400078e00ff */
        /* <DEDUP_REMOVED lines=8> */
[----:B------:R-:W-:Y:S01]  /*2e00*/  SHF.L.U32 R57, R30, 0x10, RZ ;  /* 0x000000101e397819 */ /* 0x000fe200000006ff */
[--C-:B------:R-:W-:Y:S01]  /*2e10*/  FFMA.FTZ R29, R9, R28, R44.reuse ;  /* 0x0000001c091d7223 */ /* 0x100fe2000001002c */
[----:B------:R-:W4:Y:S01]  /*2e20*/  LDG.E.128 R60, desc[UR6][R112.64+0xf800] ;  /* 0x00f80006703c7981 */ /* 0x000f22000c1e1d00 */
        /* <DEDUP_REMOVED lines=9> */
[----:B-----5:R-:W-:Y:S01]  /*2ec0*/  SHF.L.U32 R58, R36, 0x10, RZ ;  /* 0x00000010243a7819 */ /* 0x020fe200000006ff */
[----:B------:R-:W-:Y:S01]  /*2ed0*/  FFMA.FTZ R56, R6, R57, R59 ;  /* 0x0000003906387223 */ /* 0x000fe2000001003b */
[----:B------:R-:W-:Y:S01]  /*2ee0*/  FFMA.FTZ R45, R9, R28, R30 ;  /* 0x0000001c092d7223 */ /* 0x000fe2000001001e */
[----:B------:R-:W-:Y:S01]  /*2ef0*/  PRMT R57, R36, 0x7632, R57 ;  /* 0x0000763224397816 */ /* 0x000fe20000000039 */
[----:B------:R-:W5:Y:S01]  /*2f00*/  LDG.E.128 R28, desc[UR6][R112.64+0x13000] ;  /* 0x01300006701c7981 */ /* 0x000f62000c1e1d00 */
[----:B------:R-:W-:Y:S01]  /*2f10*/  SHF.L.U32 R89, R44, 0x10, RZ ;  /* 0x000000102c597819 */ /* 0x000fe200000006ff */
[C---:B------:R-:W-:Y:S01]  /*2f20*/  IMAD.U32 R36, R46.reuse, 0x10000, RZ ;  /* 0x000100002e247824 */ /* 0x040fe200078e00ff */
[----:B------:R-:W-:Y:S01]  /*2f30*/  PRMT R46, R46, 0x7632, R46 ;  /* 0x000076322e2e7816 */ /* 0x000fe2000000002e */
[----:B------:R-:W-:Y:S01]  /*2f40*/  FFMA.FTZ R91, R3, R58, R100 ;  /* 0x0000003a035b7223 */ /* 0x000fe20000010064 */
[----:B------:R-:W-:Y:S01]  /*2f50*/  SHF.L.U32 R59, R57, 0x10, RZ ;  /* 0x00000010393b7819 */ /* 0x000fe200000006ff */
[----:B------:R-:W-:Y:S01]  /*2f60*/  FFMA.FTZ R89, R10, R89, R45 ;  /* 0x000000590a597223 */ /* 0x000fe2000001002d */
[----:B------:R-:W-:Y:S01]  /*2f70*/  FFMA.FTZ R57, R7, R36, R56 ;  /* 0x0000002407397223 */ /* 0x000fe20000010038 */
[----:B------:R-:W-:-:S02]  /*2f80*/  SHF.L.U32 R45, R46, 0x10, RZ ;  /* 0x000000102e2d7819 */ /* 0x000fc400000006ff */
[C---:B------:R-:W-:Y:S01]  /*2f90*/  PRMT R56, R37.reuse, 0x7632, R56 ;  /* 0x0000763225387816 */ /* 0x040fe20000000038 */
[----:B------:R-:W-:Y:S01]  /*2fa0*/  FFMA.FTZ R100, R4, R59, R91 ;  /* 0x0000003b04647223 */ /* 0x000fe2000001005b */
[----:B------:R-:W-:Y:S01]  /*2fb0*/  SHF.L.U32 R58, R37, 0x10, RZ ;  /* 0x00000010253a7819 */ /* 0x000fe200000006ff */
[----:B------:R-:W-:Y:S01]  /*2fc0*/  FFMA.FTZ R46, R8, R45, R57 ;  /* 0x0000002d082e7223 */ /* 0x000fe20000010039 */
[C---:B------:R-:W-:Y:S01]  /*2fd0*/  SHF.L.U32 R44, R47.reuse, 0x10, RZ ;  /* 0x000000102f2c7819 */ /* 0x040fe200000006ff */
[----:B------:R-:W-:Y:S01]  /*2fe0*/  IMAD.U32 R45, R56, 0x10000, RZ ;  /* 0x00010000382d7824 */ /* 0x000fe200078e00ff */
[----:B------:R-:W-:Y:S01]  /*2ff0*/  PRMT R36, R47, 0x7632, R36 ;  /* 0x000076322f247816 */ /* 0x000fe20000000024 */
[----:B------:R-:W-:Y:S01]  /*3000*/  FFMA.FTZ R47, R5, R58, R100 ;  /* 0x0000003a052f7223 */ /* 0x000fe20000010064 */
[C---:B------:R-:W-:Y:S01]  /*3010*/  PRMT R91, R84.reuse, 0x7632, R91 ;  /* 0x00007632545b7816 */ /* 0x040fe2000000005b */
[----:B------:R-:W-:Y:S01]  /*3020*/  FFMA.FTZ R37, R9, R44, R46 ;  /* 0x0000002c09257223 */ /* 0x000fe2000001002e */
[----:B------:R-:W-:Y:S01]  /*3030*/  SHF.L.U32 R84, R84, 0x10, RZ ;  /* 0x0000001054547819 */ /* 0x000fe200000006ff */
[----:B------:R-:W5:Y:S01]  /*3040*/  LDG.E.128 R56, desc[UR6][R112.64+0x16800] ;  /* 0x0168000670387981 */ /* 0x000f62000c1e1d00 */
[----:B------:R-:W-:Y:S01]  /*3050*/  FFMA.FTZ R46, R6, R45, R47 ;  /* 0x0000002d062e7223 */ /* 0x000fe2000001002f */
[----:B------:R-:W-:-:S02]  /*3060*/  SHF.L.U32 R91, R91, 0x10, RZ ;  /* 0x000000105b5b7819 */ /* 0x000fc400000006ff */
[C---:B------:R-:W-:Y:S01]  /*3070*/  PRMT R44, R38.reuse, 0x7632, R44 ;  /* 0x00007632262c7816 */ /* 0x040fe2000000002c */
[----:B------:R-:W-:Y:S01]  /*3080*/  FFMA.FTZ R45, R3, R84, R98 ;  /* 0x00000054032d7223 */ /* 0x000fe20000010062 */
[----:B------:R-:W-:Y:S02]  /*3090*/  SHF.L.U32 R38, R38, 0x10, RZ ;  /* 0x0000001026267819 */ /* 0x000fe400000006ff */
[C---:B------:R-:W-:Y:S01]  /*30a0*/  SHF.L.U32 R84, R85.reuse, 0x10, RZ ;  /* 0x0000001055547819 */ /* 0x040fe200000006ff */
[----:B------:R-:W-:Y:S01]  /*30b0*/  FFMA.FTZ R98, R4, R91, R45 ;  /* 0x0000005b04627223 */ /* 0x000fe2000001002d */
[----:B------:R-:W-:Y:S01]  /*30c0*/  PRMT R85, R85, 0x7632, R85 ;  /* 0x0000763255557816 */ /* 0x000fe20000000055 */
[----:B------:R-:W-:Y:S02]  /*30d0*/  IMAD.U32 R45, R44, 0x10000, RZ ;  /* 0x000100002c2d7824 */ /* 0x000fe400078e00ff */
[----:B------:R-:W-:Y:S01]  /*30e0*/  FFMA.FTZ R47, R7, R38, R46 ;  /* 0x00000026072f7223 */ /* 0x000fe2000001002e */
[----:B------:R-:W-:Y:S01]  /*30f0*/  SHF.L.U32 R91, R36, 0x10, RZ ;  /* 0x00000010245b7819 */ /* 0x000fe200000006ff */
[----:B------:R-:W-:Y:S01]  /*3100*/  FFMA.FTZ R93, R5, R84, R98 ;  /* 0x00000054055d7223 */ /* 0x000fe20000010062 */
[----:B------:R-:W-:Y:S01]  /*3110*/  SHF.L.U32 R85, R85, 0x10, RZ ;  /* 0x0000001055557819 */ /* 0x000fe200000006ff */
[----:B------:R-:W-:Y:S01]  /*3120*/  FFMA.FTZ R38, R8, R45, R47 ;  /* 0x0000002d08267223 */ /* 0x000fe2000001002f */
[----:B------:R-:W-:-:S03]  /*3130*/  SHF.L.U32 R36, R39, 0x10, RZ ;  /* 0x0000001027247819 */ /* 0x000fc600000006ff */
[----:B------:R-:W-:Y:S02]  /*3140*/  FFMA.FTZ R46, R6, R85, R93 ;  /* 0x00000055062e7223 */ /* 0x000fe4000001005d */
[----:B------:R-:W-:Y:S01]  /*3150*/  FFMA.FTZ R93, R9, R36, R38 ;  /* 0x00000024095d7223 */ /* 0x000fe20000010026 */
[C---:B------:R-:W-:Y:S02]  /*3160*/  PRMT R36, R76.reuse, 0x7632, R36 ;  /* 0x000076324c247816 */ /* 0x040fe40000000024 */
[----:B------:R-:W-:Y:S02]  /*3170*/  SHF.L.U32 R76, R76, 0x10, RZ ;  /* 0x000000104c4c7819 */ /* 0x000fe400000006ff */
[C---:B------:R-:W-:Y:S02]  /*3180*/  SHF.L.U32 R44, R86.reuse, 0x10, RZ ;  /* 0x00000010562c7819 */ /* 0x040fe400000006ff */
[----:B------:R-:W-:Y:S01]  /*3190*/  PRMT R86, R86, 0x7632, R86 ;  /* 0x0000763256567816 */ /* 0x000fe20000000056 */
[----:B------:R-:W-:Y:S01]  /*31a0*/  FFMA.FTZ R97, R3, R76, R96 ;  /* 0x0000004c03617223 */ /* 0x000fe20000010060 */
[----:B------:R-:W-:-:S02]  /*31b0*/  SHF.L.U32 R95, R36, 0x10, RZ ;  /* 0x00000010245f7819 */ /* 0x000fc400000006ff */
        /* <DEDUP_REMOVED lines=8> */
[----:B------:R-:W-:Y:S01]  /*3240*/  PRMT R77, R77, 0x7632, R77 ;  /* 0x000076324d4d7816 */ /* 0x000fe2000000004d */
[----:B------:R-:W-:Y:S01]  /*3250*/  FFMA.FTZ R95, R5, R76, R86 ;  /* 0x0000004c055f7223 */ /* 0x000fe20000010056 */
[C---:B------:R-:W-:Y:S01]  /*3260*/  PRMT R96, R80.reuse, 0x7632, R96 ;  /* 0x0000763250607816 */ /* 0x040fe20000000060 */
[----:B------:R-:W-:Y:S01]  /*3270*/  IMAD.U32 R80, R80, 0x10000, RZ ;  /* 0x0001000050507824 */ /* 0x000fe200078e00ff */
[C---:B------:R-:W-:Y:S01]  /*3280*/  SHF.L.U32 R76, R87.reuse, 0x10, RZ ;  /* 0x00000010574c7819 */ /* 0x040fe200000006ff */
[----:B------:R-:W-:Y:S01]  /*3290*/  FFMA.FTZ R93, R10, R39, R93 ;  /* 0x000000270a5d7223 */ /* 0x000fe2000001005d */
[----:B------:R-:W-:Y:S01]  /*32a0*/  FFMA.FTZ R84, R8, R37, R85 ;  /* 0x0000002508547223 */ /* 0x000fe20000010055 */
[----:B------:R-:W-:Y:S01]  /*32b0*/  PRMT R87, R87, 0x7632, R87 ;  /* 0x0000763257577816 */ /* 0x000fe20000000057 */
[----:B------:R-:W5:Y:S01]  /*32c0*/  LDG.E.128 R36, desc[UR6][R112.64+0x1d800] ;  /* 0x01d8000670247981 */ /* 0x000f62000c1e1d00 */
        /* <DEDUP_REMOVED lines=8> */
[C---:B------:R-:W-:Y:S01]  /*3350*/  PRMT R84, R81.reuse, 0x7632, R84 ;  /* 0x0000763251547816 */ /* 0x040fe20000000054 */
[----:B------:R-:W-:Y:S01]  /*3360*/  FFMA.FTZ R96, R4, R97, R99 ;  /* 0x0000006104607223 */ /* 0x000fe20000010063 */
[----:B------:R-:W-:Y:S01]  /*3370*/  SHF.L.U32 R86, R81, 0x10, RZ ;  /* 0x0000001051567819 */ /* 0x000fe200000006ff */
[----:B------:R-:W-:Y:S01]  /*3380*/  FFMA.FTZ R92, R10, R87, R77 ;  /* 0x000000570a5c7223 */ /* 0x000fe2000001004d */
[----:B------:R-:W-:Y:S01]  /*3390*/  SHF.L.U32 R81, R76, 0x10, RZ ;  /* 0x000000104c517819 */ /* 0x000fe200000006ff */
[----:B------:R-:W-:Y:S01]  /*33a0*/  FFMA.FTZ R85, R7, R78, R80 ;  /* 0x0000004e07557223 */ /* 0x000fe20000010050 */
[----:B------:R-:W-:Y:S01]  /*33b0*/  SHF.L.U32 R77, R84, 0x10, RZ ;  /* 0x00000010544d7819 */ /* 0x000fe200000006ff */
[----:B------:R-:W-:Y:S01]  /*33c0*/  FFMA.FTZ R87, R5, R86, R96 ;  /* 0x0000005605577223 */ /* 0x000fe20000010060 */
[----:B------:R-:W-:Y:S01]  /*33d0*/  IMAD.U32 R84, R82, 0x10000, RZ ;  /* 0x0001000052547824 */ /* 0x000fe200078e00ff */
[C---:B------:R-:W-:Y:S01]  /*33e0*/  SHF.L.U32 R76, R79.reuse, 0x10, RZ ;  /* 0x000000104f4c7819 */ /* 0x040fe200000006ff */
[----:B------:R-:W-:Y:S01]  /*33f0*/  FFMA.FTZ R78, R8, R81, R85 ;  /* 0x00000051084e7223 */ /* 0x000fe20000010055 */
[----:B------:R-:W-:Y:S01]  /*3400*/  PRMT R82, R82, 0x7632, R82 ;  /* 0x0000763252527816 */ /* 0x000fe20000000052 */
[----:B------:R-:W-:Y:S01]  /*3410*/  FFMA.FTZ R86, R6, R77, R87 ;  /* 0x0000004d06567223 */ /* 0x000fe20000010057 */
[----:B------:R-:W-:Y:S01]  /*3420*/  PRMT R80, R79, 0x7632, R80 ;  /* 0x000076324f507816 */ /* 0x000fe20000000050 */
[----:B------:R-:W-:Y:S01]  /*3430*/  FFMA.FTZ R81, R9, R76, R78 ;  /* 0x0000004c09517223 */ /* 0x000fe2000001004e */
[----:B------:R-:W-:Y:S01]  /*3440*/  SHF.L.U32 R77, R82, 0x10, RZ ;  /* 0x00000010524d7819 */ /* 0x000fe200000006ff */
[----:B------:R-:W-:Y:S01]  /*3450*/  FFMA.FTZ R79, R7, R84, R86 ;  /* 0x00000054074f7223 */ /* 0x000fe20000010056 */
[----:B------:R-:W-:-:S02]  /*3460*/  SHF.L.U32 R78, R16, 0x10, RZ ;  /* 0x00000010104e7819 */ /* 0x000fc400000006ff */
[----:B------:R-:W-:Y:S01]  /*3470*/  PRMT R76, R16, 0x7632, R76 ;  /* 0x00007632104c7816 */ /* 0x000fe2000000004c */
[----:B------:R-:W-:Y:S01]  /*3480*/  FFMA.FTZ R84, R8, R77, R79 ;  /* 0x0000004d08547223 */ /* 0x000fe2000001004f */
[C---:B------:R-:W-:Y:S02]  /*3490*/  SHF.L.U32 R82, R83.reuse, 0x10, RZ ;  /* 0x0000001053527819 */ /* 0x040fe400000006ff */
[----:B------:R-:W-:Y:S01]  /*34a0*/  PRMT R16, R83, 0x7632, R16 ;  /* 0x0000763253107816 */ /* 0x000fe20000000010 */
[----:B------:R-:W-:Y:S01]  /*34b0*/  FFMA.FTZ R85, R3, R78, R94 ;  /* 0x0000004e03557223 */ /* 0x000fe2000001005e */
[----:B------:R-:W-:Y:S01]  /*34c0*/  SHF.L.U32 R83, R76, 0x10, RZ ;  /* 0x000000104c537819 */ /* 0x000fe200000006ff */
[--C-:B------:R-:W-:Y:S01]  /*34d0*/  FFMA.FTZ R82, R9, R82, R84.reuse ;  /* 0x0000005209527223 */ /* 0x100fe20000010054 */
[C---:B------:R-:W-:Y:S01]  /*34e0*/  PRMT R84, R17.reuse, 0x7632, R84 ;  /* 0x0000763211547816 */ /* 0x040fe20000000054 */
[----:B------:R-:W-:Y:S01]  /*34f0*/  IMAD.U32 R86, R17, 0x10000, RZ ;  /* 0x0001000011567824 */ /* 0x000fe200078e00ff */
[----:B------:R-:W5:Y:S01]  /*3500*/  LDG.E.128 R76, desc[UR6][R112.64+0x21000] ;  /* 0x02100006704c7981 */ /* 0x000f62000c1e1d00 */
[----:B------:R-:W-:Y:S01]  /*3510*/  FFMA.FTZ R94, R4, R83, R85 ;  /* 0x00000053045e7223 */ /* 0x000fe20000010055 */
[----:B------:R-:W-:-:S02]  /*3520*/  SHF.L.U32 R17, R16, 0x10, RZ ;  /* 0x0000001010117819 */ /* 0x000fc400000006ff */
[----:B------:R-:W-:Y:S01]  /*3530*/  SHF.L.U32 R83, R84, 0x10, RZ ;  /* 0x0000001054537819 */ /* 0x000fe200000006ff */
[----:B------:R-:W-:Y:S01]  /*3540*/  FFMA.FTZ R85, R5, R86, R94 ;  /* 0x0000005605557223 */ /* 0x000fe2000001005e */
[C---:B------:R-:W-:Y:S02]  /*3550*/  SHF.L.U32 R16, R48.reuse, 0x10, RZ ;  /* 0x0000001030107819 */ /* 0x040fe400000006ff */
[----:B------:R-:W-:Y:S01]  /*3560*/  PRMT R48, R48, 0x7632, R48 ;  /* 0x0000763230307816 */ /* 0x000fe20000000030 */
[----:B------:R-:W-:Y:S01]  /*3570*/  FFMA.FTZ R94, R10, R17, R82 ;  /* 0x000000110a5e7223 */ /* 0x000fe20000010052 */
[----:B------:R-:W-:Y:S01]  /*3580*/  SHF.L.U32 R95, R80, 0x10, RZ ;  /* 0x00000010505f7819 */ /* 0x000fe200000006ff */
[----:B------:R-:W-:Y:S01]  /*3590*/  FFMA.FTZ R86, R6, R83, R85 ;  /* 0x0000005306567223 */ /* 0x000fe20000010055 */
[----:B------:R-:W-:Y:S01]  /*35a0*/  FFMA.FTZ R85, R3, R16, R90 ;  /* 0x0000001003557223 */ /* 0x000fe2000001005a */
[----:B------:R-:W-:Y:S02]  /*35b0*/  SHF.L.U32 R17, R48, 0x10, RZ ;  /* 0x0000001030117819 */ /* 0x000fe400000006ff */
[C---:B------:R-:W-:Y:S01]  /*35c0*/  PRMT R16, R18.reuse, 0x7632, R16 ;  /* 0x0000763212107816 */ /* 0x040fe20000000010 */
[----:B------:R-:W-:-:S02]  /*35d0*/  IMAD.U32 R18, R18, 0x10000, RZ ;  /* 0x0001000012127824 */ /* 0x000fc400078e00ff */
[----:B------:R-:W-:Y:S01]  /*35e0*/  FFMA.FTZ R95, R10, R95, R81 ;  /* 0x0000005f0a5f7223 */ /* 0x000fe20000010051 */
[C---:B------:R-:W-:Y:S01]  /*35f0*/  PRMT R48, R19.reuse, 0x7632, R48 ;  /* 0x0000763213307816 */ /* 0x040fe20000000030 */
[----:B------:R-:W5:Y:S01]  /*3600*/  LDG.E.128 R80, desc[UR6][R112.64+0x24800] ;  /* 0x0248000670507981 */ /* 0x000f62000c1e1d00 */
[----:B------:R-:W-:Y:S01]  /*3610*/  SHF.L.U32 R84, R19, 0x10, RZ ;  /* 0x0000001013547819 */ /* 0x000fe200000006ff */
[----:B------:R-:W-:Y:S01]  /*3620*/  FFMA.FTZ R90, R4, R17, R85 ;  /* 0x00000011045a7223 */ /* 0x000fe20000010055 */
[----:B------:R-:W-:Y:S01]  /*3630*/  FFMA.FTZ R19, R7, R18, R86 ;  /* 0x0000001207137223 */ /* 0x000fe20000010056 */
[----:B------:R-:W-:Y:S02]  /*3640*/  SHF.L.U32 R17, R16, 0x10, RZ ;  /* 0x0000001010117819 */ /* 0x000fe400000006ff */
[C---:B------:R-:W-:Y:S02]  /*3650*/  SHF.L.U32 R86, R49.reuse, 0x10, RZ ;  /* 0x0000001031567819 */ /* 0x040fe400000006ff */
[----:B------:R-:W-:Y:S01]  /*3660*/  PRMT R18, R49, 0x7632, R18 ;  /* 0x0000763231127816 */ /* 0x000fe20000000012 */
[----:B------:R-:W-:-:S02]  /*3670*/  FFMA.FTZ R16, R8, R17, R19 ;  /* 0x0000001108107223 */ /* 0x000fc40000010013 */
[----:B------:R-:W-:Y:S01]  /*3680*/  FFMA.FTZ R19, R5, R86, R90 ;  /* 0x0000005605137223 */ /* 0x000fe2000001005a */
[----:B------:R-:W-:Y:S01]  /*3690*/  SHF.L.U32 R17, R18, 0x10, RZ ;  /* 0x0000001012117819 */ /* 0x000fe200000006ff */
[----:B------:R-:W-:-:S04]  /*36a0*/  FFMA.FTZ R85, R9, R84, R16 ;  /* 0x0000005409557223 */ /* 0x000fc80000010010 */
[----:B------:R-:W-:Y:S02]  /*36b0*/  FFMA.FTZ R84, R6, R17, R19 ;  /* 0x0000001106547223 */ /* 0x000fe40000010013 */
[----:B------:R-:W5:Y:S01]  /*36c0*/  LDG.E.128 R16, desc[UR6][R112.64+0x28000] ;  /* 0x0280000670107981 */ /* 0x000f62000c1e1d00 */
[C---:B------:R-:W-:Y:S01]  /*36d0*/  PRMT R49, R20.reuse, 0x7632, R49 ;  /* 0x0000763214317816 */ /* 0x040fe20000000031 */
[----:B------:R-:W-:-:S03]  /*36e0*/  IMAD.U32 R20, R20, 0x10000, RZ ;  /* 0x0001000014147824 */ /* 0x000fc600078e00ff */
[----:B------:R-:W-:Y:S01]  /*36f0*/  SHF.L.U32 R49, R49, 0x10, RZ ;  /* 0x0000001031317819 */ /* 0x000fe200000006ff */
[----:B------:R-:W-:Y:S01]  /*3700*/  FFMA.FTZ R87, R3, R20, R88 ;  /* 0x0000001403577223 */ /* 0x000fe20000010058 */
[C---:B------:R-:W-:Y:S02]  /*3710*/  PRMT R20, R50.reuse, 0x7632, R20 ;  /* 0x0000763232147816 */ /* 0x040fe40000000014 */
        /* <DEDUP_REMOVED lines=10> */
[----:B------:R-:W-:Y:S01]  /*37c0*/  FFMA.FTZ R50, R8, R21, R87 ;  /* 0x0000001508327223 */ /* 0x000fe20000010057 */
[C---:B------:R-:W-:Y:S01]  /*37d0*/  IMAD.U32 R21, R40.reuse, 0x10000, RZ ;  /* 0x0001000028157824 */ /* 0x040fe200078e00ff */
[----:B------:R-:W-:Y:S01]  /*37e0*/  PRMT R40, R40, 0x7632, R40 ;  /* 0x0000763228287816 */ /* 0x000fe20000000028 */
[----:B------:R-:W-:Y:S01]  /*37f0*/  FFMA.FTZ R86, R6, R49, R85 ;  /* 0x0000003106567223 */ /* 0x000fe20000010055 */
[C---:B------:R-:W-:Y:S02]  /*3800*/  SHF.L.U32 R48, R51.reuse, 0x10, RZ ;  /* 0x0000001033307819 */ /* 0x040fe400000006ff */
[----:B------:R-:W-:Y:S02]  /*3810*/  SHF.L.U32 R84, R22, 0x10, RZ ;  /* 0x0000001016547819 */ /* 0x000fe400000006ff */
        /* <DEDUP_REMOVED lines=9> */
[----:B------:R-:W-:Y:S01]  /*38b0*/  FFMA.FTZ R14, R10, R21, R85 ;  /* 0x000000150a0e7223 */ /* 0x000fe20000010055 */
[----:B------:R-:W-:Y:S01]  /*38c0*/  PRMT R22, R22, 0x7632, R22 ;  /* 0x0000763216167816 */ /* 0x000fe20000000016 */
[----:B------:R-:W-:Y:S01]  /*38d0*/  IMAD.U32 R21, R20, 0x10000, RZ ;  /* 0x0001000014157824 */ /* 0x000fe200078e00ff */
[----:B------:R-:W5:Y:S01]  /*38e0*/  LDG.E.128 R48, desc[UR6][R112.64+0x2b800] ;  /* 0x02b8000670307981 */ /* 0x000f62000c1e1d00 */
        /* <DEDUP_REMOVED lines=8> */
[----:B------:R-:W-:Y:S01]  /*3970*/  SHF.L.U32 R41, R42, 0x10, RZ ;  /* 0x000000102a297819 */ /* 0x000fe200000006ff */
[----:B------:R-:W5:Y:S01]  /*3980*/  LDG.E.128 R84, desc[UR6][R112.64+0x2f000] ;  /* 0x02f0000670547981 */ /* 0x000f62000c1e1d00 */
[C---:B------:R-:W-:Y:S02]  /*3990*/  SHF.L.U32 R42, R72.reuse, 0x10, RZ ;  /* 0x00000010482a7819 */ /* 0x040fe400000006ff */
        /* <DEDUP_REMOVED lines=8> */
[----:B------:R-:W-:-:S02]  /*3a20*/  SHF.L.U32 R23, R23, 0x10, RZ ;  /* 0x0000001017177819 */ /* 0x000fc400000006ff */
[----:B------:R-:W-:Y:S01]  /*3a30*/  SHF.L.U32 R3, R20, 0x10, RZ ;  /* 0x0000001014037819 */ /* 0x000fe200000006ff */
[----:B------:R-:W-:Y:S01]  /*3a40*/  FFMA.FTZ R4, R4, R41, R43 ;  /* 0x0000002904047223 */ /* 0x000fe2000001002b */
[C---:B------:R-:W-:Y:S01]  /*3a50*/  SHF.L.U32 R20, R73.reuse, 0x10, RZ ;  /* 0x0000001049147819 */ /* 0x040fe200000006ff */
[----:B------:R-:W-:Y:S01]  /*3a60*/  FFMA.FTZ R12, R10, R23, R21 ;  /* 0x000000170a0c7223 */ /* 0x000fe20000010015 */
[----:B------:R-:W-:Y:S02]  /*3a70*/  SHF.L.U32 R72, R68, 0x10, RZ ;  /* 0x0000001044487819 */ /* 0x000fe400000006ff */
[----:B------:R-:W-:Y:S01]  /*3a80*/  PRMT R73, R73, 0x7632, R73 ;  /* 0x0000763249497816 */ /* 0x000fe20000000049 */
[----:B------:R-:W-:Y:S01]  /*3a90*/  FFMA.FTZ R21, R5, R20, R4 ;  /* 0x0000001405157223 */ /* 0x000fe20000010004 */
[----:B------:R-:W-:Y:S01]  /*3aa0*/  IMAD.U32 R20, R24, 0x10000, RZ ;  /* 0x0001000018147824 */ /* 0x000fe200078e00ff */
[----:B------:R-:W-:Y:S02]  /*3ab0*/  PRMT R24, R75, 0x7632, R24 ;  /* 0x000076324b187816 */ /* 0x000fe40000000018 */
[----:B------:R-:W-:Y:S01]  /*3ac0*/  SHF.L.U32 R73, R73, 0x10, RZ ;  /* 0x0000001049497819 */ /* 0x000fe200000006ff */
[--C-:B------:R-:W-:Y:S01]  /*3ad0*/  FFMA.FTZ R97, R72, R20, R11.reuse ;  /* 0x0000001448617223 */ /* 0x100fe2000001000b */
[----:B------:R-:W-:-:S02]  /*3ae0*/  PRMT R11, R24, 0x7632, R11 ;  /* 0x00007632180b7816 */ /* 0x000fc4000000000b */
[----:B------:R-:W-:Y:S01]  /*3af0*/  PRMT R68, R68, 0x7632, R68 ;  /* 0x0000763244447816 */ /* 0x000fe20000000044 */
[----:B------:R-:W-:Y:S01]  /*3b00*/  FFMA.FTZ R6, R6, R73, R21 ;  /* 0x0000004906067223 */ /* 0x000fe20000010015 */
[----:B------:R-:W-:Y:S01]  /*3b10*/  PRMT R5, R74, 0x7632, R5 ;  /* 0x000076324a057816 */ /* 0x000fe20000000005 */
[----:B------:R-:W-:Y:S01]  /*3b20*/  IMAD.U32 R73, R11, 0x10000, RZ ;  /* 0x000100000b497824 */ /* 0x000fe200078e00ff */
[----:B------:R-:W-:Y:S01]  /*3b30*/  SHF.L.U32 R68, R68, 0x10, RZ ;  /* 0x0000001044447819 */ /* 0x000fe200000006ff */
[----:B------:R-:W-:Y:S01]  /*3b40*/  FFMA.FTZ R22, R9, R22, R40 ;  /* 0x0000001609167223 */ /* 0x000fe20000010028 */
[----:B------:R-:W-:Y:S01]  /*3b50*/  SHF.L.U32 R74, R74, 0x10, RZ ;  /* 0x000000104a4a7819 */ /* 0x000fe200000006ff */
[----:B------:R-:W5:Y:S01]  /*3b60*/  LDG.E.128 R40, desc[UR6][R114.64+0x2000] ;  /* 0x0020000672287981 */ /* 0x000f62000c1e1d00 */
[----:B------:R-:W-:Y:S02]  /*3b70*/  SHF.L.U32 R4, R75, 0x10, RZ ;  /* 0x000000104b047819 */ /* 0x000fe400000006ff */
[----:B------:R-:W-:Y:S01]  /*3b80*/  PRMT R11, R69, 0x7632, R11 ;  /* 0x00007632450b7816 */ /* 0x000fe2000000000b */
[----:B------:R-:W-:Y:S01]  /*3b90*/  FFMA.FTZ R96, R68, R73, R97 ;  /* 0x0000004944607223 */ /* 0x000fe20000010061 */
[----:B------:R-:W-:-:S02]  /*3ba0*/  PRMT R75, R25, 0x7632, R75 ;  /* 0x00007632194b7816 */ /* 0x000fc4000000004b */
[----:B------:R-:W-:Y:S02]  /*3bb0*/  SHF.L.U32 R90, R25, 0x10, RZ ;  /* 0x00000010195a7819 */ /* 0x000fe400000006ff */
[----:B------:R-:W-:Y:S01]  /*3bc0*/  SHF.L.U32 R69, R69, 0x10, RZ ;  /* 0x0000001045457819 */ /* 0x000fe200000006ff */
[----:B------:R-:W-:Y:S01]  /*3bd0*/  FFMA.FTZ R3, R10, R3, R22 ;  /* 0x000000030a037223 */ /* 0x000fe20000010016 */
[----:B------:R-:W-:Y:S01]  /*3be0*/  FFMA.FTZ R7, R7, R74, R6 ;  /* 0x0000004a07077223 */ /* 0x000fe20000010006 */
[----:B------:R-:W5:Y:S01]  /*3bf0*/  LDG.E.128 R20, desc[UR6][R112.64+0x2000] ;  /* 0x0020000670147981 */ /* 0x000f62000c1e1d00 */
        /* <DEDUP_REMOVED lines=8> */
[----:B------:R-:W-:Y:S02]  /*3c80*/  PRMT R26, R26, 0x7632, R26 ;  /* 0x000076321a1a7816 */ /* 0x000fe4000000001a */
[----:B------:R-:W-:Y:S01]  /*3c90*/  PRMT R70, R70, 0x7632, R70 ;  /* 0x0000763246467816 */ /* 0x000fe20000000046 */
[----:B------:R-:W-:Y:S01]  /*3ca0*/  FFMA.FTZ R25, R73, R6, R90 ;  /* 0x0000000649197223 */ /* 0x000fe2000001005a */
[----:B------:R-:W-:Y:S01]  /*3cb0*/  FFMA.FTZ R9, R9, R4, R8 ;  /* 0x0000000409097223 */ /* 0x000fe20000010008 */
[----:B------:R-:W-:Y:S01]  /*3cc0*/  SHF.L.U32 R11, R26, 0x10, RZ ;  /* 0x000000101a0b7819 */ /* 0x000fe200000006ff */
[----:B------:R-:W5:Y:S01]  /*3cd0*/  LDG.E.128 R4, desc[UR6][R112.64+0x5800] ;  /* 0x0058000670047981 */ /* 0x000f62000c1e1d00 */
        /* <DEDUP_REMOVED lines=11> */
[----:B------:R-:W-:Y:S02]  /*3d90*/  PRMT R27, R27, 0x7632, R27 ;  /* 0x000076321b1b7816 */ /* 0x000fe4000000001b */
[----:B------:R-:W-:-:S02]  /*3da0*/  PRMT R65, R65, 0x7632, R65 ;  /* 0x0000763241417816 */ /* 0x000fc40000000041 */
[----:B------:R-:W-:Y:S01]  /*3db0*/  SHF.L.U32 R97, R24, 0x10, RZ ;  /* 0x0000001018617819 */ /* 0x000fe200000006ff */
[----:B------:R-:W-:Y:S01]  /*3dc0*/  FFMA.FTZ R26, R13, R8, R26 ;  /* 0x000000080d1a7223 */ /* 0x000fe2000001001a */
[C---:B--2---:R-:W-:Y:S01]  /*3dd0*/  PRMT R24, R32.reuse, 0x7632, R24 ;  /* 0x0000763220187816 */ /* 0x044fe20000000018 */
[----:B------:R-:W-:Y:S01]  /*3de0*/  IMAD.U32 R32, R32, 0x10000, RZ ;  /* 0x0001000020207824 */ /* 0x000fe200078e00ff */
[----:B------:R-:W-:Y:S01]  /*3df0*/  SHF.L.U32 R8, R27, 0x10, RZ ;  /* 0x000000101b087819 */ /* 0x000fe200000006ff */
[----:B------:R-:W-:Y:S01]  /*3e00*/  FFMA.FTZ R11, R69, R64, R90 ;  /* 0x00000040450b7223 */ /* 0x000fe2000001005a */
[----:B------:R-:W-:Y:S02]  /*3e10*/  SHF.L.U32 R71, R71, 0x10, RZ ;  /* 0x0000001047477819 */ /* 0x000fe400000006ff */
[----:B------:R-:W-:Y:S01]  /*3e20*/  SHF.L.U32 R65, R65, 0x10, RZ ;  /* 0x0000001041417819 */ /* 0x000fe200000006ff */
[----:B------:R-:W-:Y:S01]  /*3e30*/  FFMA.FTZ R15, R72, R32, R15 ;  /* 0x00000020480f7223 */ /* 0x000fe2000001000f */
[----:B------:R-:W-:Y:S01]  /*3e40*/  SHF.L.U32 R25, R24, 0x10, RZ ;  /* 0x0000001018197819 */ /* 0x000fe200000006ff */
[----:B------:R-:W-:Y:S01]  /*3e50*/  FFMA.FTZ R75, R71, R8, R26 ;  /* 0x00000008474b7223 */ /* 0x000fe2000001001a */
[----:B------:R-:W-:Y:S01]  /*3e60*/  SHF.L.U32 R24, R66, 0x10, RZ ;  /* 0x0000001042187819 */ /* 0x000fe200000006ff */
[----:B------:R-:W-:Y:S01]  /*3e70*/  FFMA.FTZ R97, R10, R97, R9 ;  /* 0x000000610a617223 */ /* 0x000fe20000010009 */
[----:B------:R-:W-:Y:S01]  /*3e80*/  FFMA.FTZ R26, R74, R65, R11 ;  /* 0x000000414a1a7223 */ /* 0x000fe2000001000b */
[C---:B------:R-:W-:Y:S01]  /*3e90*/  SHF.L.U32 R32, R33.reuse, 0x10, RZ ;  /* 0x0000001021207819 */ /* 0x040fe200000006ff */
[----:B------:R-:W2:Y:S01]  /*3ea0*/  LDG.E.128 R8, desc[UR6][R112.64+0x9000] ;  /* 0x0090000670087981 */ /* 0x000ea2000c1e1d00 */
[----:B------:R-:W-:Y:S01]  /*3eb0*/  PRMT R66, R66, 0x7632, R66 ;  /* 0x0000763242427816 */ /* 0x000fe20000000042 */
[----:B------:R-:W-:Y:S01]  /*3ec0*/  FFMA.FTZ R64, R68, R25, R15 ;  /* 0x0000001944407223 */ /* 0x000fe2000001000f */
[----:B------:R-:W-:Y:S01]  /*3ed0*/  PRMT R33, R33, 0x7632, R33 ;  /* 0x0000763221217816 */ /* 0x000fe20000000021 */
[----:B------:R-:W-:Y:S01]  /*3ee0*/  FFMA.FTZ R25, R73, R24, R26 ;  /* 0x0000001849197223 */ /* 0x000fe2000001001a */
[----:B------:R-:W-:Y:S01]  /*3ef0*/  SHF.L.U32 R15, R66, 0x10, RZ ;  /* 0x00000010420f7819 */ /* 0x000fe200000006ff */
[----:B------:R-:W-:Y:S01]  /*3f00*/  FFMA.FTZ R27, R69, R32, R64 ;  /* 0x00000020451b7223 */ /* 0x000fe20000010040 */
[----:B---3--:R-:W-:Y:S01]  /*3f10*/  SHF.L.U32 R24, R52, 0x10, RZ ;  /* 0x0000001034187819 */ /* 0x008fe200000006ff */
[----:B------:R-:W-:-:S02]  /*3f20*/  IMAD.U32 R33, R33, 0x10000, RZ ;  /* 0x0001000021217824 */ /* 0x000fc400078e00ff */
        /* <DEDUP_REMOVED lines=10> */
[----:B------:R-:W-:Y:S01]  /*3fd0*/  PRMT R32, R67, 0x7632, R32 ;  /* 0x0000763243207816 */ /* 0x000fe20000000020 */
[----:B------:R-:W-:Y:S01]  /*3fe0*/  IMAD.U32 R15, R34, 0x10000, RZ ;  /* 0x00010000220f7824 */ /* 0x000fe200078e00ff */
        /* <DEDUP_REMOVED lines=14> */
[----:B------:R-:W-:Y:S01]  /*40d0*/  PRMT R54, R54, 0x7632, R54 ;  /* 0x0000763236367816 */ /* 0x000fe20000000036 */
[----:B------:R-:W3:Y:S01]  /*40e0*/  LDG.E.128 R32, desc[UR6][R112.64+0x10000] ;  /* 0x0100000670207981 */ /* 0x000ee2000c1e1d00 */
[----:B----4-:R-:W-:-:S02]  /*40f0*/  PRMT R67, R60, 0x7632, R67 ;  /* 0x000076323c437816 */ /* 0x010fc40000000043 */
        /* <DEDUP_REMOVED lines=9> */
[----:B------:R-:W-:Y:S01]  /*4190*/  PRMT R53, R61, 0x7632, R53 ;  /* 0x000076323d357816 */ /* 0x000fe20000000035 */
[----:B------:R-:W-:Y:S01]  /*41a0*/  FFMA.FTZ R66, R68, R67, R91 ;  /* 0x0000004344427223 */ /* 0x000fe2000001005b */
[----:B------:R-:W-:Y:S01]  /*41b0*/  IMAD.U32 R52, R55, 0x10000, RZ ;  /* 0x0001000037347824 */ /* 0x000fe200078e00ff */
[----:B-----5:R-:W-:-:S02]  /*41c0*/  PRMT R61, R28, 0x7632, R61 ;  /* 0x000076321c3d7816 */ /* 0x020fc4000000003d */
[----:B------:R-:W-:Y:S02]  /*41d0*/  SHF.L.U32 R65, R28, 0x10, RZ ;  /* 0x000000101c417819 */ /* 0x000fe400000006ff */
[----:B------:R-:W-:Y:S01]  /*41e0*/  PRMT R64, R55, 0x7632, R64 ;  /* 0x0000763237407816 */ /* 0x000fe20000000040 */
[----:B------:R-:W-:Y:S01]  /*41f0*/  FFMA.FTZ R55, R69, R60, R66 ;  /* 0x0000003c45377223 */ /* 0x000fe20000010042 */
[----:B------:R-:W-:Y:S01]  /*4200*/  SHF.L.U32 R53, R53, 0x10, RZ ;  /* 0x0000001035357819 */ /* 0x000fe200000006ff */
[----:B------:R-:W-:Y:S01]  /*4210*/  FFMA.FTZ R28, R13, R52, R54 ;  /* 0x000000340d1c7223 */ /* 0x000fe20000010036 */
[----:B------:R-:W-:Y:S01]  /*4220*/  SHF.L.U32 R61, R61, 0x10, RZ ;  /* 0x000000103d3d7819 */ /* 0x000fe200000006ff */
[----:B------:R-:W-:Y:S02]  /*4230*/  IMAD.U32 R52, R62, 0x10000, RZ ;  /* 0x000100003e347824 */ /* 0x000fe400078e00ff */
[----:B------:R-:W-:Y:S01]  /*4240*/  FFMA.FTZ R65, R72, R65, R93 ;  /* 0x0000004148417223 */ /* 0x000fe2000001005d */
[----:B------:R-:W-:Y:S01]  /*4250*/  PRMT R62, R62, 0x7632, R62 ;  /* 0x000076323e3e7816 */ /* 0x000fe2000000003e */
[----:B------:R-:W-:Y:S01]  /*4260*/  FFMA.FTZ R54, R74, R53, R55 ;  /* 0x000000354a367223 */ /* 0x000fe20000010037 */
[C---:B------:R-:W-:Y:S01]  /*4270*/  SHF.L.U32 R66, R29.reuse, 0x10, RZ ;  /* 0x000000101d427819 */ /* 0x040fe200000006ff */
[----:B------:R-:W-:Y:S01]  /*4280*/  FFMA.FTZ R90, R68, R61, R65 ;  /* 0x0000003d445a7223 */ /* 0x000fe20000010041 */
[----:B------:R-:W-:Y:S01]  /*4290*/  PRMT R60, R29, 0x7632, R60 ;  /* 0x000076321d3c7816 */ /* 0x000fe2000000003c */
[----:B------:R-:W-:Y:S01]  /*42a0*/  FFMA.FTZ R61, R73, R52, R54 ;  /* 0x00000034493d7223 */ /* 0x000fe20000010036 */
[----:B------:R-:W-:Y:S01]  /*42b0*/  SHF.L.U32 R29, R62, 0x10, RZ ;  /* 0x000000103e1d7819 */ /* 0x000fe200000006ff */
[----:B------:R-:W-:Y:S01]  /*42c0*/  FFMA.FTZ R91, R69, R66, R90 ;  /* 0x00000042455b7223 */ /* 0x000fe2000001005a */
[----:B------:R-:W4:Y:S03]  /*42d0*/  LDG.E.128 R52, desc[UR6][R112.64+0x13800] ;  /* 0x0138000670347981 */ /* 0x000f26000c1e1d00 */
[----:B------:R-:W-:Y:S01]  /*42e0*/  FFMA.FTZ R90, R70, R29, R61 ;  /* 0x0000001d465a7223 */ /* 0x000fe2000001003d */
[----:B------:R-:W-:Y:S01]  /*42f0*/  IMAD.U32 R61, R56, 0x10000, RZ ;  /* 0x00010000383d7824 */ /* 0x000fe200078e00ff */
[----:B------:R-:W-:-:S02]  /*4300*/  SHF.L.U32 R67, R60, 0x10, RZ ;  /* 0x000000103c437819 */ /* 0x000fc400000006ff */
[C---:B------:R-:W-:Y:S01]  /*4310*/  PRMT R65, R63.reuse, 0x7632, R65 ;  /* 0x000076323f417816 */ /* 0x040fe20000000041 */
[----:B------:R-:W-:Y:S01]  /*4320*/  FFMA.FTZ R93, R72, R61, R92 ;  /* 0x0000003d485d7223 */ /* 0x000fe2000001005c */
[----:B------:R-:W-:Y:S02]  /*4330*/  SHF.L.U32 R66, R63, 0x10, RZ ;  /* 0x000000103f427819 */ /* 0x000fe400000006ff */
[----:B------:R-:W5:Y:S01]  /*4340*/  LDG.E.128 R60, desc[UR6][R112.64+0x17000] ;  /* 0x01700006703c7981 */ /* 0x000f62000c1e1d00 */
[----:B------:R-:W-:Y:S01]  /*4350*/  PRMT R29, R30, 0x7632, R29 ;  /* 0x000076321e1d7816 */ /* 0x000fe2000000001d */
[----:B------:R-:W-:Y:S01]  /*4360*/  FFMA.FTZ R96, R74, R67, R91 ;  /* 0x000000434a607223 */ /* 0x000fe2000001005b */
[----:B------:R-:W-:Y:S02]  /*4370*/  SHF.L.U32 R30, R30, 0x10, RZ ;  /* 0x000000101e1e7819 */ /* 0x000fe400000006ff */
[----:B------:R-:W-:Y:S02]  /*4380*/  PRMT R56, R56, 0x7632, R56 ;  /* 0x0000763238387816 */ /* 0x000fe40000000038 */
[----:B------:R-:W-:Y:S01]  /*4390*/  SHF.L.U32 R29, R29, 0x10, RZ ;  /* 0x000000101d1d7819 */ /* 0x000fe200000006ff */
[----:B------:R-:W-:Y:S01]  /*43a0*/  FFMA.FTZ R67, R73, R30, R96 ;  /* 0x0000001e49437223 */ /* 0x000fe20000010060 */
[----:B------:R-:W-:Y:S01]  /*43b0*/  SHF.L.U32 R91, R56, 0x10, RZ ;  /* 0x00000010385b7819 */ /* 0x000fe200000006ff */
[C---:B------:R-:W-:Y:S01]  /*43c0*/  IMAD.U32 R30, R31.reuse, 0x10000, RZ ;  /* 0x000100001f1e7824 */ /* 0x040fe200078e00ff */
[----:B------:R-:W-:Y:S01]  /*43d0*/  PRMT R31, R31, 0x7632, R31 ;  /* 0x000076321f1f7816 */ /* 0x000fe2000000001f */
[----:B------:R-:W-:Y:S01]  /*43e0*/  FFMA.FTZ R29, R70, R29, R67 ;  /* 0x0000001d461d7223 */ /* 0x000fe20000010043 */
[C---:B------:R-:W-:Y:S01]  /*43f0*/  PRMT R56, R57.reuse, 0x7632, R56 ;  /* 0x0000763239387816 */ /* 0x040fe20000000038 */
[----:B------:R-:W-:Y:S01]  /*4400*/  FFMA.FTZ R96, R68, R91, R93 ;  /* 0x0000005b44607223 */ /* 0x000fe2000001005d */
[----:B------:R-:W-:Y:S01]  /*4410*/  SHF.L.U32 R92, R57, 0x10, RZ ;  /* 0x00000010395c7819 */ /* 0x000fe200000006ff */
[C---:B------:R-:W-:Y:S01]  /*4420*/  FFMA.FTZ R91, R13.reuse, R66, R90 ;  /* 0x000000420d5b7223 */ /* 0x040fe2000001005a */
[----:B------:R-:W-:Y:S01]  /*4430*/  FFMA.FTZ R29, R13, R30, R29 ;  /* 0x0000001e0d1d7223 */ /* 0x000fe2000001001d */
[----:B------:R-:W-:-:S02]  /*4440*/  SHF.L.U32 R90, R31, 0x10, RZ ;  /* 0x000000101f5a7819 */ /* 0x000fc400000006ff */
[----:B------:R-:W-:Y:S01]  /*4450*/  SHF.L.U32 R57, R56, 0x10, RZ ;  /* 0x0000001038397819 */ /* 0x000fe200000006ff */
[----:B------:R-:W-:Y:S01]  /*4460*/  FFMA.FTZ R67, R69, R92, R96 ;  /* 0x0000005c45437223 */ /* 0x000fe20000010060 */
[----:B------:R-:W-:Y:S02]  /*4470*/  SHF.L.U32 R64, R64, 0x10, RZ ;  /* 0x0000001040407819 */ /* 0x000fe400000006ff */
[----:B------:R-:W-:Y:S02]  /*4480*/  SHF.L.U32 R30, R65, 0x10, RZ ;  /* 0x00000010411e7819 */ /* 0x000fe400000006ff */
[----:B------:R-:W-:Y:S01]  /*4490*/  SHF.L.U32 R31, R44, 0x10, RZ ;  /* 0x000000102c1f7819 */ /* 0x000fe200000006ff */
[----:B------:R-:W-:Y:S01]  /*44a0*/  FFMA.FTZ R66, R74, R57, R67 ;  /* 0x000000394a427223 */ /* 0x000fe20000010043 */
[C---:B------:R-:W-:Y:S01]  /*44b0*/  FFMA.FTZ R92, R71.reuse, R64, R28 ;  /* 0x00000040475c7223 */ /* 0x040fe2000001001c */
[C---:B------:R-:W-:Y:S01]  /*44c0*/  FFMA.FTZ R91, R71.reuse, R30, R91 ;  /* 0x0000001e475b7223 */ /* 0x040fe2000001005b */
[----:B------:R-:W-:Y:S01]  /*44d0*/  FFMA.FTZ R90, R71, R90, R29 ;  /* 0x0000005a475a7223 */ /* 0x000fe2000001001d */
[----:B------:R-:W-:Y:S01]  /*44e0*/  FFMA.FTZ R95, R72, R31, R95 ;  /* 0x0000001f485f7223 */ /* 0x000fe2000001005f */
[----:B------:R-:W-:Y:S01]  /*44f0*/  IMAD.U32 R56, R58, 0x10000, RZ ;  /* 0x000100003a387824 */ /* 0x000fe200078e00ff */
[----:B------:R-:W-:Y:S01]  /*4500*/  SHF.L.U32 R57, R36, 0x10, RZ ;  /* 0x0000001024397819 */ /* 0x000fe200000006ff */
[----:B------:R-:W5:Y:S01]  /*4510*/  LDG.E.128 R28, desc[UR6][R112.64+0x1a800] ;  /* 0x01a80006701c7981 */ /* 0x000f62000c1e1d00 */
[----:B------:R-:W-:Y:S01]  /*4520*/  PRMT R58, R58, 0x7632, R58 ;  /* 0x000076323a3a7816 */ /* 0x000fe2000000003a */
[----:B------:R-:W-:Y:S01]  /*4530*/  FFMA.FTZ R65, R73, R56, R66 ;  /* 0x0000003849417223 */ /* 0x000fe20000010042 */
[----:B------:R-:W-:Y:S01]  /*4540*/  PRMT R44, R44, 0x7632, R44 ;  /* 0x000076322c2c7816 */ /* 0x000fe2000000002c */
[----:B------:R-:W-:Y:S01]  /*4550*/  FFMA.FTZ R56, R72, R57, R94 ;  /* 0x0000003948387223 */ /* 0x000fe2000001005e */
[----:B------:R-:W-:-:S02]  /*4560*/  PRMT R36, R36, 0x7632, R36 ;  /* 0x0000763224247816 */ /* 0x000fc40000000024 */
[----:B------:R-:W-:Y:S02]  /*4570*/  SHF.L.U32 R57, R58, 0x10, RZ ;  /* 0x000000103a397819 */ /* 0x000fe400000006ff */
[----:B------:R-:W-:Y:S01]  /*4580*/  SHF.L.U32 R67, R44, 0x10, RZ ;  /* 0x000000102c437819 */ /* 0x000fe200000006ff */
[----:B------:R-:W-:Y:S01]  /*4590*/  IMAD.U32 R93, R36, 0x10000, RZ ;  /* 0x00010000245d7824 */ /* 0x000fe200078e00ff */
[C---:B------:R-:W-:Y:S01]  /*45a0*/  PRMT R64, R45.reuse, 0x7632, R64 ;  /* 0x000076322d407816 */ /* 0x040fe20000000040 */
[----:B------:R-:W-:Y:S01]  /*45b0*/  FFMA.FTZ R44, R70, R57, R65 ;  /* 0x00000039462c7223 */ /* 0x000fe20000010041 */
[----:B------:R-:W-:Y:S01]  /*45c0*/  SHF.L.U32 R66, R45, 0x10, RZ ;  /* 0x000000102d427819 */ /* 0x000fe200000006ff */
[C---:B------:R-:W-:Y:S01]  /*45d0*/  FFMA.FTZ R96, R68.reuse, R67, R95 ;  /* 0x0000004344607223 */ /* 0x040fe2000001005f */
[C---:B------:R-:W-:Y:S01]  /*45e0*/  PRMT R65, R37.reuse, 0x7632, R65 ;  /* 0x0000763225417816 */ /* 0x040fe20000000041 */
[----:B------:R-:W-:Y:S01]  /*45f0*/  FFMA.FTZ R93, R68, R93, R56 ;  /* 0x0000005d445d7223 */ /* 0x000fe20000010038 */
[----:B------:R-:W-:-:S02]  /*4600*/  SHF.L.U32 R98, R37, 0x10, RZ ;  /* 0x0000001025627819 */ /* 0x000fc400000006ff */
[C---:B------:R-:W-:Y:S02]  /*4610*/  SHF.L.U32 R94, R59.reuse, 0x10, RZ ;  /* 0x000000103b5e7819 */ /* 0x040fe400000006ff */
[----:B------:R-:W-:Y:S02]  /*4620*/  PRMT R36, R59, 0x7632, R36 ;  /* 0x000076323b247816 */ /* 0x000fe40000000024 */
[----:B------:R-:W5:Y:S01]  /*4630*/  LDG.E.128 R56, desc[UR6][R112.64+0x1e000] ;  /* 0x01e0000670387981 */ /* 0x000f62000c1e1d00 */
[----:B------:R-:W-:Y:S01]  /*4640*/  SHF.L.U32 R37, R64, 0x10, RZ ;  /* 0x0000001040257819 */ /* 0x000fe200000006ff */
[----:B------:R-:W-:Y:S01]  /*4650*/  FFMA.FTZ R45, R69, R66, R96 ;  /* 0x00000042452d7223 */ /* 0x000fe20000010060 */
[----:B------:R-:W-:Y:S02]  /*4660*/  IMAD.U32 R65, R65, 0x10000, RZ ;  /* 0x0001000041417824 */ /* 0x000fe400078e00ff */
[----:B------:R-:W-:Y:S01]  /*4670*/  FFMA.FTZ R98, R69, R98, R93 ;  /* 0x0000006245627223 */ /* 0x000fe2000001005d */
        /* <DEDUP_REMOVED lines=8> */
[----:B------:R-:W-:Y:S01]  /*4700*/  PRMT R38, R38, 0x7632, R38 ;  /* 0x0000763226267816 */ /* 0x000fe20000000026 */
[----:B------:R-:W-:Y:S02]  /*4710*/  FFMA.FTZ R96, R73, R66, R65 ;  /* 0x0000004249607223 */ /* 0x000fe40000010041 */
[----:B------:R-:W5:Y:S01]  /*4720*/  LDG.E.128 R64, desc[UR6][R112.64+0x21800] ;  /* 0x0218000670407981 */ /* 0x000f62000c1e1d00 */
[----:B------:R-:W-:Y:S01]  /*4730*/  SHF.L.U32 R93, R38, 0x10, RZ ;  /* 0x00000010265d7819 */ /* 0x000fe200000006ff */
[----:B------:R-:W-:Y:S01]  /*4740*/  FFMA.FTZ R46, R70, R37, R45 ;  /* 0x00000025462e7223 */ /* 0x000fe2000001002d */
[C---:B------:R-:W-:Y:S02]  /*4750*/  SHF.L.U32 R45, R76.reuse, 0x10, RZ ;  /* 0x000000104c2d7819 */ /* 0x040fe400000006ff */
[----:B------:R-:W-:Y:S01]  /*4760*/  PRMT R76, R76, 0x7632, R76 ;  /* 0x000076324c4c7816 */ /* 0x000fe2000000004c */
[C---:B------:R-:W-:Y:S01]  /*4770*/  IMAD.U32 R44, R47.reuse, 0x10000, RZ ;  /* 0x000100002f2c7824 */ /* 0x040fe200078e00ff */
[----:B------:R-:W-:Y:S01]  /*4780*/  PRMT R38, R47, 0x7632, R38 ;  /* 0x000076322f267816 */ /* 0x000fe20000000026 */
[----:B------:R-:W-:Y:S01]  /*4790*/  FFMA.FTZ R37, R70, R93, R96 ;  /* 0x0000005d46257223 */ /* 0x000fe20000010060 */
[C---:B------:R-:W-:Y:S01]  /*47a0*/  SHF.L.U32 R96, R39.reuse, 0x10, RZ ;  /* 0x0000001027607819 */ /* 0x040fe200000006ff */
[----:B------:R-:W-:Y:S01]  /*47b0*/  FFMA.FTZ R47, R72, R45, R88 ;  /* 0x0000002d482f7223 */ /* 0x000fe20000010058 */
[----:B------:R-:W-:-:S02]  /*47c0*/  PRMT R39, R39, 0x7632, R39 ;  /* 0x0000763227277816 */ /* 0x000fc40000000027 */
        /* <DEDUP_REMOVED lines=8> */
[----:B------:R-:W-:Y:S02]  /*4850*/  PRMT R77, R77, 0x7632, R77 ;  /* 0x000076324d4d7816 */ /* 0x000fe4000000004d */
[----:B------:R-:W-:-:S02]  /*4860*/  PRMT R47, R80, 0x7632, R47 ;  /* 0x00007632502f7816 */ /* 0x000fc4000000002f */
[----:B------:R-:W-:Y:S01]  /*4870*/  SHF.L.U32 R95, R80, 0x10, RZ ;  /* 0x00000010505f7819 */ /* 0x000fe200000006ff */
[C---:B------:R-:W-:Y:S01]  /*4880*/  FFMA.FTZ R94, R71.reuse, R36, R94 ;  /* 0x00000024475e7223 */ /* 0x040fe2000001005e */
[C---:B------:R-:W-:Y:S01]  /*4890*/  FFMA.FTZ R93, R71.reuse, R38, R93 ;  /* 0x00000026475d7223 */ /* 0x040fe2000001005d */
        /* <DEDUP_REMOVED lines=8> */
[----:B------:R-:W-:Y:S01]  /*4920*/  SHF.L.U32 R78, R78, 0x10, RZ ;  /* 0x000000104e4e7819 */ /* 0x000fe200000006ff */
[----:B------:R-:W-:Y:S01]  /*4930*/  FFMA.FTZ R96, R68, R47, R95 ;  /* 0x0000002f44607223 */ /* 0x000fe2000001005f */
[----:B------:R-:W-:-:S02]  /*4940*/  PRMT R77, R81, 0x7632, R77 ;  /* 0x00007632514d7816 */ /* 0x000fc4000000004d */
[----:B------:R-:W-:Y:S01]  /*4950*/  SHF.L.U32 R80, R81, 0x10, RZ ;  /* 0x0000001051507819 */ /* 0x000fe200000006ff */
[----:B------:R-:W-:Y:S01]  /*4960*/  FFMA.FTZ R47, R73, R78, R14 ;  /* 0x0000004e492f7223 */ /* 0x000fe2000001000e */
[----:B------:R-:W-:Y:S01]  /*4970*/  SHF.L.U32 R45, R44, 0x10, RZ ;  /* 0x000000102c2d7819 */ /* 0x000fe200000006ff */
[----:B------:R-:W-:Y:S01]  /*4980*/  IMAD.U32 R77, R77, 0x10000, RZ ;  /* 0x000100004d4d7824 */ /* 0x000fe200078e00ff */
[C---:B------:R-:W-:Y:S02]  /*4990*/  PRMT R76, R79.reuse, 0x7632, R76 ;  /* 0x000076324f4c7816 */ /* 0x040fe4000000004c */
[----:B------:R-:W-:Y:S01]  /*49a0*/  SHF.L.U32 R46, R79, 0x10, RZ ;  /* 0x000000104f2e7819 */ /* 0x000fe200000006ff */
[----:B------:R-:W-:Y:S01]  /*49b0*/  FFMA.FTZ R79, R69, R80, R96 ;  /* 0x00000050454f7223 */ /* 0x000fe20000010060 */
[C---:B------:R-:W-:Y:S02]  /*49c0*/  PRMT R78, R16.reuse, 0x7632, R78 ;  /* 0x00007632104e7816 */ /* 0x040fe4000000004e */
[----:B------:R-:W-:Y:S01]  /*49d0*/  SHF.L.U32 R81, R16, 0x10, RZ ;  /* 0x0000001010517819 */ /* 0x000fe200000006ff */
[----:B------:R-:W-:Y:S01]  /*49e0*/  FFMA.FTZ R14, R70, R45, R47 ;  /* 0x0000002d460e7223 */ /* 0x000fe2000001002f */
[----:B------:R-:W-:Y:S01]  /*49f0*/  FFMA.FTZ R44, R74, R77, R79 ;  /* 0x0000004d4a2c7223 */ /* 0x000fe2000001004f */
[----:B------:R-:W-:-:S02]  /*4a00*/  SHF.L.U32 R16, R82, 0x10, RZ ;  /* 0x0000001052107819 */ /* 0x000fc400000006ff */
[----:B------:R-:W-:Y:S01]  /*4a10*/  SHF.L.U32 R45, R78, 0x10, RZ ;  /* 0x000000104e2d7819 */ /* 0x000fe200000006ff */
[----:B------:R-:W-:Y:S01]  /*4a20*/  FFMA.FTZ R81, R72, R81, R12 ;  /* 0x0000005148517223 */ /* 0x000fe2000001000c */
[----:B------:R-:W-:Y:S01]  /*4a30*/  PRMT R82, R82, 0x7632, R82 ;  /* 0x0000763252527816 */ /* 0x000fe20000000052 */
[----:B------:R-:W-:Y:S01]  /*4a40*/  FFMA.FTZ R14, R13, R46, R14 ;  /* 0x0000002e0d0e7223 */ /* 0x000fe2000001000e */
[----:B------:R-:W-:Y:S01]  /*4a50*/  FFMA.FTZ R79, R73, R16, R44 ;  /* 0x00000010494f7223 */ /* 0x000fe2000001002c */
[----:B------:R-:W-:Y:S01]  /*4a60*/  FFMA.FTZ R96, R68, R45, R81 ;  /* 0x0000002d44607223 */ /* 0x000fe20000010051 */
[----:B------:R-:W-:Y:S01]  /*4a70*/  SHF.L.U32 R77, R82, 0x10, RZ ;  /* 0x00000010524d7819 */ /* 0x000fe200000006ff */
[----:B------:R-:W5:Y:S01]  /*4a80*/  LDG.E.128 R44, desc[UR6][R112.64+0x28800] ;  /* 0x02880006702c7981 */ /* 0x000f62000c1e1d00 */
[C---:B------:R-:W-:Y:S01]  /*4a90*/  PRMT R78, R17.reuse, 0x7632, R78 ;  /* 0x00007632114e7816 */ /* 0x040fe2000000004e */
[----:B------:R-:W-:Y:S02]  /*4aa0*/  IMAD.U32 R82, R17, 0x10000, RZ ;  /* 0x0001000011527824 */ /* 0x000fe400078e00ff */
[----:B------:R-:W-:Y:S01]  /*4ab0*/  FFMA.FTZ R16, R70, R77, R79 ;  /* 0x0000004d46107223 */ /* 0x000fe2000001004f */
[----:B------:R-:W-:Y:S01]  /*4ac0*/  SHF.L.U32 R17, R78, 0x10, RZ ;  /* 0x000000104e117819 */ /* 0x000fe200000006ff */
[----:B------:R-:W-:Y:S01]  /*4ad0*/  FFMA.FTZ R77, R69, R82, R96 ;  /* 0x00000052454d7223 */ /* 0x000fe20000010060 */
[----:B------:R-:W-:-:S03]  /*4ae0*/  SHF.L.U32 R12, R76, 0x10, RZ ;  /* 0x000000104c0c7819 */ /* 0x000fc600000006ff */
[----:B------:R-:W-:Y:S02]  /*4af0*/  FFMA.FTZ R82, R74, R17, R77 ;  /* 0x000000114a527223 */ /* 0x000fe4000001004d */
[----:B------:R-:W5:Y:S01]  /*4b00*/  LDG.E.128 R76, desc[UR6][R112.64+0x2c000] ;  /* 0x02c00006704c7981 */ /* 0x000f62000c1e1d00 */
[----:B------:R-:W-:Y:S02]  /*4b10*/  SHF.L.U32 R80, R83, 0x10, RZ ;  /* 0x0000001053507819 */ /* 0x000fe400000006ff */
[C---:B------:R-:W-:Y:S02]  /*4b20*/  SHF.L.U32 R81, R48.reuse, 0x10, RZ ;  /* 0x0000001030517819 */ /* 0x040fe400000006ff */
[----:B------:R-:W-:Y:S01]  /*4b30*/  PRMT R17, R48, 0x7632, R17 ;  /* 0x0000763230117816 */ /* 0x000fe20000000011 */
[----:B------:R-:W-:Y:S01]  /*4b40*/  FFMA.FTZ R12, R71, R12, R14 ;  /* 0x0000000c470c7223 */ /* 0x000fe2000001000e */
[--C-:B------:R-:W-:Y:S01]  /*4b50*/  FFMA.FTZ R80, R13, R80, R16.reuse ;  /* 0x000000500d507223 */ /* 0x100fe20000010010 */
[C---:B------:R-:W-:Y:S01]  /*4b60*/  PRMT R16, R18.reuse, 0x7632, R16 ;  /* 0x0000763212107816 */ /* 0x040fe20000000010 */
[----:B------:R-:W-:Y:S01]  /*4b70*/  IMAD.U32 R18, R18, 0x10000, RZ ;  /* 0x0001000012127824 */ /* 0x000fe200078e00ff */
[C---:B------:R-:W-:Y:S01]  /*4b80*/  PRMT R14, R19.reuse, 0x7632, R14 ;  /* 0x00007632130e7816 */ /* 0x040fe2000000000e */
[----:B------:R-:W-:Y:S01]  /*4b90*/  FFMA.FTZ R3, R72, R81, R3 ;  /* 0x0000005148037223 */ /* 0x000fe20000010003 */
[----:B------:R-:W-:-:S02]  /*4ba0*/  SHF.L.U32 R48, R19, 0x10, RZ ;  /* 0x0000001013307819 */ /* 0x000fc400000006ff */
[----:B------:R-:W-:Y:S02]  /*4bb0*/  SHF.L.U32 R19, R17, 0x10, RZ ;  /* 0x0000001011137819 */ /* 0x000fe400000006ff */
[C---:B------:R-:W-:Y:S02]  /*4bc0*/  PRMT R81, R84.reuse, 0x7632, R81 ;  /* 0x0000763254517816 */ /* 0x040fe40000000051 */
[----:B------:R-:W-:Y:S01]  /*4bd0*/  SHF.L.U32 R84, R84, 0x10, RZ ;  /* 0x0000001054547819 */ /* 0x000fe200000006ff */
[----:B------:R-:W-:Y:S01]  /*4be0*/  FFMA.FTZ R17, R73, R18, R82 ;  /* 0x0000001249117223 */ /* 0x000fe20000010052 */
[----:B------:R-:W-:Y:S01]  /*4bf0*/  FFMA.FTZ R18, R68, R19, R3 ;  /* 0x0000001344127223 */ /* 0x000fe20000010003 */
[----:B------:R-:W-:Y:S01]  /*4c00*/  SHF.L.U32 R3, R16, 0x10, RZ ;  /* 0x0000001010037819 */ /* 0x000fe200000006ff */
[----:B------:R-:W-:Y:S01]  /*4c10*/  IMAD.U32 R16, R49, 0x10000, RZ ;  /* 0x0001000031107824 */ /* 0x000fe200078e00ff */
[----:B------:R-:W-:Y:S01]  /*4c20*/  SHF.L.U32 R19, R81, 0x10, RZ ;  /* 0x0000001051137819 */ /* 0x000fe200000006ff */
[----:B------:R-:W-:Y:S01]  /*4c30*/  FFMA.FTZ R97, R72, R84, R97 ;  /* 0x0000005448617223 */ /* 0x000fe20000010061 */
[----:B------:R-:W-:-:S02]  /*4c40*/  PRMT R49, R49, 0x7632, R49 ;  /* 0x0000763231317816 */ /* 0x000fc40000000031 */
[C---:B------:R-:W-:Y:S01]  /*4c50*/  SHF.L.U32 R82, R85.reuse, 0x10, RZ ;  /* 0x0000001055527819 */ /* 0x040fe200000006ff */
[----:B------:R-:W-:Y:S01]  /*4c60*/  FFMA.FTZ R84, R68, R19, R97 ;  /* 0x0000001344547223 */ /* 0x000fe20000010061 */
[----:B------:R-:W-:Y:S01]  /*4c70*/  PRMT R85, R85, 0x7632, R85 ;  /* 0x0000763255557816 */ /* 0x000fe20000000055 */
[----:B------:R-:W-:Y:S01]  /*4c80*/  FFMA.FTZ R72, R70, R3, R17 ;  /* 0x0000000346487223 */ /* 0x000fe20000010011 */
[----:B------:R-:W-:Y:S01]  /*4c90*/  FFMA.FTZ R81, R69, R16, R18 ;  /* 0x0000001045517223 */ /* 0x000fe20000010012 */
[----:B------:R-:W-:Y:S01]  /*4ca0*/  SHF.L.U32 R49, R49, 0x10, RZ ;  /* 0x0000001031317819 */ /* 0x000fe200000006ff */
[----:B------:R-:W5:Y:S01]  /*4cb0*/  LDG.E.128 R16, desc[UR6][R112.64+0x2f800] ;  /* 0x02f8000670107981 */ /* 0x000f62000c1e1d00 */
[----:B------:R-:W-:Y:S01]  /*4cc0*/  SHF.L.U32 R85, R85, 0x10, RZ ;  /* 0x0000001055557819 */ /* 0x000fe200000006ff */
[----:B------:R-:W-:Y:S01]  /*4cd0*/  FFMA.FTZ R69, R69, R82, R84 ;  /* 0x0000005245457223 */ /* 0x000fe20000010054 */
[----:B------:R-:W-:Y:S01]  /*4ce0*/  FFMA.FTZ R3, R13, R48, R72 ;  /* 0x000000300d037223 */ /* 0x000fe20000010048 */
[----:B------:R-:W-:Y:S01]  /*4cf0*/  PRMT R48, R50, 0x7632, R48 ;  /* 0x0000763232307816 */ /* 0x000fe20000000030 */
[----:B------:R-:W-:Y:S01]  /*4d00*/  FFMA.FTZ R68, R74, R49, R81 ;  /* 0x000000314a447223 */ /* 0x000fe20000010051 */
[----:B------:R-:W-:Y:S01]  /*4d10*/  PRMT R72, R86, 0x7632, R72 ;  /* 0x0000763256487816 */ /* 0x000fe20000000048 */
[----:B------:R-:W-:Y:S01]  /*4d20*/  IMAD.U32 R50, R50, 0x10000, RZ ;  /* 0x0001000032327824 */ /* 0x000fe200078e00ff */
[----:B------:R-:W-:Y:S01]  /*4d30*/  SHF.L.U32 R86, R86, 0x10, RZ ;  /* 0x0000001056567819 */ /* 0x000fe200000006ff */
[----:B------:R-:W-:Y:S01]  /*4d40*/  FFMA.FTZ R85, R74, R85, R69 ;  /* 0x000000554a557223 */ /* 0x000fe20000010045 */
[----:B------:R-:W-:Y:S01]  /*4d50*/  SHF.L.U32 R49, R48, 0x10, RZ ;  /* 0x0000001030317819 */ /* 0x000fe200000006ff */
[C---:B------:R-:W-:Y:S01]  /*4d60*/  FFMA.FTZ R69, R73.reuse, R50, R68 ;  /* 0x0000003249457223 */ /* 0x040fe20000010044 */
[----:B------:R-:W-:Y:S01]  /*4d70*/  SHF.L.U32 R81, R72, 0x10, RZ ;  /* 0x0000001048517819 */ /* 0x000fe200000006ff */
[----:B------:R-:W-:Y:S01]  /*4d80*/  FFMA.FTZ R86, R73, R86, R85 ;  /* 0x0000005649567223 */ /* 0x000fe20000010055 */
[----:B------:R-:W-:Y:S01]  /*4d90*/  SHF.L.U32 R48, R51, 0x10, RZ ;  /* 0x0000001033307819 */ /* 0x000fe200000006ff */
[----:B------:R-:W-:Y:S01]  /*4da0*/  FFMA.FTZ R50, R70, R49, R69 ;  /* 0x0000003146327223 */ /* 0x000fe20000010045 */
[----:B------:R-:W-:-:S02]  /*4db0*/  IMAD.U32 R68, R87, 0x10000, RZ ;  /* 0x0001000057447824 */ /* 0x000fc400078e00ff */
[----:B------:R-:W-:Y:S01]  /*4dc0*/  FFMA.FTZ R81, R70, R81, R86 ;  /* 0x0000005146517223 */ /* 0x000fe20000010056 */
[----:B------:R-:W-:Y:S02]  /*4dd0*/  PRMT R87, R87, 0x7632, R87 ;  /* 0x0000763257577816 */ /* 0x000fe40000000057 */
[----:B------:R-:W-:Y:S02]  /*4de0*/  PRMT R83, R83, 0x7632, R83 ;  /* 0x0000763253537816 */ /* 0x000fe40000000053 */
[----:B------:R-:W-:Y:S01]  /*4df0*/  PRMT R51, R51, 0x7632, R51 ;  /* 0x0000763233337816 */ /* 0x000fe20000000033 */
[C---:B------:R-:W-:Y:S01]  /*4e00*/  FFMA.FTZ R49, R13.reuse, R48, R50 ;  /* 0x000000300d317223 */ /* 0x040fe20000010032 */
[----:B------:R-:W-:Y:S01]  /*4e10*/  FFMA.FTZ R81, R13, R68, R81 ;  /* 0x000000440d517223 */ /* 0x000fe20000010051 */
[----:B------:R-:W-:Y:S01]  /*4e20*/  SHF.L.U32 R48, R14, 0x10, RZ ;  /* 0x000000100e307819 */ /* 0x000fe200000006ff */
[----:B------:R-:W-:Y:S01]  /*4e30*/  IMAD.U32 R68, R87, 0x10000, RZ ;  /* 0x0001000057447824 */ /* 0x000fe200078e00ff */
[----:B------:R-:W-:-:S02]  /*4e40*/  SHF.L.U32 R69, R20, 0x10, RZ ;  /* 0x0000001014457819 */ /* 0x000fc400000006ff */
[----:B------:R-:W-:Y:S02]  /*4e50*/  SHF.L.U32 R73, R83, 0x10, RZ ;  /* 0x0000001053497819 */ /* 0x000fe400000006ff */
[----:B------:R-:W-:Y:S02]  /*4e60*/  SHF.L.U32 R50, R51, 0x10, RZ ;  /* 0x0000001033327819 */ /* 0x000fe400000006ff */
[----:B------:R-:W-:Y:S02]  /*4e70*/  SHF.L.U32 R14, R40, 0x10, RZ ;  /* 0x00000010280e7819 */ /* 0x000fe400000006ff */
[----:B------:R-:W-:Y:S02]  /*4e80*/  PRMT R20, R20, 0x7632, R20 ;  /* 0x0000763214147816 */ /* 0x000fe40000000014 */
[----:B------:R-:W-:Y:S01]  /*4e90*/  PRMT R74, R40, 0x7632, R74 ;  /* 0x00007632284a7816 */ /* 0x000fe2000000004a */
[C---:B------:R-:W-:Y:S01]  /*4ea0*/  FFMA.FTZ R13, R71.reuse, R48, R3 ;  /* 0x00000030470d7223 */ /* 0x040fe20000010003 */
[C---:B------:R-:W-:Y:S01]  /*4eb0*/  FFMA.FTZ R73, R71.reuse, R73, R80 ;  /* 0x0000004947497223 */ /* 0x040fe20000010050 */
[C---:B------:R-:W-:Y:S01]  /*4ec0*/  FFMA.FTZ R3, R71.reuse, R50, R49 ;  /* 0x0000003247037223 */ /* 0x040fe20000010031 */
[----:B------:R-:W-:Y:S01]  /*4ed0*/  FFMA.FTZ R81, R71, R68, R81 ;  /* 0x0000004447517223 */ /* 0x000fe20000010051 */
[----:B------:R-:W-:Y:S01]  /*4ee0*/  FFMA.FTZ R87, R14, R69, R75 ;  /* 0x000000450e577223 */ /* 0x000fe2000001004b */
[----:B------:R-:W-:Y:S01]  /*4ef0*/  SHF.L.U32 R85, R20, 0x10, RZ ;  /* 0x0000001014557819 */ /* 0x000fe200000006ff */
[----:B------:R-:W5:Y:S01]  /*4f00*/  LDG.E.128 R48, desc[UR6][R112.64+0x2800] ;  /* 0x0028000670307981 */ /* 0x000f62000c1e1d00 */
[----:B------:R-:W-:-:S03]  /*4f10*/  SHF.L.U32 R74, R74, 0x10, RZ ;  /* 0x000000104a4a7819 */ /* 0x000fc600000006ff */
[----:B------:R-:W5:Y:S01]  /*4f20*/  LDG.E.128 R68, desc[UR6][R114.64+0x2800] ;  /* 0x0028000672447981 */ /* 0x000f62000c1e1d00 */
[----:B------:R-:W-:Y:S01]  /*4f30*/  PRMT R40, R21, 0x7632, R40 ;  /* 0x0000763215287816 */ /* 0x000fe20000000028 */
[----:B------:R-:W-:Y:S01]  /*4f40*/  FFMA.FTZ R87, R74, R85, R87 ;  /* 0x000000554a577223 */ /* 0x000fe20000010057 */
[C---:B------:R-:W-:Y:S02]  /*4f50*/  PRMT R82, R41.reuse, 0x7632, R82 ;  /* 0x0000763229527816 */ /* 0x040fe40000000052 */
[----:B------:R-:W-:Y:S02]  /*4f60*/  SHF.L.U32 R72, R41, 0x10, RZ ;  /* 0x0000001029487819 */ /* 0x000fe400000006ff */
        /* <DEDUP_REMOVED lines=14> */
[----:B------:R-:W-:-:S02]  /*5050*/  PRMT R83, R42, 0x7632, R83 ;  /* 0x000076322a537816 */ /* 0x000fc40000000053 */
[C---:B------:R-:W-:Y:S02]  /*5060*/  PRMT R20, R43.reuse, 0x7632, R20 ;  /* 0x000076322b147816 */ /* 0x040fe40000000014 */
[----:B------:R-:W-:Y:S02]  /*5070*/  SHF.L.U32 R80, R43, 0x10, RZ ;  /* 0x000000102b507819 */ /* 0x000fe400000006ff */
[----:B------:R-:W-:Y:S01]  /*5080*/  SHF.L.U32 R22, R22, 0x10, RZ ;  /* 0x0000001016167819 */ /* 0x000fe200000006ff */
[----:B------:R-:W5:Y:S01]  /*5090*/  LDG.E.128 R40, desc[UR6][R112.64+0x6000] ;  /* 0x0060000670287981 */ /* 0x000f62000c1e1d00 */
[----:B------:R-:W-:Y:S01]  /*50a0*/  SHF.L.U32 R5, R5, 0x10, RZ ;  /* 0x0000001005057819 */ /* 0x000fe200000006ff */
[----:B------:R-:W-:Y:S01]  /*50b0*/  FFMA.FTZ R87, R72, R15, R87 ;  /* 0x0000000f48577223 */ /* 0x000fe20000010057 */
[----:B------:R-:W-:Y:S01]  /*50c0*/  SHF.L.U32 R15, R83, 0x10, RZ ;  /* 0x00000010530f7819 */ /* 0x000fe200000006ff */
[----:B------:R-:W-:Y:S01]  /*50d0*/  FFMA.FTZ R22, R75, R22, R84 ;  /* 0x000000164b167223 */ /* 0x000fe20000010054 */
[----:B------:R-:W-:Y:S01]  /*50e0*/  IMAD.U32 R4, R4, 0x10000, RZ ;  /* 0x0001000004047824 */ /* 0x000fe200078e00ff */
[----:B------:R-:W-:Y:S01]  /*50f0*/  SHF.L.U32 R84, R6, 0x10, RZ ;  /* 0x0000001006547819 */ /* 0x000fe200000006ff */
[----:B------:R-:W-:Y:S01]  /*5100*/  FFMA.FTZ R86, R82, R5, R87 ;  /* 0x0000000552567223 */ /* 0x000fe20000010057 */
[----:B------:R-:W-:Y:S01]  /*5110*/  PRMT R6, R6, 0x7632, R6 ;  /* 0x0000763206067816 */ /* 0x000fe20000000006 */
[----:B------:R-:W-:Y:S01]  /*5120*/  FFMA.FTZ R21, R15, R4, R22 ;  /* 0x000000040f157223 */ /* 0x000fe20000010016 */
[----:B------:R-:W-:Y:S01]  /*5130*/  SHF.L.U32 R5, R23, 0x10, RZ ;  /* 0x0000001017057819 */ /* 0x000fe200000006ff */
[----:B--2---:R-:W-:Y:S01]  /*5140*/  IMAD.U32 R22, R8, 0x10000, RZ ;  /* 0x0001000008167824 */ /* 0x004fe200078e00ff */
        /* <DEDUP_REMOVED lines=9> */
[----:B------:R-:W-:-:S02]  /*51e0*/  IMAD.U32 R87, R9, 0x10000, RZ ;  /* 0x0001000009577824 */ /* 0x000fc400078e00ff */
[----:B------:R-:W-:Y:S01]  /*51f0*/  FFMA.FTZ R84, R80, R5, R85 ;  /* 0x0000000550547223 */ /* 0x000fe20000010055 */
[----:B------:R-:W-:Y:S01]  /*5200*/  FFMA.FTZ R95, R74, R83, R95 ;  /* 0x000000534a5f7223 */ /* 0x000fe2000001005f */
[----:B------:R-:W-:Y:S02]  /*5210*/  PRMT R9, R9, 0x7632, R9 ;  /* 0x0000763209097816 */ /* 0x000fe40000000009 */
[C---:B---3--:R-:W-:Y:S02]  /*5220*/  SHF.L.U32 R85, R24.reuse, 0x10, RZ ;  /* 0x0000001018557819 */ /* 0x048fe400000006ff */
[----:B------:R-:W-:Y:S01]  /*5230*/  PRMT R24, R24, 0x7632, R24 ;  /* 0x0000763218187816 */ /* 0x000fe20000000018 */
[----:B------:R-:W-:Y:S01]  /*5240*/  FFMA.FTZ R87, R72, R87, R95 ;  /* 0x0000005748577223 */ /* 0x000fe2000001005f */
[----:B------:R-:W-:Y:S01]  /*5250*/  SHF.L.U32 R4, R23, 0x10, RZ ;  /* 0x0000001017047819 */ /* 0x000fe200000006ff */
[----:B------:R-:W-:Y:S01]  /*5260*/  FFMA.FTZ R95, R14, R85, R92 ;  /* 0x000000550e5f7223 */ /* 0x000fe2000001005c */
[----:B------:R-:W-:-:S02]  /*5270*/  SHF.L.U32 R89, R20, 0x10, RZ ;  /* 0x0000001014597819 */ /* 0x000fc400000006ff */
[----:B------:R-:W-:Y:S01]  /*5280*/  SHF.L.U32 R9, R9, 0x10, RZ ;  /* 0x0000001009097819 */ /* 0x000fe200000006ff */
[----:B------:R-:W2:Y:S01]  /*5290*/  LDG.E.128 R20, desc[UR6][R112.64+0x9800] ;  /* 0x0098000670147981 */ /* 0x000ea2000c1e1d00 */
[----:B------:R-:W-:Y:S02]  /*52a0*/  SHF.L.U32 R85, R24, 0x10, RZ ;  /* 0x0000001018557819 */ /* 0x000fe400000006ff */
[----:B------:R-:W-:Y:S01]  /*52b0*/  PRMT R8, R7, 0x7632, R8 ;  /* 0x0000763207087816 */ /* 0x000fe20000000008 */
[----:B------:R-:W-:Y:S01]  /*52c0*/  FFMA.FTZ R86, R82, R9, R87 ;  /* 0x0000000952567223 */ /* 0x000fe20000010057 */
[----:B------:R-:W-:Y:S01]  /*52d0*/  IMAD.U32 R24, R10, 0x10000, RZ ;  /* 0x000100000a187824 */ /* 0x000fe200078e00ff */
[----:B------:R-:W-:Y:S01]  /*52e0*/  SHF.L.U32 R9, R25, 0x10, RZ ;  /* 0x0000001019097819 */ /* 0x000fe200000006ff */
[----:B------:R-:W-:Y:S01]  /*52f0*/  FFMA.FTZ R85, R74, R85, R95 ;  /* 0x000000554a557223 */ /* 0x000fe2000001005f */
[----:B------:R-:W-:Y:S01]  /*5300*/  SHF.L.U32 R8, R8, 0x10, RZ ;  /* 0x0000001008087819 */ /* 0x000fe200000006ff */
[----:B------:R-:W-:Y:S01]  /*5310*/  FFMA.FTZ R83, R89, R4, R6 ;  /* 0x0000000459537223 */ /* 0x000fe20000010006 */
[----:B------:R-:W-:Y:S01]  /*5320*/  PRMT R10, R10, 0x7632, R10 ;  /* 0x000076320a0a7816 */ /* 0x000fe2000000000a */
[----:B------:R-:W3:Y:S01]  /*5330*/  LDG.E.128 R4, desc[UR6][R112.64+0xd000] ;  /* 0x00d0000670047981 */ /* 0x000ee2000c1e1d00 */
[----:B------:R-:W-:Y:S01]  /*5340*/  PRMT R25, R25, 0x7632, R25 ;  /* 0x0000763219197816 */ /* 0x000fe20000000019 */
[----:B------:R-:W-:Y:S01]  /*5350*/  FFMA.FTZ R87, R72, R9, R85 ;  /* 0x0000000948577223 */ /* 0x000fe20000010055 */
[----:B------:R-:W-:Y:S01]  /*5360*/  SHF.L.U32 R10, R10, 0x10, RZ ;  /* 0x000000100a0a7819 */ /* 0x000fe200000006ff */
[----:B------:R-:W-:Y:S01]  /*5370*/  FFMA.FTZ R92, R89, R8, R84 ;  /* 0x00000008595c7223 */ /* 0x000fe20000010054 */
[----:B------:R-:W-:Y:S01]  /*5380*/  FFMA.FTZ R86, R75, R24, R86 ;  /* 0x000000184b567223 */ /* 0x000fe20000010056 */
[----:B------:R-:W-:-:S02]  /*5390*/  SHF.L.U32 R9, R25, 0x10, RZ ;  /* 0x0000001019097819 */ /* 0x000fc400000006ff */
[C---:B------:R-:W-:Y:S02]  /*53a0*/  PRMT R8, R32.reuse, 0x7632, R8 ;  /* 0x0000763220087816 */ /* 0x040fe40000000008 */
[----:B------:R-:W-:Y:S01]  /*53b0*/  SHF.L.U32 R32, R32, 0x10, RZ ;  /* 0x0000001020207819 */ /* 0x000fe200000006ff */
[----:B------:R-:W-:Y:S01]  /*53c0*/  FFMA.FTZ R85, R15, R10, R86 ;  /* 0x0000000a0f557223 */ /* 0x000fe20000010056 */
[----:B------:R-:W-:Y:S01]  /*53d0*/  FFMA.FTZ R86, R82, R9, R87 ;  /* 0x0000000952567223 */ /* 0x000fe20000010057 */
[----:B------:R-:W-:Y:S02]  /*53e0*/  SHF.L.U32 R87, R8, 0x10, RZ ;  /* 0x0000001008577819 */ /* 0x000fe400000006ff */
[--C-:B------:R-:W-:Y:S01]  /*53f0*/  FFMA.FTZ R95, R14, R32, R91.reuse ;  /* 0x000000200e5f7223 */ /* 0x100fe2000001005b */
[C---:B------:R-:W-:Y:S02]  /*5400*/  PRMT R91, R33.reuse, 0x7632, R91 ;  /* 0x00007632215b7816 */ /* 0x040fe4000000005b */
[----:B------:R-:W-:Y:S01]  /*5410*/  SHF.L.U32 R33, R33, 0x10, RZ ;  /* 0x0000001021217819 */ /* 0x000fe200000006ff */
[----:B------:R-:W-:Y:S01]  /*5420*/  FFMA.FTZ R87, R74, R87, R95 ;  /* 0x000000574a577223 */ /* 0x000fe2000001005f */
[----:B------:R-:W-:Y:S01]  /*5430*/  IMAD.U32 R25, R11, 0x10000, RZ ;  /* 0x000100000b197824 */ /* 0x000fe200078e00ff */
[----:B------:R-:W-:-:S02]  /*5440*/  SHF.L.U32 R84, R26, 0x10, RZ ;  /* 0x000000101a547819 */ /* 0x000fc400000006ff */
[----:B------:R-:W-:Y:S01]  /*5450*/  PRMT R32, R26, 0x7632, R32 ;  /* 0x000076321a207816 */ /* 0x000fe20000000020 */
[----:B------:R-:W-:Y:S01]  /*5460*/  FFMA.FTZ R33, R72, R33, R87 ;  /* 0x0000002148217223 */ /* 0x000fe20000010057 */
[----:B------:R-:W-:Y:S01]  /*5470*/  SHF.L.U32 R91, R91, 0x10, RZ ;  /* 0x000000105b5b7819 */ /* 0x000fe200000006ff */
[--C-:B------:R-:W-:Y:S01]  /*5480*/  FFMA.FTZ R26, R80, R25, R85.reuse ;  /* 0x00000019501a7223 */ /* 0x100fe20000010055 */
[----:B------:R-:W-:Y:S01]  /*5490*/  PRMT R24, R11, 0x7632, R24 ;  /* 0x000076320b187816 */ /* 0x000fe20000000018 */
[----:B------:R-:W-:Y:S01]  /*54a0*/  FFMA.FTZ R84, R75, R84, R86 ;  /* 0x000000544b547223 */ /* 0x000fe20000010056 */
[----:B------:R-:W-:Y:S01]  /*54b0*/  IMAD.U32 R32, R32, 0x10000, RZ ;  /* 0x0001000020207824 */ /* 0x000fe200078e00ff */
[C---:B------:R-:W-:Y:S01]  /*54c0*/  PRMT R85, R34.reuse, 0x7632, R85 ;  /* 0x0000763222557816 */ /* 0x040fe20000000055 */
[----:B------:R-:W3:Y:S01]  /*54d0*/  LDG.E.128 R8, desc[UR6][R112.64+0x10800] ;  /* 0x0108000670087981 */ /* 0x000ee2000c1e1d00 */
[----:B------:R-:W-:Y:S01]  /*54e0*/  SHF.L.U32 R34, R34, 0x10, RZ ;  /* 0x0000001022227819 */ /* 0x000fe200000006ff */
[----:B------:R-:W-:Y:S01]  /*54f0*/  FFMA.FTZ R86, R82, R91, R33 ;  /* 0x0000005b52567223 */ /* 0x000fe20000010021 */
[----:B------:R-:W-:Y:S01]  /*5500*/  FFMA.FTZ R33, R15, R32, R84 ;  /* 0x000000200f217223 */ /* 0x000fe20000010054 */
[----:B------:R-:W-:-:S02]  /*5510*/  SHF.L.U32 R32, R85, 0x10, RZ ;  /* 0x0000001055207819 */ /* 0x000fc400000006ff */
[----:B------:R-:W-:Y:S01]  /*5520*/  SHF.L.U32 R25, R27, 0x10, RZ ;  /* 0x000000101b197819 */ /* 0x000fe200000006ff */
[----:B------:R-:W-:Y:S01]  /*5530*/  FFMA.FTZ R86, R75, R34, R86 ;  /* 0x000000224b567223 */ /* 0x000fe20000010056 */
[----:B------:R-:W-:Y:S01]  /*5540*/  PRMT R27, R27, 0x7632, R27 ;  /* 0x000076321b1b7816 */ /* 0x000fe2000000001b */
[----:B----4-:R-:W-:Y:S01]  /*5550*/  IMAD.U32 R87, R52, 0x10000, RZ ;  /* 0x0001000034577824 */ /* 0x010fe200078e00ff */
[----:B------:R-:W-:Y:S01]  /*5560*/  SHF.L.U32 R24, R24, 0x10, RZ ;  /* 0x0000001018187819 */ /* 0x000fe200000006ff */
[----:B------:R-:W-:Y:S01]  /*5570*/  FFMA.FTZ R85, R15, R32, R86 ;  /* 0x000000200f557223 */ /* 0x000fe20000010056 */
[----:B------:R-:W-:Y:S01]  /*5580*/  FFMA.FTZ R34, R80, R25, R33 ;  /* 0x0000001950227223 */ /* 0x000fe20000010021 */
[----:B------:R-:W-:Y:S02]  /*5590*/  PRMT R84, R52, 0x7632, R84 ;  /* 0x0000763234547816 */ /* 0x000fe40000000054 */
[----:B------:R-:W-:Y:S02]  /*55a0*/  SHF.L.U32 R32, R27, 0x10, RZ ;  /* 0x000000101b207819 */ /* 0x000fe400000006ff */
[----:B------:R-:W-:Y:S01]  /*55b0*/  SHF.L.U32 R33, R35, 0x10, RZ ;  /* 0x0000001023217819 */ /* 0x000fe200000006ff */
[----:B------:R-:W-:Y:S01]  /*55c0*/  FFMA.FTZ R87, R14, R87, R90 ;  /* 0x000000570e577223 */ /* 0x000fe2000001005a */
[----:B------:R-:W-:Y:S01]  /*55d0*/  SHF.L.U32 R95, R84, 0x10, RZ ;  /* 0x00000010545f7819 */ /* 0x000fe200000006ff */
[C---:B------:R-:W-:Y:S01]  /*55e0*/  FFMA.FTZ R91, R89.reuse, R24, R26 ;  /* 0x00000018595b7223 */ /* 0x040fe2000001001a */
[----:B------:R-:W-:Y:S01]  /*55f0*/  FFMA.FTZ R90, R89, R32, R34 ;  /* 0x00000020595a7223 */ /* 0x000fe20000010022 */
[----:B------:R-:W4:Y:S01]  /*5600*/  LDG.E.128 R24, desc[UR6][R112.64+0x14000] ;  /* 0x0140000670187981 */ /* 0x000f22000c1e1d00 */
[----:B------:R-:W-:Y:S01]  /*5610*/  FFMA.FTZ R34, R80, R33, R85 ;  /* 0x0000002150227223 */ /* 0x000fe20000010055 */
[----:B------:R-:W-:-:S02]  /*5620*/  PRMT R35, R35, 0x7632, R35 ;  /* 0x0000763223237816 */ /* 0x000fc40000000023 */
[----:B-----5:R-:W-:Y:S01]  /*5630*/  SHF.L.U32 R85, R60, 0x10, RZ ;  /* 0x000000103c557819 */ /* 0x020fe200000006ff */
[----:B------:R-:W-:Y:S01]  /*5640*/  FFMA.FTZ R87, R74, R95, R87 ;  /* 0x0000005f4a577223 */ /* 0x000fe20000010057 */
[----:B------:R-:W-:Y:S02]  /*5650*/  PRMT R60, R60, 0x7632, R60 ;  /* 0x000076323c3c7816 */ /* 0x000fe4000000003c */
[C---:B------:R-:W-:Y:S01]  /*5660*/  PRMT R33, R53.reuse, 0x7632, R33 ;  /* 0x0000763235217816 */ /* 0x040fe20000000021 */
[----:B------:R-:W-:Y:S01]  /*5670*/  IMAD.U32 R53, R53, 0x10000, RZ ;  /* 0x0001000035357824 */ /* 0x000fe200078e00ff */
[----:B------:R-:W-:Y:S01]  /*5680*/  SHF.L.U32 R32, R35, 0x10, RZ ;  /* 0x0000001023207819 */ /* 0x000fe200000006ff */
[----:B------:R-:W-:Y:S01]  /*5690*/  FFMA.FTZ R95, R14, R85, R94 ;  /* 0x000000550e5f7223 */ /* 0x000fe2000001005e */
[----:B------:R-:W-:Y:S01]  /*56a0*/  SHF.L.U32 R35, R60, 0x10, RZ ;  /* 0x000000103c237819 */ /* 0x000fe200000006ff */
[----:B------:R-:W-:Y:S01]  /*56b0*/  FFMA.FTZ R53, R72, R53, R87 ;  /* 0x0000003548357223 */ /* 0x000fe20000010057 */
[----:B------:R-:W-:Y:S01]  /*56c0*/  SHF.L.U32 R33, R33, 0x10, RZ ;  /* 0x0000001021217819 */ /* 0x000fe200000006ff */
[----:B------:R-:W-:-:S02]  /*56d0*/  FFMA.FTZ R94, R89, R32, R34 ;  /* 0x00000020595e7223 */ /* 0x000fc40000010022 */
[----:B------:R-:W-:Y:S02]  /*56e0*/  FFMA.FTZ R95, R74, R35, R95 ;  /* 0x000000234a5f7223 */ /* 0x000fe4000001005f */
[----:B------:R-:W-:Y:S01]  /*56f0*/  FFMA.FTZ R84, R82, R33, R53 ;  /* 0x0000002152547223 */ /* 0x000fe20000010035 */
[C---:B------:R-:W-:Y:S01]  /*5700*/  SHF.L.U32 R85, R61.reuse, 0x10, RZ ;  /* 0x000000103d557819 */ /* 0x040fe200000006ff */
[----:B------:R-:W5:Y:S01]  /*5710*/  LDG.E.128 R32, desc[UR6][R112.64+0x17800] ;  /* 0x0178000670207981 */ /* 0x000f62000c1e1d00 */
[----:B------:R-:W-:Y:S01]  /*5720*/  PRMT R61, R61, 0x7632, R61 ;  /* 0x000076323d3d7816 */ /* 0x000fe2000000003d */
[C---:B------:R-:W-:Y:S01]  /*5730*/  IMAD.U32 R52, R54.reuse, 0x10000, RZ ;  /* 0x0001000036347824 */ /* 0x040fe200078e00ff */
        /* <DEDUP_REMOVED lines=9> */
[C---:B------:R-:W-:Y:S02]  /*57d0*/  PRMT R60, R55.reuse, 0x7632, R60 ;  /* 0x00007632373c7816 */ /* 0x040fe4000000003c */
        /* <DEDUP_REMOVED lines=8> */
[--C-:B------:R-:W-:Y:S02]  /*5860*/  FFMA.FTZ R61, R15, R52, R62.reuse ;  /* 0x000000340f3d7223 */ /* 0x100fe4000001003e */
[----:B------:R-:W5:Y:S01]  /*5870*/  LDG.E.128 R52, desc[UR6][R112.64+0x1b000] ;  /* 0x01b0000670347981 */ /* 0x000f62000c1e1d00 */
[C---:B------:R-:W-:Y:S02]  /*5880*/  SHF.L.U32 R87, R29.reuse, 0x10, RZ ;  /* 0x000000101d577819 */ /* 0x040fe400000006ff */
[----:B------:R-:W-:Y:S01]  /*5890*/  PRMT R62, R29, 0x7632, R62 ;  /* 0x000076321d3e7816 */ /* 0x000fe2000000003e */
[----:B------:R-:W-:Y:S02]  /*58a0*/  IMAD.U32 R29, R63, 0x10000, RZ ;  /* 0x000100003f1d7824 */ /* 0x000fe400078e00ff */
        /* <DEDUP_REMOVED lines=12> */
[----:B------:R-:W-:Y:S02]  /*5970*/  PRMT R28, R63, 0x7632, R28 ;  /* 0x000076323f1c7816 */ /* 0x000fe4000000001c */
[----:B------:R-:W-:Y:S01]  /*5980*/  PRMT R30, R30, 0x7632, R30 ;  /* 0x000076321e1e7816 */ /* 0x000fe2000000001e */
[----:B------:R-:W5:Y:S01]  /*5990*/  LDG.E.128 R60, desc[UR6][R112.64+0x1e800] ;  /* 0x01e80006703c7981 */ /* 0x000f62000c1e1d00 */
        /* <DEDUP_REMOVED lines=14> */
[----:B------:R-:W5:Y:S01]  /*5a80*/  LDG.E.128 R84, desc[UR6][R112.64+0x22000] ;  /* 0x0220000670547981 */ /* 0x000f62000c1e1d00 */
[----:B------:R-:W-:Y:S01]  /*5a90*/  FFMA.FTZ R28, R80, R29, R95 ;  /* 0x0000001d501c7223 */ /* 0x000fe2000001005f */
[----:B------:R-:W-:Y:S01]  /*5aa0*/  PRMT R29, R58, 0x7632, R29 ;  /* 0x000076323a1d7816 */ /* 0x000fe2000000001d */
[----:B------:R-:W-:Y:S01]  /*5ab0*/  FFMA.FTZ R56, R82, R57, R97 ;  /* 0x0000003952387223 */ /* 0x000fe20000010061 */
[----:B------:R-:W-:-:S02]  /*5ac0*/  SHF.L.U32 R99, R64, 0x10, RZ ;  /* 0x0000001040637819 */ /* 0x000fc400000006ff */
[----:B------:R-:W-:Y:S02]  /*5ad0*/  SHF.L.U32 R58, R58, 0x10, RZ ;  /* 0x000000103a3a7819 */ /* 0x000fe400000006ff */
[----:B------:R-:W-:Y:S02]  /*5ae0*/  PRMT R31, R31, 0x7632, R31 ;  /* 0x000076321f1f7816 */ /* 0x000fe4000000001f */
[C---:B------:R-:W-:Y:S01]  /*5af0*/  PRMT R57, R65.reuse, 0x7632, R57 ;  /* 0x0000763241397816 */ /* 0x040fe20000000039 */
[----:B------:R-:W-:Y:S01]  /*5b00*/  FFMA.FTZ R99, R74, R99, R101 ;  /* 0x000000634a637223 */ /* 0x000fe20000010065 */
[----:B------:R-:W-:Y:S01]  /*5b10*/  SHF.L.U32 R65, R65, 0x10, RZ ;  /* 0x0000001041417819 */ /* 0x000fe200000006ff */
[----:B------:R-:W-:Y:S01]  /*5b20*/  IMAD.U32 R30, R29, 0x10000, RZ ;  /* 0x000100001d1e7824 */ /* 0x000fe200078e00ff */
[----:B------:R-:W-:Y:S01]  /*5b30*/  SHF.L.U32 R12, R31, 0x10, RZ ;  /* 0x000000101f0c7819 */ /* 0x000fe200000006ff */
[----:B------:R-:W-:Y:S01]  /*5b40*/  FFMA.FTZ R56, R75, R58, R56 ;  /* 0x0000003a4b387223 */ /* 0x000fe20000010038 */
[----:B------:R-:W-:Y:S01]  /*5b50*/  SHF.L.U32 R57, R57, 0x10, RZ ;  /* 0x0000001039397819 */ /* 0x000fe200000006ff */
[----:B------:R-:W-:-:S02]  /*5b60*/  FFMA.FTZ R65, R72, R65, R99 ;  /* 0x0000004148417223 */ /* 0x000fc40000010063 */
[----:B------:R-:W-:Y:S01]  /*5b70*/  FFMA.FTZ R31, R15, R30, R56 ;  /* 0x0000001e0f1f7223 */ /* 0x000fe20000010038 */
[----:B------:R-:W-:Y:S01]  /*5b80*/  FFMA.FTZ R95, R89, R12, R28 ;  /* 0x0000000c595f7223 */ /* 0x000fe2000001001c */
[----:B------:R-:W-:Y:S02]  /*5b90*/  PRMT R30, R36, 0x7632, R30 ;  /* 0x00007632241e7816 */ /* 0x000fe4000000001e */
[----:B------:R-:W-:Y:S02]  /*5ba0*/  SHF.L.U32 R12, R66, 0x10, RZ ;  /* 0x00000010420c7819 */ /* 0x000fe400000006ff */
[----:B------:R-:W-:Y:S01]  /*5bb0*/  SHF.L.U32 R36, R36, 0x10, RZ ;  /* 0x0000001024247819 */ /* 0x000fe200000006ff */
[----:B------:R-:W-:Y:S01]  /*5bc0*/  FFMA.FTZ R28, R82, R57, R65 ;  /* 0x00000039521c7223 */ /* 0x000fe20000010041 */
[----:B------:R-:W-:Y:S02]  /*5bd0*/  PRMT R66, R66, 0x7632, R66 ;  /* 0x0000763242427816 */ /* 0x000fe40000000042 */
[----:B------:R-:W-:Y:S01]  /*5be0*/  SHF.L.U32 R65, R30, 0x10, RZ ;  /* 0x000000101e417819 */ /* 0x000fe200000006ff */
[----:B------:R-:W-:Y:S01]  /*5bf0*/  FFMA.FTZ R73, R14, R36, R73 ;  /* 0x000000240e497223 */ /* 0x000fe20000010049 */
[----:B------:R-:W-:Y:S01]  /*5c00*/  SHF.L.U32 R29, R59, 0x10, RZ ;  /* 0x000000103b1d7819 */ /* 0x000fe200000006ff */
[----:B------:R-:W-:Y:S01]  /*5c10*/  FFMA.FTZ R12, R75, R12, R28 ;  /* 0x0000000c4b0c7223 */ /* 0x000fe2000001001c */
[----:B------:R-:W-:Y:S01]  /*5c20*/  IMAD.U32 R66, R66, 0x10000, RZ ;  /* 0x0001000042427824 */ /* 0x000fe200078e00ff */
[----:B------:R-:W-:Y:S01]  /*5c30*/  PRMT R59, R59, 0x7632, R59 ;  /* 0x000076323b3b7816 */ /* 0x000fe2000000003b */
[----:B------:R-:W-:Y:S01]  /*5c40*/  FFMA.FTZ R73, R74, R65, R73 ;  /* 0x000000414a497223 */ /* 0x000fe20000010049 */
[----:B------:R-:W-:Y:S01]  /*5c50*/  PRMT R56, R37, 0x7632, R56 ;  /* 0x0000763225387816 */ /* 0x000fe20000000038 */
[----:B------:R-:W-:Y:S01]  /*5c60*/  FFMA.FTZ R36, R80, R29, R31 ;  /* 0x0000001d50247223 */ /* 0x000fe2000001001f */
[----:B------:R-:W-:Y:S01]  /*5c70*/  FFMA.FTZ R57, R15, R66, R12 ;  /* 0x000000420f397223 */ /* 0x000fe2000001000c */
[----:B------:R-:W-:Y:S01]  /*5c80*/  SHF.L.U32 R65, R37, 0x10, RZ ;  /* 0x0000001025417819 */ /* 0x000fe200000006ff */
[----:B------:R-:W5:Y:S01]  /*5c90*/  LDG.E.128 R28, desc[UR6][R112.64+0x25800] ;  /* 0x02580006701c7981 */ /* 0x000f62000c1e1d00 */
[----:B------:R-:W-:-:S02]  /*5ca0*/  SHF.L.U32 R12, R59, 0x10, RZ ;  /* 0x000000103b0c7819 */ /* 0x000fc400000006ff */
[----:B------:R-:W-:Y:S01]  /*5cb0*/  SHF.L.U32 R37, R67, 0x10, RZ ;  /* 0x0000001043257819 */ /* 0x000fe200000006ff */
[----:B------:R-:W-:Y:S02]  /*5cc0*/  IMAD.U32 R59, R56, 0x10000, RZ ;  /* 0x00010000383b7824 */ /* 0x000fe400078e00ff */
[----:B------:R-:W-:Y:S01]  /*5cd0*/  FFMA.FTZ R65, R72, R65, R73 ;  /* 0x0000004148417223 */ /* 0x000fe20000010049 */
[--C-:B------:R-:W-:Y:S01]  /*5ce0*/  FFMA.FTZ R73, R89, R12, R36.reuse ;  /* 0x0000000c59497223 */ /* 0x100fe20000010024 */
[----:B------:R-:W-:Y:S01]  /*5cf0*/  FFMA.FTZ R12, R80, R37, R57 ;  /* 0x00000025500c7223 */ /* 0x000fe20000010039 */
[----:B------:R-:W-:Y:S01]  /*5d00*/  PRMT R37, R44, 0x7632, R37 ;  /* 0x000076322c257816 */ /* 0x000fe20000000025 */
[----:B------:R-:W-:Y:S01]  /*5d10*/  FFMA.FTZ R64, R82, R59, R65 ;  /* 0x0000003b52407223 */ /* 0x000fe20000010041 */
[----:B------:R-:W-:Y:S01]  /*5d20*/  PRMT R67, R67, 0x7632, R67 ;  /* 0x0000763243437816 */ /* 0x000fe20000000043 */
[----:B------:R-:W5:Y:S01]  /*5d30*/  LDG.E.128 R56, desc[UR6][R112.64+0x29000] ;  /* 0x0290000670387981 */ /* 0x000f62000c1e1d00 */
[----:B------:R-:W-:Y:S01]  /*5d40*/  SHF.L.U32 R44, R44, 0x10, RZ ;  /* 0x000000102c2c7819 */ /* 0x000fe200000006ff */
[----:B------:R-:W-:Y:S01]  /*5d50*/  IMAD.U32 R65, R37, 0x10000, RZ ;  /* 0x0001000025417824 */ /* 0x000fe200078e00ff */
[----:B------:R-:W-:-:S02]  /*5d60*/  PRMT R36, R38, 0x7632, R36 ;  /* 0x0000763226247816 */ /* 0x000fc40000000024 */
[----:B------:R-:W-:Y:S01]  /*5d70*/  SHF.L.U32 R96, R67, 0x10, RZ ;  /* 0x0000001043607819 */ /* 0x000fe200000006ff */
[----:B------:R-:W-:Y:S01]  /*5d80*/  FFMA.FTZ R67, R14, R44, R13 ;  /* 0x0000002c0e437223 */ /* 0x000fe2000001000d */
[----:B------:R-:W-:Y:S02]  /*5d90*/  SHF.L.U32 R38, R38, 0x10, RZ ;  /* 0x0000001026267819 */ /* 0x000fe400000006ff */
[----:B------:R-:W-:Y:S01]  /*5da0*/  SHF.L.U32 R13, R45, 0x10, RZ ;  /* 0x000000102d0d7819 */ /* 0x000fe200000006ff */
[----:B------:R-:W-:Y:S01]  /*5db0*/  FFMA.FTZ R65, R74, R65, R67 ;  /* 0x000000414a417223 */ /* 0x000fe20000010043 */
[----:B------:R-:W-:Y:S01]  /*5dc0*/  SHF.L.U32 R36, R36, 0x10, RZ ;  /* 0x0000001024247819 */ /* 0x000fe200000006ff */
[----:B------:R-:W-:Y:S01]  /*5dd0*/  FFMA.FTZ R38, R75, R38, R64 ;  /* 0x000000264b267223 */ /* 0x000fe20000010040 */
[--C-:B------:R-:W-:Y:S01]  /*5de0*/  FFMA.FTZ R96, R89, R96, R12.reuse ;  /* 0x0000006059607223 */ /* 0x100fe2000001000c */
[----:B------:R-:W-:Y:S01]  /*5df0*/  PRMT R12, R76, 0x7632, R12 ;  /* 0x000076324c0c7816 */ /* 0x000fe2000000000c */
[----:B------:R-:W-:Y:S01]  /*5e00*/  FFMA.FTZ R65, R72, R13, R65 ;  /* 0x0000000d48417223 */ /* 0x000fe20000010041 */
[----:B------:R-:W-:Y:S01]  /*5e10*/  SHF.L.U32 R76, R76, 0x10, RZ ;  /* 0x000000104c4c7819 */ /* 0x000fe200000006ff */
[----:B------:R-:W-:Y:S01]  /*5e20*/  FFMA.FTZ R37, R15, R36, R38 ;  /* 0x000000240f257223 */ /* 0x000fe20000010026 */
[----:B------:R-:W-:-:S03]  /*5e30*/  SHF.L.U32 R13, R39, 0x10, RZ ;  /* 0x00000010270d7819 */ /* 0x000fc600000006ff */
[--C-:B------:R-:W-:Y:S01]  /*5e40*/  FFMA.FTZ R97, R14, R76, R3.reuse ;  /* 0x0000004c0e617223 */ /* 0x100fe20000010003 */
[----:B------:R-:W-:Y:S01]  /*5e50*/  PRMT R3, R39, 0x7632, R3 ;  /* 0x0000763227037816 */ /* 0x000fe20000000003 */
[----:B------:R-:W-:Y:S02]  /*5e60*/  FFMA.FTZ R44, R80, R13, R37 ;  /* 0x0000000d502c7223 */ /* 0x000fe40000010025 */
[----:B------:R-:W5:Y:S01]  /*5e70*/  LDG.E.128 R36, desc[UR6][R112.64+0x2c800] ;  /* 0x02c8000670247981 */ /* 0x000f62000c1e1d00 */
[----:B------:R-:W-:-:S04]  /*5e80*/  PRMT R45, R45, 0x7632, R45 ;  /* 0x000076322d2d7816 */ /* 0x000fc8000000002d */
[----:B------:R-:W-:Y:S01]  /*5e90*/  SHF.L.U32 R45, R45, 0x10, RZ ;  /* 0x000000102d2d7819 */ /* 0x000fe200000006ff */
[----:B------:R-:W-:Y:S01]  /*5ea0*/  IMAD.U32 R67, R12, 0x10000, RZ ;  /* 0x000100000c437824 */ /* 0x000fe200078e00ff */
[C---:B------:R-:W-:Y:S02]  /*5eb0*/  PRMT R13, R46.reuse, 0x7632, R13 ;  /* 0x000076322e0d7816 */ /* 0x040fe4000000000d */
[----:B------:R-:W-:Y:S01]  /*5ec0*/  SHF.L.U32 R46, R46, 0x10, RZ ;  /* 0x000000102e2e7819 */ /* 0x000fe200000006ff */
[----:B------:R-:W-:Y:S01]  /*5ed0*/  FFMA.FTZ R66, R82, R45, R65 ;  /* 0x0000002d52427223 */ /* 0x000fe20000010041 */
[C---:B------:R-:W-:Y:S01]  /*5ee0*/  PRMT R45, R77.reuse, 0x7632, R45 ;  /* 0x000076324d2d7816 */ /* 0x040fe2000000002d */
[----:B------:R-:W-:Y:S01]  /*5ef0*/  FFMA.FTZ R67, R74, R67, R97 ;  /* 0x000000434a437223 */ /* 0x000fe20000010061 */
[----:B------:R-:W-:Y:S01]  /*5f00*/  SHF.L.U32 R77, R77, 0x10, RZ ;  /* 0x000000104d4d7819 */ /* 0x000fe200000006ff */
[----:B------:R-:W-:Y:S01]  /*5f10*/  FFMA.FTZ R46, R75, R46, R66 ;  /* 0x0000002e4b2e7223 */ /* 0x000fe20000010042 */
[----:B------:R-:W-:-:S02]  /*5f20*/  SHF.L.U32 R12, R3, 0x10, RZ ;  /* 0x00000010030c7819 */ /* 0x000fc400000006ff */
[----:B------:R-:W-:Y:S01]  /*5f30*/  SHF.L.U32 R64, R13, 0x10, RZ ;  /* 0x000000100d407819 */ /* 0x000fe200000006ff */
[----:B------:R-:W-:Y:S02]  /*5f40*/  IMAD.U32 R13, R45, 0x10000, RZ ;  /* 0x000100002d0d7824 */ /* 0x000fe400078e00ff */
[----:B------:R-:W-:Y:S01]  /*5f50*/  FFMA.FTZ R67, R72, R77, R67 ;  /* 0x0000004d48437223 */ /* 0x000fe20000010043 */
[----:B------:R-:W-:Y:S01]  /*5f60*/  FFMA.FTZ R3, R89, R12, R44 ;  /* 0x0000000c59037223 */ /* 0x000fe2000001002c */
[C---:B------:R-:W-:Y:S01]  /*5f70*/  PRMT R12, R16.reuse, 0x7632, R12 ;  /* 0x00007632100c7816 */ /* 0x040fe2000000000c */
[----:B------:R-:W-:Y:S01]  /*5f80*/  FFMA.FTZ R45, R15, R64, R46 ;  /* 0x000000400f2d7223 */ /* 0x000fe2000001002e */
        /* <DEDUP_REMOVED lines=8> */
[C---:B------:R-:W-:Y:S01]  /*6010*/  IMAD.U32 R13, R17.reuse, 0x10000, RZ ;  /* 0x00010000110d7824 */ /* 0x040fe200078e00ff */
[----:B------:R-:W-:Y:S01]  /*6020*/  PRMT R17, R17, 0x7632, R17 ;  /* 0x0000763211117816 */ /* 0x000fe20000000011 */
[----:B------:R-:W-:Y:S01]  /*6030*/  FFMA.FTZ R16, R75, R16, R44 ;  /* 0x000000104b107223 */ /* 0x000fe2000001002c */
[----:B------:R-:W-:Y:S01]  /*6040*/  PRMT R12, R47, 0x7632, R12 ;  /* 0x000076322f0c7816 */ /* 0x000fe2000000000c */
[----:B------:R-:W-:Y:S01]  /*6050*/  FFMA.FTZ R81, R74, R65, R81 ;  /* 0x000000414a517223 */ /* 0x000fe20000010051 */
[----:B------:R-:W-:Y:S01]  /*6060*/  SHF.L.U32 R78, R78, 0x10, RZ ;  /* 0x000000104e4e7819 */ /* 0x000fe200000006ff */
[----:B------:R-:W5:Y:S01]  /*6070*/  LDG.E.128 R44, desc[UR6][R112.64+0x3000] ;  /* 0x00300006702c7981 */ /* 0x000f62000c1e1d00 */
[----:B------:R-:W-:Y:S01]  /*6080*/  SHF.L.U32 R97, R17, 0x10, RZ ;  /* 0x0000001011617819 */ /* 0x000fe200000006ff */
[----:B------:R-:W-:-:S02]  /*6090*/  FFMA.FTZ R99, R72, R13, R81 ;  /* 0x0000000d48637223 */ /* 0x000fc40000010051 */
[----:B------:R-:W5:Y:S01]  /*60a0*/  LDG.E.128 R64, desc[UR6][R114.64+0x3000] ;  /* 0x0030000672407981 */ /* 0x000f62000c1e1d00 */
[--C-:B------:R-:W-:Y:S01]  /*60b0*/  FFMA.FTZ R81, R15, R78, R16.reuse ;  /* 0x0000004e0f517223 */ /* 0x100fe20000010010 */
[----:B------:R-:W-:Y:S01]  /*60c0*/  PRMT R16, R18, 0x7632, R16 ;  /* 0x0000763212107816 */ /* 0x000fe20000000010 */
[----:B------:R-:W-:Y:S01]  /*60d0*/  FFMA.FTZ R82, R82, R97, R99 ;  /* 0x0000006152527223 */ /* 0x000fe20000010063 */
[C---:B------:R-:W-:Y:S02]  /*60e0*/  PRMT R13, R79.reuse, 0x7632, R13 ;  /* 0x000076324f0d7816 */ /* 0x040fe4000000000d */
[----:B------:R-:W-:Y:S02]  /*60f0*/  SHF.L.U32 R17, R79, 0x10, RZ ;  /* 0x000000104f117819 */ /* 0x000fe400000006ff */
[----:B------:R-:W-:Y:S01]  /*6100*/  SHF.L.U32 R18, R18, 0x10, RZ ;  /* 0x0000001012127819 */ /* 0x000fe200000006ff */
[----:B------:R-:W5:Y:S01]  /*6110*/  LDG.E.128 R76, desc[UR6][R112.64+0x30000] ;  /* 0x03000006704c7981 */ /* 0x000f62000c1e1d00 */
[----:B------:R-:W-:Y:S01]  /*6120*/  IMAD.U32 R12, R12, 0x10000, RZ ;  /* 0x000100000c0c7824 */ /* 0x000fe200078e00ff */
[----:B------:R-:W-:-:S02]  /*6130*/  SHF.L.U32 R16, R16, 0x10, RZ ;  /* 0x0000001010107819 */ /* 0x000fc400000006ff */
[----:B------:R-:W-:Y:S01]  /*6140*/  FFMA.FTZ R18, R75, R18, R82 ;  /* 0x000000124b127223 */ /* 0x000fe20000010052 */
[----:B------:R-:W-:Y:S01]  /*6150*/  SHF.L.U32 R72, R13, 0x10, RZ ;  /* 0x000000100d487819 */ /* 0x000fe200000006ff */
[----:B------:R-:W-:Y:S01]  /*6160*/  FFMA.FTZ R74, R89, R12, R14 ;  /* 0x0000000c594a7223 */ /* 0x000fe2000001000e */
[----:B------:R-:W-:Y:S01]  /*6170*/  SHF.L.U32 R13, R19, 0x10, RZ ;  /* 0x00000010130d7819 */ /* 0x000fe200000006ff */
[----:B------:R-:W-:Y:S01]  /*6180*/  FFMA.FTZ R15, R15, R16, R18 ;  /* 0x000000100f0f7223 */ /* 0x000fe20000010012 */
[----:B------:R-:W-:Y:S01]  /*6190*/  SHF.L.U32 R14, R48, 0x10, RZ ;  /* 0x00000010300e7819 */ /* 0x000fe200000006ff */
[----:B------:R-:W-:Y:S01]  /*61a0*/  IMAD.U32 R75, R68, 0x10000, RZ ;  /* 0x00010000444b7824 */ /* 0x000fe200078e00ff */
[----:B------:R-:W-:Y:S02]  /*61b0*/  PRMT R48, R48, 0x7632, R48 ;  /* 0x0000763230307816 */ /* 0x000fe40000000030 */
[----:B------:R-:W-:Y:S01]  /*61c0*/  PRMT R68, R68, 0x7632, R68 ;  /* 0x0000763244447816 */ /* 0x000fe20000000044 */
[C---:B------:R-:W-:Y:S01]  /*61d0*/  FFMA.FTZ R12, R80.reuse, R13, R15 ;  /* 0x0000000d500c7223 */ /* 0x040fe2000001000f */
[----:B------:R-:W-:Y:S01]  /*61e0*/  PRMT R19, R19, 0x7632, R19 ;  /* 0x0000763213137816 */ /* 0x000fe20000000013 */
[----:B------:R-:W-:Y:S01]  /*61f0*/  FFMA.FTZ R17, R80, R17, R81 ;  /* 0x0000001150117223 */ /* 0x000fe20000010051 */
[----:B------:R-:W-:Y:S01]  /*6200*/  SHF.L.U32 R13, R48, 0x10, RZ ;  /* 0x00000010300d7819 */ /* 0x000fe200000006ff */
[----:B------:R-:W-:Y:S01]  /*6210*/  FFMA.FTZ R83, R75, R14, R83 ;  /* 0x0000000e4b537223 */ /* 0x000fe20000010053 */
[----:B------:R-:W-:-:S02]  /*6220*/  SHF.L.U32 R68, R68, 0x10, RZ ;  /* 0x0000001044447819 */ /* 0x000fc400000006ff */
[----:B------:R-:W-:Y:S02]  /*6230*/  PRMT R14, R49, 0x7632, R14 ;  /* 0x00007632310e7816 */ /* 0x000fe4000000000e */
[----:B------:R-:W-:Y:S01]  /*6240*/  SHF.L.U32 R80, R19, 0x10, RZ ;  /* 0x0000001013507819 */ /* 0x000fe200000006ff */
[----:B------:R-:W-:Y:S01]  /*6250*/  FFMA.FTZ R48, R68, R13, R83 ;  /* 0x0000000d44307223 */ /* 0x000fe20000010053 */
[----:B------:R-:W-:Y:S02]  /*6260*/  SHF.L.U32 R16, R49, 0x10, RZ ;  /* 0x0000001031107819 */ /* 0x000fe400000006ff */
[C---:B------:R-:W-:Y:S01]  /*6270*/  PRMT R81, R69.reuse, 0x7632, R81 ;  /* 0x0000763245517816 */ /* 0x040fe20000000051 */
[----:B------:R-:W-:Y:S02]  /*6280*/  IMAD.U32 R69, R69, 0x10000, RZ ;  /* 0x0001000045457824 */ /* 0x000fe400078e00ff */
[----:B------:R-:W-:Y:S01]  /*6290*/  FFMA.FTZ R80, R89, R80, R12 ;  /* 0x0000005059507223 */ /* 0x000fe2000001000c */
[----:B------:R-:W-:-:S02]  /*62a0*/  SHF.L.U32 R18, R14, 0x10, RZ ;  /* 0x000000100e127819 */ /* 0x000fc400000006ff */
[----:B------:R-:W5:Y:S01]  /*62b0*/  LDG.E.128 R12, desc[UR6][R112.64+0x6800] ;  /* 0x00680006700c7981 */ /* 0x000f62000c1e1d00 */
[--C-:B------:R-:W-:Y:S01]  /*62c0*/  FFMA.FTZ R16, R69, R16, R48.reuse ;  /* 0x0000001045107223 */ /* 0x100fe20000010030 */
[C---:B------:R-:W-:Y:S02]  /*62d0*/  PRMT R48, R40.reuse, 0x7632, R48 ;  /* 0x0000763228307816 */ /* 0x040fe40000000030 */
[----:B------:R-:W-:Y:S02]  /*62e0*/  SHF.L.U32 R81, R81, 0x10, RZ ;  /* 0x0000001051517819 */ /* 0x000fe400000006ff */
[----:B------:R-:W-:Y:S01]  /*62f0*/  SHF.L.U32 R40, R40, 0x10, RZ ;  /* 0x0000001028287819 */ /* 0x000fe200000006ff */
[----:B------:R-:W-:Y:S01]  /*6300*/  FFMA.FTZ R72, R89, R72, R17 ;  /* 0x0000004859487223 */ /* 0x000fe20000010011 */
[----:B------:R-:W-:Y:S01]  /*6310*/  SHF.L.U32 R17, R50, 0x10, RZ ;  /* 0x0000001032117819 */ /* 0x000fe200000006ff */
[----:B------:R-:W-:Y:S01]  /*6320*/  FFMA.FTZ R19, R81, R18, R16 ;  /* 0x0000001251137223 */ /* 0x000fe20000010010 */
[----:B------:R-:W-:Y:S01]  /*6330*/  SHF.L.U32 R49, R48, 0x10, RZ ;  /* 0x0000001030317819 */ /* 0x000fe200000006ff */
[----:B------:R-:W-:-:S02]  /*6340*/  IMAD.U32 R82, R70, 0x10000, RZ ;  /* 0x0001000046527824 */ /* 0x000fc400078e00ff */
[----:B------:R-:W-:Y:S01]  /*6350*/  FFMA.FTZ R83, R75, R40, R92 ;  /* 0x000000284b537223 */ /* 0x000fe2000001005c */
[----:B------:R-:W-:Y:S02]  /*6360*/  PRMT R50, R50, 0x7632, R50 ;  /* 0x0000763232327816 */ /* 0x000fe40000000032 */
        /* <DEDUP_REMOVED lines=8> */
[----:B------:R-:W-:-:S02]  /*63f0*/  SHF.L.U32 R50, R16, 0x10, RZ ;  /* 0x0000001010327819 */ /* 0x000fc400000006ff */
[----:B------:R-:W-:Y:S01]  /*6400*/  SHF.L.U32 R41, R42, 0x10, RZ ;  /* 0x000000102a297819 */ /* 0x000fe200000006ff */
[----:B------:R-:W-:Y:S02]  /*6410*/  FFMA.FTZ R48, R70, R17, R19 ;  /* 0x0000001146307223 */ /* 0x000fe40000010013 */
[----:B------:R-:W5:Y:S01]  /*6420*/  LDG.E.128 R16, desc[UR6][R112.64+0xa000] ;  /* 0x00a0000670107981 */ /* 0x000f62000c1e1d00 */
[----:B------:R-:W-:Y:S01]  /*6430*/  FFMA.FTZ R49, R81, R50, R92 ;  /* 0x0000003251317223 */ /* 0x000fe2000001005c */
[----:B------:R-:W-:Y:S02]  /*6440*/  PRMT R42, R42, 0x7632, R42 ;  /* 0x000076322a2a7816 */ /* 0x000fe4000000002a */
[----:B------:R-:W-:Y:S01]  /*6450*/  PRMT R83, R71, 0x7632, R83 ;  /* 0x0000763247537816 */ /* 0x000fe20000000053 */
[----:B------:R-:W-:Y:S01]  /*6460*/  FFMA.FTZ R49, R82, R41, R49 ;  /* 0x0000002952317223 */ /* 0x000fe20000010031 */
[----:B------:R-:W-:Y:S01]  /*6470*/  SHF.L.U32 R40, R51, 0x10, RZ ;  /* 0x0000001033287819 */ /* 0x000fe200000006ff */
[----:B------:R-:W-:Y:S01]  /*6480*/  IMAD.U32 R71, R71, 0x10000, RZ ;  /* 0x0001000047477824 */ /* 0x000fe200078e00ff */
[----:B------:R-:W-:-:S02]  /*6490*/  SHF.L.U32 R41, R42, 0x10, RZ ;  /* 0x000000102a297819 */ /* 0x000fc400000006ff */
[----:B------:R-:W-:Y:S01]  /*64a0*/  PRMT R51, R51, 0x7632, R51 ;  /* 0x0000763233337816 */ /* 0x000fe20000000033 */
[C---:B--2---:R-:W-:Y:S01]  /*64b0*/  IMAD.U32 R92, R20.reuse, 0x10000, RZ ;  /* 0x00010000145c7824 */ /* 0x044fe200078e00ff */
[----:B------:R-:W-:Y:S01]  /*64c0*/  PRMT R50, R20, 0x7632, R50 ;  /* 0x0000763214327816 */ /* 0x000fe20000000032 */
[----:B------:R-:W-:Y:S01]  /*64d0*/  FFMA.FTZ R40, R71, R40, R48 ;  /* 0x0000002847287223 */ /* 0x000fe20000010030 */
[----:B------:R-:W-:Y:S01]  /*64e0*/  SHF.L.U32 R20, R51, 0x10, RZ ;  /* 0x0000001033147819 */ /* 0x000fe200000006ff */
[----:B------:R-:W-:Y:S01]  /*64f0*/  FFMA.FTZ R48, R70, R41, R49 ;  /* 0x0000002946307223 */ /* 0x000fe20000010031 */
[----:B------:R-:W-:Y:S01]  /*6500*/  SHF.L.U32 R83, R83, 0x10, RZ ;  /* 0x0000001053537819 */ /* 0x000fe200000006ff */
[----:B------:R-:W-:Y:S01]  /*6510*/  FFMA.FTZ R91, R75, R92, R91 ;  /* 0x0000005c4b5b7223 */ /* 0x000fe2000001005b */
[----:B------:R-:W-:Y:S02]  /*6520*/  SHF.L.U32 R42, R43, 0x10, RZ ;  /* 0x000000102b2a7819 */ /* 0x000fe400000006ff */
[----:B------:R-:W-:Y:S01]  /*6530*/  SHF.L.U32 R41, R50, 0x10, RZ ;  /* 0x0000001032297819 */ /* 0x000fe200000006ff */
[----:B------:R-:W-:Y:S01]  /*6540*/  FFMA.FTZ R89, R83, R20, R40 ;  /* 0x0000001453597223 */ /* 0x000fe20000010028 */
[C---:B---3--:R-:W-:Y:S01]  /*6550*/  IMAD.U32 R51, R4.reuse, 0x10000, RZ ;  /* 0x0001000004337824 */ /* 0x048fe200078e00ff */
[----:B------:R-:W-:Y:S01]  /*6560*/  PRMT R49, R4, 0x7632, R49 ;  /* 0x0000763204317816 */ /* 0x000fe20000000031 */
[----:B------:R-:W-:Y:S01]  /*6570*/  FFMA.FTZ R48, R71, R42, R48 ;  /* 0x0000002a47307223 */ /* 0x000fe20000010030 */
[----:B------:R-:W-:Y:S01]  /*6580*/  PRMT R20, R43, 0x7632, R20 ;  /* 0x000076322b147816 */ /* 0x000fe20000000014 */
[----:B------:R-:W-:Y:S01]  /*6590*/  FFMA.FTZ R92, R68, R41, R91 ;  /* 0x00000029445c7223 */ /* 0x000fe2000001005b */
[C---:B------:R-:W-:Y:S01]  /*65a0*/  PRMT R4, R21.reuse, 0x7632, R4 ;  /* 0x0000763215047816 */ /* 0x040fe20000000004 */
[----:B------:R-:W2:Y:S01]  /*65b0*/  LDG.E.128 R40, desc[UR6][R112.64+0xd800] ;  /* 0x00d8000670287981 */ /* 0x000ea2000c1e1d00 */
[----:B------:R-:W-:-:S02]  /*65c0*/  SHF.L.U32 R50, R21, 0x10, RZ ;  /* 0x0000001015327819 */ /* 0x000fc400000006ff */
[----:B------:R-:W-:Y:S01]  /*65d0*/  SHF.L.U32 R4, R4, 0x10, RZ ;  /* 0x0000001004047819 */ /* 0x000fe200000006ff */
        /* <DEDUP_REMOVED lines=9> */
[----:B------:R-:W-:Y:S01]  /*6670*/  SHF.L.U32 R5, R22, 0x10, RZ ;  /* 0x0000001016057819 */ /* 0x000fe200000006ff */
[----:B------:R-:W3:Y:S01]  /*6680*/  LDG.E.128 R48, desc[UR6][R112.64+0x11000] ;  /* 0x0110000670307981 */ /* 0x000ee2000c1e1d00 */
[----:B------:R-:W-:Y:S01]  /*6690*/  SHF.L.U32 R20, R4, 0x10, RZ ;  /* 0x0000001004147819 */ /* 0x000fe200000006ff */
[----:B------:R-:W-:Y:S01]  /*66a0*/  FFMA.FTZ R98, R69, R92, R98 ;  /* 0x0000005c45627223 */ /* 0x000fe20000010062 */
[----:B------:R-:W-:Y:S01]  /*66b0*/  PRMT R22, R22, 0x7632, R22 ;  /* 0x0000763216167816 */ /* 0x000fe20000000016 */
[----:B------:R-:W-:Y:S01]  /*66c0*/  FFMA.FTZ R21, R82, R5, R21 ;  /* 0x0000000552157223 */ /* 0x000fe20000010015 */
[C---:B------:R-:W-:Y:S01]  /*66d0*/  SHF.L.U32 R97, R8.reuse, 0x10, RZ ;  /* 0x0000001008617819 */ /* 0x040fe200000006ff */
[----:B------:R-:W-:Y:S01]  /*66e0*/  FFMA.FTZ R91, R81, R20, R98 ;  /* 0x00000014515b7223 */ /* 0x000fe20000010062 */
[----:B------:R-:W-:Y:S01]  /*66f0*/  PRMT R20, R8, 0x7632, R20 ;  /* 0x0000763208147816 */ /* 0x000fe20000000014 */
[----:B------:R-:W-:Y:S01]  /*6700*/  IMAD.U32 R5, R22, 0x10000, RZ ;  /* 0x0001000016057824 */ /* 0x000fe200078e00ff */
[----:B------:R-:W-:-:S02]  /*6710*/  PRMT R4, R23, 0x7632, R4 ;  /* 0x0000763217047816 */ /* 0x000fc40000000004 */
[----:B------:R-:W-:Y:S02]  /*6720*/  SHF.L.U32 R92, R23, 0x10, RZ ;  /* 0x00000010175c7819 */ /* 0x000fe400000006ff */
[C---:B------:R-:W-:Y:S02]  /*6730*/  SHF.L.U32 R23, R6.reuse, 0x10, RZ ;  /* 0x0000001006177819 */ /* 0x040fe400000006ff */
[----:B------:R-:W-:Y:S01]  /*6740*/  PRMT R8, R6, 0x7632, R8 ;  /* 0x0000763206087816 */ /* 0x000fe20000000008 */
[--C-:B------:R-:W-:Y:S01]  /*6750*/  FFMA.FTZ R97, R75, R97, R94.reuse ;  /* 0x000000614b617223 */ /* 0x100fe2000001005e */
[----:B------:R-:W-:Y:S01]  /*6760*/  SHF.L.U32 R99, R20, 0x10, RZ ;  /* 0x0000001014637819 */ /* 0x000fe200000006ff */
[----:B------:R-:W-:Y:S01]  /*6770*/  FFMA.FTZ R6, R70, R5, R21 ;  /* 0x0000000546067223 */ /* 0x000fe20000010015 */
[----:B------:R-:W-:Y:S01]  /*6780*/  SHF.L.U32 R5, R8, 0x10, RZ ;  /* 0x0000001008057819 */ /* 0x000fe200000006ff */
[----:B------:R-:W-:Y:S01]  /*6790*/  FFMA.FTZ R91, R82, R23, R91 ;  /* 0x00000017525b7223 */ /* 0x000fe2000001005b */
[C---:B------:R-:W-:Y:S01]  /*67a0*/  PRMT R94, R9.reuse, 0x7632, R94 ;  /* 0x00007632095e7816 */ /* 0x040fe2000000005e */
[----:B------:R-:W-:Y:S01]  /*67b0*/  FFMA.FTZ R100, R68, R99, R97 ;  /* 0x0000006344647223 */ /* 0x000fe20000010061 */
[----:B------:R-:W-:Y:S01]  /*67c0*/  SHF.L.U32 R98, R9, 0x10, RZ ;  /* 0x0000001009627819 */ /* 0x000fe200000006ff */
[C---:B------:R-:W-:Y:S01]  /*67d0*/  IMAD.U32 R8, R7.reuse, 0x10000, RZ ;  /* 0x0001000007087824 */ /* 0x040fe200078e00ff */
        /* <DEDUP_REMOVED lines=8> */
[----:B------:R-:W-:Y:S01]  /*6860*/  SHF.L.U32 R7, R10, 0x10, RZ ;  /* 0x000000100a077819 */ /* 0x000fe200000006ff */
[----:B------:R-:W-:Y:S01]  /*6870*/  FFMA.FTZ R9, R81, R94, R98 ;  /* 0x0000005e51097223 */ /* 0x000fe20000010062 */
[C---:B----4-:R-:W-:Y:S01]  /*6880*/  PRMT R8, R24.reuse, 0x7632, R8 ;  /* 0x0000763218087816 */ /* 0x050fe20000000008 */
[----:B------:R-:W-:Y:S01]  /*6890*/  IMAD.U32 R24, R24, 0x10000, RZ ;  /* 0x0001000018187824 */ /* 0x000fe200078e00ff */
[----:B------:R-:W-:Y:S01]  /*68a0*/  PRMT R10, R10, 0x7632, R10 ;  /* 0x000076320a0a7816 */ /* 0x000fe2000000000a */
[----:B------:R-:W-:Y:S01]  /*68b0*/  FFMA.FTZ R91, R83, R6, R5 ;  /* 0x00000006535b7223 */ /* 0x000fe20000010005 */
[----:B------:R-:W-:Y:S01]  /*68c0*/  SHF.L.U32 R5, R8, 0x10, RZ ;  /* 0x0000001008057819 */ /* 0x000fe200000006ff */
[----:B------:R-:W-:Y:S01]  /*68d0*/  FFMA.FTZ R97, R82, R7, R9 ;  /* 0x0000000752617223 */ /* 0x000fe20000010009 */
[----:B------:R-:W-:Y:S01]  /*68e0*/  FFMA.FTZ R93, R75, R24, R93 ;  /* 0x000000184b5d7223 */ /* 0x000fe2000001005d */
[----:B------:R-:W-:-:S02]  /*68f0*/  SHF.L.U32 R4, R4, 0x10, RZ ;  /* 0x0000001004047819 */ /* 0x000fc400000006ff */
[----:B------:R-:W-:Y:S01]  /*6900*/  SHF.L.U32 R9, R10, 0x10, RZ ;  /* 0x000000100a097819 */ /* 0x000fe200000006ff */
[----:B------:R-:W-:Y:S01]  /*6910*/  FFMA.FTZ R98, R68, R5, R93 ;  /* 0x0000000544627223 */ /* 0x000fe2000001005d */
[C---:B------:R-:W-:Y:S02]  /*6920*/  PRMT R8, R25.reuse, 0x7632, R8 ;  /* 0x0000763219087816 */ /* 0x040fe40000000008 */
[----:B------:R-:W-:Y:S01]  /*6930*/  SHF.L.U32 R24, R25, 0x10, RZ ;  /* 0x0000001019187819 */ /* 0x000fe200000006ff */
[----:B------:R-:W-:Y:S01]  /*6940*/  FFMA.FTZ R92, R83, R4, R92 ;  /* 0x00000004535c7223 */ /* 0x000fe2000001005c */
[----:B------:R-:W-:Y:S01]  /*6950*/  FFMA.FTZ R10, R70, R9, R97 ;  /* 0x00000009460a7223 */ /* 0x000fe20000010061 */
[----:B------:R-:W4:Y:S01]  /*6960*/  LDG.E.128 R4, desc[UR6][R112.64+0x18000] ;  /* 0x0180000670047981 */ /* 0x000f22000c1e1d00 */
[----:B------:R-:W-:Y:S01]  /*6970*/  SHF.L.U32 R94, R8, 0x10, RZ ;  /* 0x00000010085e7819 */ /* 0x000fe200000006ff */
[----:B------:R-:W-:Y:S01]  /*6980*/  FFMA.FTZ R24, R69, R24, R98 ;  /* 0x0000001845187223 */ /* 0x000fe20000010062 */
[----:B-----5:R-:W-:-:S02]  /*6990*/  SHF.L.U32 R97, R32, 0x10, RZ ;  /* 0x0000001020617819 */ /* 0x020fc400000006ff */
[----:B------:R-:W-:Y:S01]  /*69a0*/  PRMT R32, R32, 0x7632, R32 ;  /* 0x0000763220207816 */ /* 0x000fe20000000020 */
        /* <DEDUP_REMOVED lines=8> */
[----:B------:R-:W-:Y:S01]  /*6a30*/  PRMT R24, R11, 0x7632, R24 ;  /* 0x000076320b187816 */ /* 0x000fe20000000018 */
[----:B------:R-:W-:Y:S01]  /*6a40*/  FFMA.FTZ R100, R68, R97, R99 ;  /* 0x0000006144647223 */ /* 0x000fe20000010063 */
[----:B------:R-:W5:Y:S01]  /*6a50*/  LDG.E.128 R8, desc[UR6][R112.64+0x1b800] ;  /* 0x01b8000670087981 */ /* 0x000f62000c1e1d00 */
[----:B------:R-:W-:-:S02]  /*6a60*/  PRMT R32, R33, 0x7632, R32 ;  /* 0x0000763221207816 */ /* 0x000fc40000000020 */
[----:B------:R-:W-:Y:S01]  /*6a70*/  SHF.L.U32 R98, R33, 0x10, RZ ;  /* 0x0000001021627819 */ /* 0x000fe200000006ff */
[----:B------:R-:W-:Y:S01]  /*6a80*/  IMAD.U32 R25, R26, 0x10000, RZ ;  /* 0x000100001a197824 */ /* 0x000fe200078e00ff */
[----:B------:R-:W-:-:S03]  /*6a90*/  SHF.L.U32 R32, R32, 0x10, RZ ;  /* 0x0000001020207819 */ /* 0x000fc600000006ff */
[----:B------:R-:W-:Y:S01]  /*6aa0*/  FFMA.FTZ R98, R69, R98, R100 ;  /* 0x0000006245627223 */ /* 0x000fe20000010064 */
[----:B------:R-:W-:Y:S01]  /*6ab0*/  FFMA.FTZ R26, R70, R25, R93 ;  /* 0x00000019461a7223 */ /* 0x000fe2000001005d */
[----:B------:R-:W-:Y:S02]  /*6ac0*/  SHF.L.U32 R24, R24, 0x10, RZ ;  /* 0x0000001018187819 */ /* 0x000fe400000006ff */
[C---:B------:R-:W-:Y:S01]  /*6ad0*/  PRMT R25, R34.reuse, 0x7632, R25 ;  /* 0x0000763222197816 */ /* 0x040fe20000000019 */
[----:B------:R-:W-:Y:S01]  /*6ae0*/  FFMA.FTZ R93, R81, R32, R98 ;  /* 0x00000020515d7223 */ /* 0x000fe20000010062 */
[----:B------:R-:W-:Y:S01]  /*6af0*/  SHF.L.U32 R33, R34, 0x10, RZ ;  /* 0x0000001022217819 */ /* 0x000fe200000006ff */
[----:B------:R-:W-:Y:S01]  /*6b00*/  FFMA.FTZ R88, R83, R24, R94 ;  /* 0x0000001853587223 */ /* 0x000fe2000001005e */
[----:B------:R-:W-:Y:S01]  /*6b10*/  PRMT R34, R52, 0x7632, R34 ;  /* 0x0000763234227816 */ /* 0x000fe20000000022 */
[----:B------:R-:W-:Y:S01]  /*6b20*/  IMAD.U32 R25, R25, 0x10000, RZ ;  /* 0x0001000019197824 */ /* 0x000fe200078e00ff */
[----:B------:R-:W-:Y:S01]  /*6b30*/  SHF.L.U32 R24, R27, 0x10, RZ ;  /* 0x000000101b187819 */ /* 0x000fe200000006ff */
[----:B------:R-:W-:Y:S01]  /*6b40*/  FFMA.FTZ R33, R82, R33, R93 ;  /* 0x0000002152217223 */ /* 0x000fe2000001005d */
[----:B------:R-:W-:-:S03]  /*6b50*/  SHF.L.U32 R52, R52, 0x10, RZ ;  /* 0x0000001034347819 */ /* 0x000fc600000006ff */
[----:B------:R-:W-:Y:S01]  /*6b60*/  FFMA.FTZ R32, R70, R25, R33 ;  /* 0x0000001946207223 */ /* 0x000fe20000010021 */
[----:B------:R-:W-:Y:S01]  /*6b70*/  SHF.L.U32 R25, R34, 0x10, RZ ;  /* 0x0000001022197819 */ /* 0x000fe200000006ff */
[----:B------:R-:W-:Y:S01]  /*6b80*/  FFMA.FTZ R24, R71, R24, R26 ;  /* 0x0000001847187223 */ /* 0x000fe2000001001a */
[----:B------:R-:W-:Y:S01]  /*6b90*/  FFMA.FTZ R95, R75, R52, R95 ;  /* 0x000000344b5f7223 */ /* 0x000fe2000001005f */
[----:B------:R-:W-:Y:S02]  /*6ba0*/  SHF.L.U32 R26, R35, 0x10, RZ ;  /* 0x00000010231a7819 */ /* 0x000fe400000006ff */
[----:B------:R-:W-:Y:S01]  /*6bb0*/  SHF.L.U32 R34, R53, 0x10, RZ ;  /* 0x0000001035227819 */ /* 0x000fe200000006ff */
[----:B------:R-:W-:Y:S02]  /*6bc0*/  FFMA.FTZ R52, R68, R25, R95 ;  /* 0x0000001944347223 */ /* 0x000fe4000001005f */
[--C-:B------:R-:W-:Y:S01]  /*6bd0*/  FFMA.FTZ R93, R71, R26, R32.reuse ;  /* 0x0000001a475d7223 */ /* 0x100fe20000010020 */
[----:B------:R-:W-:Y:S01]  /*6be0*/  PRMT R32, R53, 0x7632, R32 ;  /* 0x0000763235207816 */ /* 0x000fe20000000020 */
[----:B------:R-:W-:Y:S01]  /*6bf0*/  FFMA.FTZ R34, R69, R34, R52 ;  /* 0x0000002245227223 */ /* 0x000fe20000010034 */
[----:B------:R-:W-:-:S02]  /*6c00*/  SHF.L.U32 R52, R60, 0x10, RZ ;  /* 0x000000103c347819 */ /* 0x000fc400000006ff */
[----:B------:R-:W-:Y:S02]  /*6c10*/  PRMT R27, R27, 0x7632, R27 ;  /* 0x000076321b1b7816 */ /* 0x000fe4000000001b */
[----:B------:R-:W-:Y:S02]  /*6c20*/  PRMT R60, R60, 0x7632, R60 ;  /* 0x000076323c3c7816 */ /* 0x000fe4000000003c */
[----:B------:R-:W-:Y:S02]  /*6c30*/  PRMT R35, R35, 0x7632, R35 ;  /* 0x0000763223237816 */ /* 0x000fe40000000023 */
[----:B------:R-:W-:Y:S01]  /*6c40*/  SHF.L.U32 R32, R32, 0x10, RZ ;  /* 0x0000001020207819 */ /* 0x000fe200000006ff */
[----:B------:R-:W-:Y:S01]  /*6c50*/  IMAD.U32 R94, R27, 0x10000, RZ ;  /* 0x000100001b5e7824 */ /* 0x000fe200078e00ff */
[----:B------:R-:W-:Y:S01]  /*6c60*/  SHF.L.U32 R26, R35, 0x10, RZ ;  /* 0x00000010231a7819 */ /* 0x000fe200000006ff */
[----:B------:R-:W-:Y:S01]  /*6c70*/  FFMA.FTZ R73, R75, R52, R73 ;  /* 0x000000344b497223 */ /* 0x000fe20000010049 */
[----:B------:R-:W-:Y:S01]  /*6c80*/  SHF.L.U32 R25, R54, 0x10, RZ ;  /* 0x0000001036197819 */ /* 0x000fe200000006ff */
[----:B------:R-:W-:-:S02]  /*6c90*/  IMAD.U32 R33, R60, 0x10000, RZ ;  /* 0x000100003c217824 */ /* 0x000fc400078e00ff */
[----:B------:R-:W-:Y:S01]  /*6ca0*/  FFMA.FTZ R27, R81, R32, R34 ;  /* 0x00000020511b7223 */ /* 0x000fe20000010022 */
[----:B------:R-:W-:Y:S01]  /*6cb0*/  PRMT R54, R54, 0x7632, R54 ;  /* 0x0000763236367816 */ /* 0x000fe20000000036 */
[C-C-:B------:R-:W-:Y:S01]  /*6cc0*/  FFMA.FTZ R94, R83.reuse, R94, R24.reuse ;  /* 0x0000005e535e7223 */ /* 0x140fe20000010018 */
[----:B------:R-:W-:Y:S01]  /*6cd0*/  FFMA.FTZ R34, R68, R33, R73 ;  /* 0x0000002144227223 */ /* 0x000fe20000010049 */
[----:B------:R-:W-:Y:S01]  /*6ce0*/  FFMA.FTZ R93, R83, R26, R93 ;  /* 0x0000001a535d7223 */ /* 0x000fe2000001005d */
[----:B------:R-:W-:Y:S01]  /*6cf0*/  FFMA.FTZ R27, R82, R25, R27 ;  /* 0x00000019521b7223 */ /* 0x000fe2000001001b */
[----:B------:R-:W-:Y:S02]  /*6d00*/  SHF.L.U32 R33, R84, 0x10, RZ ;  /* 0x0000001054217819 */ /* 0x000fe400000006ff */
[----:B------:R-:W-:Y:S02]  /*6d10*/  SHF.L.U32 R25, R54, 0x10, RZ ;  /* 0x0000001036197819 */ /* 0x000fe400000006ff */
[----:B------:R-:W-:-:S02]  /*6d20*/  PRMT R24, R61, 0x7632, R24 ;  /* 0x000076323d187816 */ /* 0x000fc40000000018 */
[----:B------:R-:W-:Y:S02]  /*6d30*/  SHF.L.U32 R26, R61, 0x10, RZ ;  /* 0x000000103d1a7819 */ /* 0x000fe400000006ff */
[----:B------:R-:W-:Y:S01]  /*6d40*/  PRMT R84, R84, 0x7632, R84 ;  /* 0x0000763254547816 */ /* 0x000fe20000000054 */
[----:B------:R-:W-:Y:S01]  /*6d50*/  FFMA.FTZ R35, R75, R33, R96 ;  /* 0x000000214b237223 */ /* 0x000fe20000010060 */
[----:B------:R-:W-:Y:S01]  /*6d60*/  FFMA.FTZ R54, R70, R25, R27 ;  /* 0x0000001946367223 */ /* 0x000fe2000001001b */
[----:B------:R-:W-:Y:S02]  /*6d70*/  IMAD.U32 R32, R24, 0x10000, RZ ;  /* 0x0001000018207824 */ /* 0x000fe400078e00ff */
[----:B------:R-:W-:Y:S01]  /*6d80*/  FFMA.FTZ R34, R69, R26, R34 ;  /* 0x0000001a45227223 */ /* 0x000fe20000010022 */
[----:B------:R-:W-:Y:S01]  /*6d90*/  SHF.L.U32 R33, R84, 0x10, RZ ;  /* 0x0000001054217819 */ /* 0x000fe200000006ff */
[----:B------:R-:W5:Y:S01]  /*6da0*/  LDG.E.128 R24, desc[UR6][R112.64+0x1f000] ;  /* 0x01f0000670187981 */ /* 0x000f62000c1e1d00 */
[----:B------:R-:W-:-:S02]  /*6db0*/  PRMT R52, R55, 0x7632, R52 ;  /* 0x0000763237347816 */ /* 0x000fc40000000034 */
[----:B------:R-:W-:Y:S01]  /*6dc0*/  SHF.L.U32 R60, R55, 0x10, RZ ;  /* 0x00000010373c7819 */ /* 0x000fe200000006ff */
[----:B------:R-:W-:Y:S01]  /*6dd0*/  FFMA.FTZ R55, R81, R32, R34 ;  /* 0x0000002051377223 */ /* 0x000fe20000010022 */
[----:B------:R-:W-:Y:S01]  /*6de0*/  FFMA.FTZ R98, R68, R33, R35 ;  /* 0x0000002144627223 */ /* 0x000fe20000010023 */
[C---:B------:R-:W-:Y:S01]  /*6df0*/  PRMT R61, R85.reuse, 0x7632, R61 ;  /* 0x00007632553d7816 */ /* 0x040fe2000000003d */
[----:B------:R-:W5:Y:S01]  /*6e00*/  LDG.E.128 R32, desc[UR6][R112.64+0x22800] ;  /* 0x0228000670207981 */ /* 0x000f62000c1e1d00 */
[----:B------:R-:W-:Y:S02]  /*6e10*/  SHF.L.U32 R84, R85, 0x10, RZ ;  /* 0x0000001055547819 */ /* 0x000fe400000006ff */
[C---:B------:R-:W-:Y:S02]  /*6e20*/  SHF.L.U32 R53, R62.reuse, 0x10, RZ ;  /* 0x000000103e357819 */ /* 0x040fe400000006ff */
[----:B------:R-:W-:Y:S01]  /*6e30*/  PRMT R62, R62, 0x7632, R62 ;  /* 0x000076323e3e7816 */ /* 0x000fe2000000003e */
[----:B------:R-:W-:Y:S01]  /*6e40*/  FFMA.FTZ R84, R69, R84, R98 ;  /* 0x0000005445547223 */ /* 0x000fe20000010062 */
[----:B------:R-:W-:Y:S01]  /*6e50*/  SHF.L.U32 R96, R61, 0x10, RZ ;  /* 0x000000103d607819 */ /* 0x000fe200000006ff */
[----:B------:R-:W-:Y:S01]  /*6e60*/  FFMA.FTZ R61, R82, R53, R55 ;  /* 0x00000035523d7223 */ /* 0x000fe20000010037 */
[----:B------:R-:W-:Y:S01]  /*6e70*/  PRMT R73, R86, 0x7632, R73 ;  /* 0x0000763256497816 */ /* 0x000fe20000000049 */
[----:B------:R-:W-:Y:S01]  /*6e80*/  IMAD.U32 R53, R62, 0x10000, RZ ;  /* 0x000100003e357824 */ /* 0x000fe200078e00ff */
[----:B------:R-:W-:Y:S01]  /*6e90*/  SHF.L.U32 R85, R86, 0x10, RZ ;  /* 0x0000001056557819 */ /* 0x000fe200000006ff */
[----:B------:R-:W-:Y:S01]  /*6ea0*/  FFMA.FTZ R95, R81, R96, R84 ;  /* 0x00000060515f7223 */ /* 0x000fe20000010054 */
[----:B------:R-:W-:Y:S01]  /*6eb0*/  FFMA.FTZ R54, R71, R60, R54 ;  /* 0x0000003c47367223 */ /* 0x000fe20000010036 */
[----:B------:R-:W-:Y:S01]  /*6ec0*/  SHF.L.U32 R52, R52, 0x10, RZ ;  /* 0x0000001034347819 */ /* 0x000fe200000006ff */
[----:B------:R-:W-:Y:S01]  /*6ed0*/  FFMA.FTZ R62, R70, R53, R61 ;  /* 0x00000035463e7223 */ /* 0x000fe2000001003d */
[----:B------:R-:W-:Y:S01]  /*6ee0*/  SHF.L.U32 R60, R63, 0x10, RZ ;  /* 0x000000103f3c7819 */ /* 0x000fe200000006ff */
[----:B------:R-:W-:Y:S01]  /*6ef0*/  FFMA.FTZ R85, R82, R85, R95 ;  /* 0x0000005552557223 */ /* 0x000fe2000001005f */
[----:B------:R-:W-:-:S02]  /*6f00*/  SHF.L.U32 R73, R73, 0x10, RZ ;  /* 0x0000001049497819 */ /* 0x000fc400000006ff */
[----:B------:R-:W-:Y:S02]  /*6f10*/  PRMT R55, R63, 0x7632, R55 ;  /* 0x000076323f377816 */ /* 0x000fe40000000037 */
[C---:B------:R-:W-:Y:S01]  /*6f20*/  SHF.L.U32 R96, R28.reuse, 0x10, RZ ;  /* 0x000000101c607819 */ /* 0x040fe200000006ff */
[----:B------:R-:W-:Y:S01]  /*6f30*/  FFMA.FTZ R84, R83, R52, R54 ;  /* 0x0000003453547223 */ /* 0x000fe20000010036 */
[----:B------:R-:W-:Y:S01]  /*6f40*/  PRMT R28, R28, 0x7632, R28 ;  /* 0x000076321c1c7816 */ /* 0x000fe2000000001c */
[----:B------:R-:W-:Y:S01]  /*6f50*/  FFMA.FTZ R60, R71, R60, R62 ;  /* 0x0000003c473c7223 */ /* 0x000fe2000001003e */
[----:B------:R-:W-:Y:S01]  /*6f60*/  SHF.L.U32 R54, R87, 0x10, RZ ;  /* 0x0000001057367819 */ /* 0x000fe200000006ff */
[----:B------:R-:W-:Y:S01]  /*6f70*/  FFMA.FTZ R62, R70, R73, R85 ;  /* 0x00000049463e7223 */ /* 0x000fe20000010055 */
[----:B------:R-:W-:Y:S02]  /*6f80*/  IMAD.U32 R52, R55, 0x10000, RZ ;  /* 0x0001000037347824 */ /* 0x000fe400078e00ff */
[----:B------:R-:W-:Y:S01]  /*6f90*/  FFMA.FTZ R61, R75, R96, R3 ;  /* 0x000000604b3d7223 */ /* 0x000fe20000010003 */
[----:B------:R-:W-:Y:S01]  /*6fa0*/  SHF.L.U32 R3, R28, 0x10, RZ ;  /* 0x000000101c037819 */ /* 0x000fe200000006ff */
[----:B------:R-:W-:Y:S01]  /*6fb0*/  FFMA.FTZ R86, R71, R54, R62 ;  /* 0x0000003647567223 */ /* 0x000fe2000001003e */
[--C-:B------:R-:W-:Y:S01]  /*6fc0*/  FFMA.FTZ R73, R83, R52, R60.reuse ;  /* 0x0000003453497223 */ /* 0x100fe2000001003c */
[C---:B------:R-:W-:Y:S01]  /*6fd0*/  SHF.L.U32 R62, R56.reuse, 0x10, RZ ;  /* 0x00000010383e7819 */ /* 0x040fe200000006ff */
[C---:B------:R-:W-:Y:S01]  /*6fe0*/  IMAD.U32 R28, R29.reuse, 0x10000, RZ ;  /* 0x000100001d1c7824 */ /* 0x040fe200078e00ff */
        /* <DEDUP_REMOVED lines=8> */
[----:B------:R-:W-:-:S02]  /*7070*/  SHF.L.U32 R56, R29, 0x10, RZ ;  /* 0x000000101d387819 */ /* 0x000fc400000006ff */
[C---:B------:R-:W-:Y:S01]  /*7080*/  SHF.L.U32 R96, R57.reuse, 0x10, RZ ;  /* 0x0000001039607819 */ /* 0x040fe200000006ff */
[----:B------:R-:W-:Y:S01]  /*7090*/  FFMA.FTZ R98, R68, R3, R61 ;  /* 0x0000000344627223 */ /* 0x000fe2000001003d */
[----:B------:R-:W-:Y:S01]  /*70a0*/  PRMT R57, R57, 0x7632, R57 ;  /* 0x0000763239397816 */ /* 0x000fe20000000039 */
[----:B------:R-:W5:Y:S01]  /*70b0*/  LDG.E.128 R60, desc[UR6][R112.64+0x29800] ;  /* 0x02980006703c7981 */ /* 0x000f62000c1e1d00 */
[----:B------:R-:W-:Y:S01]  /*70c0*/  SHF.L.U32 R28, R87, 0x10, RZ ;  /* 0x00000010571c7819 */ /* 0x000fe200000006ff */
[----:B------:R-:W-:Y:S01]  /*70d0*/  FFMA.FTZ R85, R81, R56, R74 ;  /* 0x0000003851557223 */ /* 0x000fe2000001004a */
[C---:B------:R-:W-:Y:S01]  /*70e0*/  IMAD.U32 R29, R30.reuse, 0x10000, RZ ;  /* 0x000100001e1d7824 */ /* 0x040fe200078e00ff */
[----:B------:R-:W-:Y:S01]  /*70f0*/  SHF.L.U32 R56, R57, 0x10, RZ ;  /* 0x0000001039387819 */ /* 0x000fe200000006ff */
[----:B------:R-:W-:Y:S01]  /*7100*/  FFMA.FTZ R96, R69, R96, R98 ;  /* 0x0000006045607223 */ /* 0x000fe20000010062 */
[----:B------:R-:W-:Y:S01]  /*7110*/  PRMT R30, R30, 0x7632, R30 ;  /* 0x000076321e1e7816 */ /* 0x000fe2000000001e */
[----:B------:R-:W-:Y:S01]  /*7120*/  FFMA.FTZ R3, R83, R28, R86 ;  /* 0x0000001c53037223 */ /* 0x000fe20000010056 */
[C---:B------:R-:W-:Y:S01]  /*7130*/  PRMT R74, R31.reuse, 0x7632, R74 ;  /* 0x000076321f4a7816 */ /* 0x040fe2000000004a */
[----:B------:R-:W-:Y:S01]  /*7140*/  FFMA.FTZ R85, R82, R29, R85 ;  /* 0x0000001d52557223 */ /* 0x000fe20000010055 */
[----:B------:R-:W-:Y:S01]  /*7150*/  SHF.L.U32 R28, R31, 0x10, RZ ;  /* 0x000000101f1c7819 */ /* 0x000fe200000006ff */
[----:B------:R-:W-:Y:S01]  /*7160*/  FFMA.FTZ R57, R81, R56, R96 ;  /* 0x0000003851397223 */ /* 0x000fe20000010060 */
[----:B------:R-:W-:-:S02]  /*7170*/  SHF.L.U32 R31, R58, 0x10, RZ ;  /* 0x000000103a1f7819 */ /* 0x000fc400000006ff */
[----:B------:R-:W-:Y:S01]  /*7180*/  SHF.L.U32 R29, R30, 0x10, RZ ;  /* 0x000000101e1d7819 */ /* 0x000fe200000006ff */
[C---:B------:R-:W-:Y:S01]  /*7190*/  IMAD.U32 R56, R36.reuse, 0x10000, RZ ;  /* 0x0001000024387824 */ /* 0x040fe200078e00ff */
[----:B------:R-:W-:Y:S01]  /*71a0*/  PRMT R30, R36, 0x7632, R30 ;  /* 0x00007632241e7816 */ /* 0x000fe2000000001e */
[----:B------:R-:W-:Y:S01]  /*71b0*/  FFMA.FTZ R31, R82, R31, R57 ;  /* 0x0000001f521f7223 */ /* 0x000fe20000010039 */
[----:B------:R-:W-:Y:S01]  /*71c0*/  PRMT R58, R58, 0x7632, R58 ;  /* 0x000076323a3a7816 */ /* 0x000fe2000000003a */
[----:B------:R-:W-:Y:S01]  /*71d0*/  FFMA.FTZ R36, R70, R29, R85 ;  /* 0x0000001d46247223 */ /* 0x000fe20000010055 */
[----:B------:R-:W-:Y:S01]  /*71e0*/  SHF.L.U32 R57, R30, 0x10, RZ ;  /* 0x000000101e397819 */ /* 0x000fe200000006ff */
[----:B------:R-:W-:Y:S01]  /*71f0*/  FFMA.FTZ R85, R75, R56, R72 ;  /* 0x000000384b557223 */ /* 0x000fe20000010048 */
[----:B------:R-:W-:Y:S02]  /*7200*/  SHF.L.U32 R29, R58, 0x10, RZ ;  /* 0x000000103a1d7819 */ /* 0x000fe400000006ff */
[C---:B------:R-:W-:Y:S01]  /*7210*/  PRMT R30, R37.reuse, 0x7632, R30 ;  /* 0x00007632251e7816 */ /* 0x040fe2000000001e */
[----:B------:R-:W-:Y:S01]  /*7220*/  FFMA.FTZ R72, R68, R57, R85 ;  /* 0x0000003944487223 */ /* 0x000fe20000010055 */
[----:B------:R-:W-:-:S02]  /*7230*/  SHF.L.U32 R58, R37, 0x10, RZ ;  /* 0x00000010253a7819 */ /* 0x000fc400000006ff */
[----:B------:R-:W-:-:S03]  /*7240*/  SHF.L.U32 R86, R30, 0x10, RZ ;  /* 0x000000101e567819 */ /* 0x000fc600000006ff */
[----:B------:R-:W-:Y:S01]  /*7250*/  FFMA.FTZ R58, R69, R58, R72 ;  /* 0x0000003a453a7223 */ /* 0x000fe20000010048 */
[----:B------:R-:W-:Y:S01]  /*7260*/  FFMA.FTZ R36, R71, R28, R36 ;  /* 0x0000001c47247223 */ /* 0x000fe20000010024 */
[----:B------:R-:W-:Y:S01]  /*7270*/  FFMA.FTZ R56, R70, R29, R31 ;  /* 0x0000001d46387223 */ /* 0x000fe2000001001f */
[----:B------:R-:W-:Y:S01]  /*7280*/  SHF.L.U32 R37, R38, 0x10, RZ ;  /* 0x0000001026257819 */ /* 0x000fe200000006ff */
[----:B------:R-:W5:Y:S01]  /*7290*/  LDG.E.128 R28, desc[UR6][R112.64+0x2d000] ;  /* 0x02d00006701c7981 */ /* 0x000f62000c1e1d00 */
[----:B------:R-:W-:Y:S01]  /*72a0*/  FFMA.FTZ R57, R81, R86, R58 ;  /* 0x0000005651397223 */ /* 0x000fe2000001003a */
[C---:B------:R-:W-:Y:S01]  /*72b0*/  IMAD.U32 R72, R59.reuse, 0x10000, RZ ;  /* 0x000100003b487824 */ /* 0x040fe200078e00ff */
[----:B------:R-:W-:Y:S02]  /*72c0*/  PRMT R85, R59, 0x7632, R85 ;  /* 0x000076323b557816 */ /* 0x000fe40000000055 */
[----:B------:R-:W-:Y:S01]  /*72d0*/  FFMA.FTZ R95, R82, R37, R57 ;  /* 0x00000025525f7223 */ /* 0x000fe20000010039 */
[----:B------:R-:W-:-:S02]  /*72e0*/  FFMA.FTZ R72, R71, R72, R56 ;  /* 0x0000004847487223 */ /* 0x000fc40000010038 */
[----:B------:R-:W5:Y:S01]  /*72f0*/  LDG.E.128 R56, desc[UR6][R112.64+0x30800] ;  /* 0x0308000670387981 */ /* 0x000f62000c1e1d00 */
[----:B------:R-:W-:Y:S02]  /*7300*/  PRMT R38, R38, 0x7632, R38 ;  /* 0x0000763226267816 */ /* 0x000fe40000000026 */
[----:B------:R-:W-:Y:S02]  /*7310*/  SHF.L.U32 R100, R44, 0x10, RZ ;  /* 0x000000102c647819 */ /* 0x000fe400000006ff */
[----:B------:R-:W-:Y:S02]  /*7320*/  SHF.L.U32 R87, R38, 0x10, RZ ;  /* 0x0000001026577819 */ /* 0x000fe400000006ff */
[----:B------:R-:W-:Y:S02]  /*7330*/  SHF.L.U32 R37, R64, 0x10, RZ ;  /* 0x0000001040257819 */ /* 0x000fe400000006ff */
[----:B------:R-:W-:Y:S02]  /*7340*/  PRMT R44, R44, 0x7632, R44 ;  /* 0x000076322c2c7816 */ /* 0x000fe4000000002c */
[----:B------:R-:W-:Y:S01]  /*7350*/  PRMT R38, R64, 0x7632, R38 ;  /* 0x0000763240267816 */ /* 0x000fe20000000026 */
[----:B------:R-:W-:Y:S01]  /*7360*/  FFMA.FTZ R98, R70, R87, R95 ;  /* 0x0000005746627223 */ /* 0x000fe2000001005f */
[----:B------:R-:W-:Y:S01]  /*7370*/  SHF.L.U32 R87, R44, 0x10, RZ ;  /* 0x000000102c577819 */ /* 0x000fe200000006ff */
[----:B------:R-:W-:Y:S01]  /*7380*/  IMAD.U32 R96, R39, 0x10000, RZ ;  /* 0x0001000027607824 */ /* 0x000fe200078e00ff */
[----:B------:R-:W-:Y:S01]  /*7390*/  SHF.L.U32 R38, R38, 0x10, RZ ;  /* 0x0000001026267819 */ /* 0x000fe200000006ff */
[----:B------:R-:W-:Y:S01]  /*73a0*/  FFMA.FTZ R89, R37, R100, R89 ;  /* 0x0000006425597223 */ /* 0x000fe20000010059 */
[----:B------:R-:W-:-:S02]  /*73b0*/  PRMT R86, R39, 0x7632, R86 ;  /* 0x0000763227567816 */ /* 0x000fc40000000056 */
[----:B------:R-:W-:Y:S01]  /*73c0*/  SHF.L.U32 R39, R76, 0x10, RZ ;  /* 0x000000104c277819 */ /* 0x000fe200000006ff */
[----:B------:R-:W-:Y:S01]  /*73d0*/  FFMA.FTZ R102, R38, R87, R89 ;  /* 0x0000005726667223 */ /* 0x000fe20000010059 */
[C---:B------:R-:W-:Y:S02]  /*73e0*/  PRMT R64, R45.reuse, 0x7632, R64 ;  /* 0x000076322d407816 */ /* 0x040fe40000000040 */
[----:B------:R-:W-:Y:S02]  /*73f0*/  SHF.L.U32 R100, R45, 0x10, RZ ;  /* 0x000000102d647819 */ /* 0x000fe400000006ff */
[C---:B------:R-:W-:Y:S01]  /*7400*/  PRMT R44, R65.reuse, 0x7632, R44 ;  /* 0x00007632412c7816 */ /* 0x040fe2000000002c */
[----:B------:R-:W-:Y:S02]  /*7410*/  IMAD.U32 R65, R65, 0x10000, RZ ;  /* 0x0001000041417824 */ /* 0x000fe400078e00ff */
[----:B------:R-:W-:Y:S01]  /*7420*/  FFMA.FTZ R87, R75, R39, R80 ;  /* 0x000000274b577223 */ /* 0x000fe20000010050 */
[----:B------:R-:W-:-:S02]  /*7430*/  SHF.L.U32 R64, R64, 0x10, RZ ;  /* 0x0000001040407819 */ /* 0x000fc400000006ff */
[----:B------:R-:W-:Y:S01]  /*7440*/  SHF.L.U32 R39, R44, 0x10, RZ ;  /* 0x000000102c277819 */ /* 0x000fe200000006ff */
[----:B------:R-:W-:Y:S01]  /*7450*/  FFMA.FTZ R100, R65, R100, R102 ;  /* 0x0000006441647223 */ /* 0x000fe20000010066 */
[----:B------:R-:W-:Y:S02]  /*7460*/  PRMT R76, R76, 0x7632, R76 ;  /* 0x000076324c4c7816 */ /* 0x000fe4000000004c */
[----:B------:R-:W-:Y:S01]  /*7470*/  SHF.L.U32 R89, R46, 0x10, RZ ;  /* 0x000000102e597819 */ /* 0x000fe200000006ff */
[----:B------:R-:W-:Y:S01]  /*7480*/  FFMA.FTZ R95, R39, R64, R100 ;  /* 0x00000040275f7223 */ /* 0x000fe20000010064 */
[----:B------:R-:W-:Y:S02]  /*7490*/  SHF.L.U32 R44, R66, 0x10, RZ ;  /* 0x00000010422c7819 */ /* 0x000fe400000006ff */
[----:B------:R-:W-:Y:S02]  /*74a0*/  PRMT R46, R46, 0x7632, R46 ;  /* 0x000076322e2e7816 */ /* 0x000fe4000000002e */
        /* <DEDUP_REMOVED lines=10> */
[----:B------:R-:W-:-:S02]  /*7550*/  PRMT R67, R67, 0x7632, R67 ;  /* 0x0000763243437816 */ /* 0x000fc40000000043 */
[----:B------:R-:W-:Y:S01]  /*7560*/  PRMT R47, R47, 0x7632, R47 ;  /* 0x000076322f2f7816 */ /* 0x000fe2000000002f */
[----:B------:R-:W-:Y:S01]  /*7570*/  FFMA.FTZ R68, R69, R64, R68 ;  /* 0x0000004045447223 */ /* 0x000fe20000010044 */
[C---:B------:R-:W-:Y:S02]  /*7580*/  PRMT R66, R12.reuse, 0x7632, R66 ;  /* 0x000076320c427816 */ /* 0x040fe40000000042 */
[----:B------:R-:W-:Y:S01]  /*7590*/  SHF.L.U32 R69, R12, 0x10, RZ ;  /* 0x000000100c457819 */ /* 0x000fe200000006ff */
[----:B------:R-:W-:Y:S01]  /*75a0*/  FFMA.FTZ R75, R46, R75, R87 ;  /* 0x0000004b2e4b7223 */ /* 0x000fe20000010057 */
[----:B------:R-:W-:Y:S02]  /*75b0*/  SHF.L.U32 R47, R47, 0x10, RZ ;  /* 0x000000102f2f7819 */ /* 0x000fe400000006ff */
[----:B------:R-:W-:Y:S02]  /*75c0*/  SHF.L.U32 R12, R67, 0x10, RZ ;  /* 0x00000010430c7819 */ /* 0x000fe400000006ff */
[----:B------:R-:W-:-:S03]  /*75d0*/  PRMT R77, R77, 0x7632, R77 ;  /* 0x000076324d4d7816 */ /* 0x000fc6000000004d */
[----:B------:R-:W-:Y:S01]  /*75e0*/  FFMA.FTZ R75, R12, R47, R75 ;  /* 0x0000002f0c4b7223 */ /* 0x000fe2000001004b */
[----:B------:R-:W-:Y:S01]  /*75f0*/  SHF.L.U32 R64, R77, 0x10, RZ ;  /* 0x000000104d407819 */ /* 0x000fe200000006ff */
[----:B------:R-:W-:Y:S02]  /*7600*/  IMAD.U32 R67, R66, 0x10000, RZ ;  /* 0x0001000042437824 */ /* 0x000fe400078e00ff */
[----:B------:R-:W-:Y:S01]  /*7610*/  FFMA.FTZ R69, R37, R69, R90 ;  /* 0x0000004525457223 */ /* 0x000fe2000001005a */
[----:B------:R-:W0:Y:S01]  /*7620*/  SHFL.BFLY PT, R80, R75, 0x10, 0x1f ;  /* 0x0e001f004b507f89 */ /* 0x000e2200000e0000 */
[----:B------:R-:W-:Y:S01]  /*7630*/  FFMA.FTZ R81, R81, R64, R68 ;  /* 0x0000004051517223 */ /* 0x000fe20000010044 */
[C---:B------:R-:W-:Y:S01]  /*7640*/  SHF.L.U32 R68, R13.reuse, 0x10, RZ ;  /* 0x000000100d447819 */ /* 0x040fe200000006ff */
[----:B------:R-:W-:Y:S01]  /*7650*/  FFMA.FTZ R76, R38, R67, R69 ;  /* 0x00000043264c7223 */ /* 0x000fe20000010045 */
[----:B------:R-:W-:Y:S02]  /*7660*/  PRMT R66, R13, 0x7632, R66 ;  /* 0x000076320d427816 */ /* 0x000fe40000000042 */
[----:B------:R-:W-:Y:S01]  /*7670*/  SHF.L.U32 R67, R78, 0x10, RZ ;  /* 0x000000104e437819 */ /* 0x000fe200000006ff */
[----:B------:R-:W-:Y:S01]  /*7680*/  FFMA.FTZ R68, R65, R68, R76 ;  /* 0x0000004441447223 */ /* 0x000fe2000001004c */
[----:B------:R-:W-:-:S02]  /*7690*/  SHF.L.U32 R66, R66, 0x10, RZ ;  /* 0x0000001042427819 */ /* 0x000fc400000006ff */
[----:B------:R-:W-:Y:S01]  /*76a0*/  PRMT R47, R78, 0x7632, R47 ;  /* 0x000076324e2f7816 */ /* 0x000fe2000000002f */
[C---:B------:R-:W-:Y:S01]  /*76b0*/  IMAD.U32 R78, R16.reuse, 0x10000, RZ ;  /* 0x00010000104e7824 */ /* 0x040fe200078e00ff */
[----:B------:R-:W-:Y:S01]  /*76c0*/  PRMT R76, R16, 0x7632, R76 ;  /* 0x00007632104c7816 */ /* 0x000fe2000000004c */
[----:B------:R-:W-:Y:S01]  /*76d0*/  FFMA.FTZ R67, R82, R67, R81 ;  /* 0x0000004352437223 */ /* 0x000fe20000010051 */
[----:B------:R-:W-:Y:S01]  /*76e0*/  PRMT R13, R79, 0x7632, R13 ;  /* 0x000076324f0d7816 */ /* 0x000fe2000000000d */
[----:B------:R-:W-:Y:S01]  /*76f0*/  FFMA.FTZ R77, R39, R66, R68 ;  /* 0x00000042274d7223 */ /* 0x000fe20000010044 */
[----:B------:R-:W-:Y:S02]  /*7700*/  SHF.L.U32 R64, R79, 0x10, RZ ;  /* 0x000000104f407819 */ /* 0x000fe400000006ff */
[C---:B------:R-:W-:Y:S02]  /*7710*/  PRMT R16, R14.reuse, 0x7632, R16 ;  /* 0x000076320e107816 */ /* 0x040fe40000000010 */
        /* <DEDUP_REMOVED lines=8> */
[----:B------:R-:W-:Y:S01]  /*77a0*/  FFMA.FTZ R69, R45, R16, R14 ;  /* 0x000000102d457223 */ /* 0x000fe2000001000e */
[----:B------:R-:W-:Y:S01]  /*77b0*/  IMAD.U32 R17, R15, 0x10000, RZ ;  /* 0x000100000f117824 */ /* 0x000fe200078e00ff */
[----:B------:R-:W-:Y:S02]  /*77c0*/  SHF.L.U32 R66, R66, 0x10, RZ ;  /* 0x0000001042427819 */ /* 0x000fe400000006ff */
[----:B------:R-:W-:Y:S01]  /*77d0*/  FFMA.FTZ R68, R65, R68, R76 ;  /* 0x0000004441447223 */ /* 0x000fe2000001004c */
[----:B0-----:R-:W-:Y:S01]  /*77e0*/  FADD.FTZ R14, R75, R80 ;  /* 0x000000504b0e7221 */ /* 0x001fe20000010000 */
[----:B------:R-:W-:Y:S01]  /*77f0*/  FFMA.FTZ R17, R46, R17, R69 ;  /* 0x000000112e117223 */ /* 0x000fe20000010045 */
[C---:B------:R-:W-:Y:S01]  /*7800*/  PRMT R16, R18.reuse, 0x7632, R16 ;  /* 0x0000763212107816 */ /* 0x040fe20000000010 */
[----:B------:R-:W-:Y:S01]  /*7810*/  FFMA.FTZ R75, R39, R66, R68 ;  /* 0x00000042274b7223 */ /* 0x000fe20000010044 */
[----:B------:R-:W-:-:S02]  /*7820*/  SHF.L.U32 R69, R18, 0x10, RZ ;  /* 0x0000001012457819 */ /* 0x000fc400000006ff */
[C---:B--2---:R-:W-:Y:S02]  /*7830*/  PRMT R66, R40.reuse, 0x7632, R66 ;  /* 0x0000763228427816 */ /* 0x044fe40000000042 */
[----:B------:R-:W-:Y:S02]  /*7840*/  SHF.L.U32 R40, R40, 0x10, RZ ;  /* 0x0000001028287819 */ /* 0x000fe400000006ff */
[----:B------:R-:W-:Y:S01]  /*7850*/  PRMT R15, R15, 0x7632, R15 ;  /* 0x000076320f0f7816 */ /* 0x000fe2000000000f */
[----:B------:R-:W-:Y:S02]  /*7860*/  IMAD.U32 R16, R16, 0x10000, RZ ;  /* 0x0001000010107824 */ /* 0x000fe400078e00ff */
[----:B------:R-:W-:Y:S01]  /*7870*/  FFMA.FTZ R18, R44, R69, R75 ;  /* 0x000000452c127223 */ /* 0x000fe2000001004b */
        /* <DEDUP_REMOVED lines=13> */
[C---:B---3--:R-:W-:Y:S01]  /*7950*/  PRMT R40, R48.reuse, 0x7632, R40 ;  /* 0x0000763230287816 */ /* 0x048fe20000000028 */
[----:B------:R-:W-:Y:S01]  /*7960*/  IMAD.U32 R48, R48, 0x10000, RZ ;  /* 0x0001000030307824 */ /* 0x000fe200078e00ff */
[----:B------:R-:W-:Y:S02]  /*7970*/  SHF.L.U32 R19, R19, 0x10, RZ ;  /* 0x0000001013137819 */ /* 0x000fe400000006ff */
[C---:B------:R-:W-:Y:S01]  /*7980*/  SHF.L.U32 R41, R42.reuse, 0x10, RZ ;  /* 0x000000102a297819 */ /* 0x040fe200000006ff */
[----:B------:R-:W-:Y:S01]  /*7990*/  FFMA.FTZ R69, R39, R16, R18 ;  /* 0x0000001027457223 */ /* 0x000fe20000010012 */
        /* <DEDUP_REMOVED lines=9> */
[----:B------:R-:W-:Y:S01]  /*7a30*/  SHF.L.U32 R48, R19, 0x10, RZ ;  /* 0x0000001013307819 */ /* 0x000fe200000006ff */
[--C-:B------:R-:W-:Y:S01]  /*7a40*/  FFMA.FTZ R19, R45, R42, R18.reuse ;  /* 0x0000002a2d137223 */ /* 0x100fe20000010012 */
[C---:B------:R-:W-:Y:S01]  /*7a50*/  PRMT R18, R20.reuse, 0x7632, R18 ;  /* 0x0000763214127816 */ /* 0x040fe20000000012 */
[----:B------:R-:W-:Y:S01]  /*7a60*/  FFMA.FTZ R40, R65, R40, R66 ;  /* 0x0000002841287223 */ /* 0x000fe20000010042 */
[----:B------:R-:W-:-:S02]  /*7a70*/  SHF.L.U32 R20, R20, 0x10, RZ ;  /* 0x0000001014147819 */ /* 0x000fc400000006ff */
[C---:B------:R-:W-:Y:S01]  /*7a80*/  SHF.L.U32 R41, R50.reuse, 0x10, RZ ;  /* 0x0000001032297819 */ /* 0x040fe200000006ff */
        /* <DEDUP_REMOVED lines=15> */
[----:B------:R-:W-:Y:S02]  /*7b80*/  IMAD.U32 R20, R20, 0x10000, RZ ;  /* 0x0001000014147824 */ /* 0x000fe400078e00ff */
[----:B------:R-:W-:Y:S01]  /*7b90*/  FFMA.FTZ R40, R65, R40, R42 ;  /* 0x0000002841287223 */ /* 0x000fe2000001002a */
[----:B------:R-:W-:Y:S01]  /*7ba0*/  FFMA.FTZ R17, R12, R17, R19 ;  /* 0x000000110c117223 */ /* 0x000fe20000010013 */
[----:B------:R-:W-:Y:S01]  /*7bb0*/  PRMT R18, R22, 0x7632, R18 ;  /* 0x0000763216127816 */ /* 0x000fe20000000012 */
[----:B------:R-:W-:Y:S01]  /*7bc0*/  FFMA.FTZ R21, R46, R21, R41 ;  /* 0x000000152e157223 */ /* 0x000fe20000010029 */
[----:B------:R-:W-:Y:S01]  /*7bd0*/  SHF.L.U32 R19, R22, 0x10, RZ ;  /* 0x0000001016137819 */ /* 0x000fe200000006ff */
[----:B------:R-:W-:Y:S01]  /*7be0*/  FFMA.FTZ R41, R39, R20, R40 ;  /* 0x0000001427297223 */ /* 0x000fe20000010028 */
[----:B------:R-:W-:-:S02]  /*7bf0*/  PRMT R51, R51, 0x7632, R51 ;  /* 0x0000763233337816 */ /* 0x000fc40000000033 */
[C---:B----4-:R-:W-:Y:S02]  /*7c00*/  PRMT R22, R4.reuse, 0x7632, R22 ;  /* 0x0000763204167816 */ /* 0x050fe40000000016 */
[----:B------:R-:W-:Y:S01]  /*7c10*/  SHF.L.U32 R4, R4, 0x10, RZ ;  /* 0x0000001004047819 */ /* 0x000fe200000006ff */
[----:B------:R-:W-:Y:S01]  /*7c20*/  FFMA.FTZ R20, R44, R19, R41 ;  /* 0x000000132c147223 */ /* 0x000fe20000010029 */
[----:B------:R-:W-:Y:S02]  /*7c30*/  SHF.L.U32 R18, R18, 0x10, RZ ;  /* 0x0000001012127819 */ /* 0x000fe400000006ff */
[----:B------:R-:W-:Y:S01]  /*7c40*/  SHF.L.U32 R51, R51, 0x10, RZ ;  /* 0x0000001033337819 */ /* 0x000fe200000006ff */
[----:B------:R-:W-:Y:S02]  /*7c50*/  IMAD.U32 R41, R22, 0x10000, RZ ;  /* 0x0001000016297824 */ /* 0x000fe400078e00ff */
[----:B------:R-:W-:Y:S01]  /*7c60*/  FFMA.FTZ R93, R37, R4, R93 ;  /* 0x00000004255d7223 */ /* 0x000fe2000001005d */
[----:B------:R-:W-:Y:S01]  /*7c70*/  FFMA.FTZ R19, R45, R18, R20 ;  /* 0x000000122d137223 */ /* 0x000fe20000010014 */
[C---:B------:R-:W-:Y:S01]  /*7c80*/  SHF.L.U32 R20, R5.reuse, 0x10, RZ ;  /* 0x0000001005147819 */ /* 0x040fe200000006ff */
[----:B------:R-:W-:Y:S01]  /*7c90*/  FFMA.FTZ R4, R12, R51, R21 ;  /* 0x000000330c047223 */ /* 0x000fe20000010015 */
[----:B------:R-:W-:Y:S01]  /*7ca0*/  PRMT R18, R5, 0x7632, R18 ;  /* 0x0000763205127816 */ /* 0x000fe20000000012 */
[----:B------:R-:W-:Y:S01]  /*7cb0*/  FFMA.FTZ R22, R38, R41, R93 ;  /* 0x0000002926167223 */ /* 0x000fe2000001005d */
[----:B-----5:R-:W-:-:S02]  /*7cc0*/  PRMT R21, R8, 0x7632, R21 ;  /* 0x0000763208157816 */ /* 0x020fc40000000015 */
[----:B------:R-:W-:Y:S02]  /*7cd0*/  SHF.L.U32 R8, R8, 0x10, RZ ;  /* 0x0000001008087819 */ /* 0x000fe400000006ff */
        /* <DEDUP_REMOVED lines=13> */
[----:B------:R-:W-:Y:S02]  /*7db0*/  SHF.L.U32 R20, R8, 0x10, RZ ;  /* 0x0000001008147819 */ /* 0x000fe400000006ff */
[----:B------:R-:W-:Y:S02]  /*7dc0*/  PRMT R6, R6, 0x7632, R6 ;  /* 0x0000763206067816 */ /* 0x000fe40000000006 */
[----:B------:R-:W-:Y:S01]  /*7dd0*/  SHF.L.U32 R23, R23, 0x10, RZ ;  /* 0x0000001017177819 */ /* 0x000fe200000006ff */
[----:B------:R-:W-:Y:S01]  /*7de0*/  FFMA.FTZ R8, R44, R9, R19 ;  /* 0x000000092c087223 */ /* 0x000fe20000010013 */
[--C-:B------:R-:W-:Y:S01]  /*7df0*/  FFMA.FTZ R21, R39, R20, R18.reuse ;  /* 0x0000001427157223 */ /* 0x100fe20000010012 */
[----:B------:R-:W-:Y:S01]  /*7e00*/  IMAD.U32 R6, R6, 0x10000, RZ ;  /* 0x0001000006067824 */ /* 0x000fe200078e00ff */
[----:B------:R-:W-:-:S02]  /*7e10*/  PRMT R18, R10, 0x7632, R18 ;  /* 0x000076320a127816 */ /* 0x000fc40000000012 */
[----:B------:R-:W-:Y:S01]  /*7e20*/  SHF.L.U32 R19, R10, 0x10, RZ ;  /* 0x000000100a137819 */ /* 0x000fe200000006ff */
[----:B------:R-:W-:Y:S01]  /*7e30*/  FFMA.FTZ R23, R12, R23, R5 ;  /* 0x000000170c177223 */ /* 0x000fe20000010005 */
[----:B------:R-:W-:Y:S01]  /*7e40*/  SHF.L.U32 R5, R7, 0x10, RZ ;  /* 0x0000001007057819 */ /* 0x000fe200000006ff */
[----:B------:R-:W-:Y:S01]  /*7e50*/  FFMA.FTZ R9, R45, R6, R8 ;  /* 0x000000062d097223 */ /* 0x000fe20000010008 */
[----:B------:R-:W-:Y:S01]  /*7e60*/  PRMT R7, R7, 0x7632, R7 ;  /* 0x0000763207077816 */ /* 0x000fe20000000007 */
[----:B------:R-:W-:Y:S01]  /*7e70*/  FFMA.FTZ R8, R44, R19, R21 ;  /* 0x000000132c087223 */ /* 0x000fe20000010015 */
[----:B------:R-:W-:Y:S02]  /*7e80*/  SHF.L.U32 R18, R18, 0x10, RZ ;  /* 0x0000001012127819 */ /* 0x000fe400000006ff */
[C---:B------:R-:W-:Y:S01]  /*7e90*/  PRMT R6, R11.reuse, 0x7632, R6 ;  /* 0x000076320b067816 */ /* 0x040fe20000000006 */
[----:B------:R-:W-:Y:S01]  /*7ea0*/  FFMA.FTZ R5, R46, R5, R9 ;  /* 0x000000052e057223 */ /* 0x000fe20000010009 */
[----:B------:R-:W-:Y:S01]  /*7eb0*/  SHF.L.U32 R11, R11, 0x10, RZ ;  /* 0x000000100b0b7819 */ /* 0x000fe200000006ff */
[----:B------:R-:W-:Y:S01]  /*7ec0*/  FFMA.FTZ R19, R45, R18, R8 ;  /* 0x000000122d137223 */ /* 0x000fe20000010008 */
[----:B------:R-:W-:Y:S01]  /*7ed0*/  SHF.L.U32 R7, R7, 0x10, RZ ;  /* 0x0000001007077819 */ /* 0x000fe200000006ff */
[----:B------:R-:W0:Y:S01]  /*7ee0*/  SHFL.BFLY PT, R10, R17, 0x10, 0x1f ;  /* 0x0e001f00110a7f89 */ /* 0x000e2200000e0000 */
[----:B------:R-:W-:Y:S01]  /*7ef0*/  SHF.L.U32 R9, R6, 0x10, RZ ;  /* 0x0000001006097819 */ /* 0x000fe200000006ff */
[----:B------:R-:W-:-:S02]  /*7f00*/  FFMA.FTZ R6, R46, R11, R19 ;  /* 0x0000000b2e067223 */ /* 0x000fc40000010013 */
[C---:B------:R-:W-:Y:S02]  /*7f10*/  FFMA.FTZ R7, R12.reuse, R7, R5 ;  /* 0x000000070c077223 */ /* 0x040fe40000010005 */
[----:B------:R-:W-:Y:S01]  /*7f20*/  FFMA.FTZ R9, R12, R9, R6 ;  /* 0x000000090c097223 */ /* 0x000fe20000010006 */
[----:B------:R-:W-:Y:S04]  /*7f30*/  SHFL.BFLY PT, R8, R15, 0x10, 0x1f ;  /* 0x0e001f000f087f89 */ /* 0x000fe800000e0000 */
[----:B------:R-:W1:Y:S01]  /*7f40*/  SHFL.BFLY PT, R20, R7, 0x10, 0x1f ;  /* 0x0e001f0007147f89 */ /* 0x000e6200000e0000 */
[----:B------:R-:W-:Y:S01]  /*7f50*/  FFMA.FTZ R96, R71, R96, R98 ;  /* 0x0000006047607223 */ /* 0x000fe20000010062 */
[----:B------:R-:W-:Y:S02]  /*7f60*/  IMAD.U32 R5, R86, 0x10000, RZ ;  /* 0x0001000056057824 */ /* 0x000fe400078e00ff */
[----:B------:R-:W2:Y:S04]  /*7f70*/  SHFL.BFLY PT, R22, R9, 0x10, 0x1f ;  /* 0x0e001f0009167f89 */ /* 0x000ea800000e0000 */
[----:B------:R-:W3:Y:S01]  /*7f80*/  SHFL.BFLY PT, R18, R23, 0x10, 0x1f ;  /* 0x0e001f0017127f89 */ /* 0x000ee200000e0000 */
[----:B------:R-:W-:Y:S01]  /*7f90*/  FFMA.FTZ R96, R83, R5, R96 ;  /* 0x0000000553607223 */ /* 0x000fe20000010060 */
[----:B------:R-:W-:-:S02]  /*7fa0*/  PRMT R5, R24, 0x7632, R5 ;  /* 0x0000763218057816 */ /* 0x000fc40000000005 */
[----:B------:R-:W4:Y:S01]  /*7fb0*/  SHFL.BFLY PT, R21, R14, 0x8, 0x1f ;  /* 0x0d001f000e157f89 */ /* 0x000f2200000e0000 */
[----:B------:R-:W-:Y:S02]  /*7fc0*/  SHF.L.U32 R24, R24, 0x10, RZ ;  /* 0x0000001018187819 */ /* 0x000fe400000006ff */
[----:B------:R-:W-:Y:S02]  /*7fd0*/  SHF.L.U32 R6, R13, 0x10, RZ ;  /* 0x000000100d067819 */ /* 0x000fe400000006ff */
[----:B------:R-:W-:Y:S01]  /*7fe0*/  SHF.L.U32 R11, R5, 0x10, RZ ;  /* 0x00000010050b7819 */ /* 0x000fe200000006ff */
[----:B------:R-:W-:Y:S01]  /*7ff0*/  FFMA.FTZ R73, R37, R24, R73 ;  /* 0x0000001825497223 */ /* 0x000fe20000010049 */
[C---:B------:R-:W-:Y:S02]  /*8000*/  PRMT R13, R32.reuse, 0x7632, R13 ;  /* 0x00007632200d7816 */ /* 0x040fe4000000000d */
[----:B------:R-:W-:Y:S01]  /*8010*/  SHF.L.U32 R32, R32, 0x10, RZ ;  /* 0x0000001020207819 */ /* 0x000fe200000006ff */
[----:B0-----:R-:W-:Y:S01]  /*8020*/  FADD.FTZ R17, R17, R10 ;  /* 0x0000000a11117221 */ /* 0x001fe20000010000 */
[----:B------:R-:W-:Y:S01]  /*8030*/  FFMA.FTZ R10, R38, R11, R73 ;  /* 0x0000000b260a7223 */ /* 0x000fe20000010049 */
[----:B------:R-:W-:-:S02]  /*8040*/  SHF.L.U32 R13, R13, 0x10, RZ ;  /* 0x000000100d0d7819 */ /* 0x000fc400000006ff */
[----:B------:R-:W-:Y:S01]  /*8050*/  FFMA.FTZ R11, R37, R32, R3 ;  /* 0x00000020250b7223 */ /* 0x000fe20000010003 */
[----:B-1----:R-:W-:Y:S01]  /*8060*/  FADD.FTZ R3, R7, R20 ;  /* 0x0000001407037221 */ /* 0x002fe20000010000 */
[----:B------:R-:W-:Y:S01]  /*8070*/  FADD.FTZ R15, R15, R8 ;  /* 0x000000080f0f7221 */ /* 0x000fe20000010000 */
[C---:B------:R-:W-:Y:S01]  /*8080*/  SHF.L.U32 R20, R33.reuse, 0x10, RZ ;  /* 0x0000001021147819 */ /* 0x040fe200000006ff */
[----:B------:R-:W-:Y:S01]  /*8090*/  FFMA.FTZ R24, R38, R13, R11 ;  /* 0x0000000d26187223 */ /* 0x000fe2000001000b */
[----:B------:R-:W-:Y:S01]  /*80a0*/  PRMT R13, R33, 0x7632, R13 ;  /* 0x00007632210d7816 */ /* 0x000fe2000000000d */
[C---:B------:R-:W-:Y:S01]  /*80b0*/  IMAD.U32 R8, R25.reuse, 0x10000, RZ ;  /* 0x0001000019087824 */ /* 0x040fe200078e00ff */
[----:B------:R-:W-:Y:S01]  /*80c0*/  PRMT R25, R25, 0x7632, R25 ;  /* 0x0000763219197816 */ /* 0x000fe20000000019 */
[----:B--2---:R-:W-:Y:S01]  /*80d0*/  FADD.FTZ R7, R9, R22 ;  /* 0x0000001609077221 */ /* 0x004fe20000010000 */
[----:B---3--:R-:W-:Y:S01]  /*80e0*/  FADD.FTZ R5, R23, R18 ;  /* 0x0000001217057221 */ /* 0x008fe20000010000 */
[----:B------:R-:W-:Y:S01]  /*80f0*/  SHF.L.U32 R22, R13, 0x10, RZ ;  /* 0x000000100d167819 */ /* 0x000fe200000006ff */
[C---:B------:R-:W-:Y:S01]  /*8100*/  FFMA.FTZ R18, R65.reuse, R8, R10 ;  /* 0x0000000841127223 */ /* 0x040fe2000001000a */
[----:B------:R-:W-:Y:S01]  /*8110*/  FFMA.FTZ R23, R65, R20, R24 ;  /* 0x0000001441177223 */ /* 0x000fe20000010018 */
[----:B------:R-:W-:Y:S01]  /*8120*/  SHF.L.U32 R8, R25, 0x10, RZ ;  /* 0x0000001019087819 */ /* 0x000fe200000006ff */
[----:B----4-:R-:W-:Y:S01]  /*8130*/  FADD.FTZ R14, R14, R21 ;  /* 0x000000150e0e7221 */ /* 0x010fe20000010000 */
[C---:B------:R-:W-:Y:S01]  /*8140*/  PRMT R19, R34.reuse, 0x7632, R19 ;  /* 0x0000763222137816 */ /* 0x040fe20000000013 */
[C---:B------:R-:W-:Y:S01]  /*8150*/  FFMA.FTZ R22, R39.reuse, R22, R23 ;  /* 0x0000001627167223 */ /* 0x040fe20000010017 */
        /* <DEDUP_REMOVED lines=17> */
[----:B------:R-:W-:-:S02]  /*8270*/  SHF.L.U32 R13, R13, 0x10, RZ ;  /* 0x000000100d0d7819 */ /* 0x000fc400000006ff */
[C---:B------:R-:W-:Y:S01]  /*8280*/  PRMT R11, R60.reuse, 0x7632, R11 ;  /* 0x000076323c0b7816 */ /* 0x040fe2000000000b */
[----:B------:R-:W-:Y:S01]  /*8290*/  FFMA.FTZ R72, R83, R85, R72 ;  /* 0x0000005553487223 */ /* 0x000fe20000010048 */
[----:B------:R-:W-:Y:S01]  /*82a0*/  SHF.L.U32 R60, R60, 0x10, RZ ;  /* 0x000000103c3c7819 */ /* 0x000fe200000006ff */
[----:B------:R-:W-:Y:S01]  /*82b0*/  FFMA.FTZ R9, R45, R8, R18 ;  /* 0x000000082d097223 */ /* 0x000fe20000010012 */
[C---:B------:R-:W-:Y:S01]  /*82c0*/  FFMA.FTZ R18, R38.reuse, R13, R19 ;  /* 0x0000000d26127223 */ /* 0x040fe20000010013 */
[----:B------:R-:W-:Y:S02]  /*82d0*/  SHF.L.U32 R11, R11, 0x10, RZ ;  /* 0x000000100b0b7819 */ /* 0x000fe400000006ff */
[----:B------:R-:W-:Y:S01]  /*82e0*/  SHF.L.U32 R8, R53, 0x10, RZ ;  /* 0x0000001035087819 */ /* 0x000fe200000006ff */
[----:B------:R-:W-:Y:S01]  /*82f0*/  FFMA.FTZ R13, R37, R60, R72 ;  /* 0x0000003c250d7223 */ /* 0x000fe20000010048 */
[----:B------:R-:W-:Y:S02]  /*8300*/  PRMT R53, R53, 0x7632, R53 ;  /* 0x0000763235357816 */ /* 0x000fe40000000035 */
[C---:B------:R-:W-:Y:S01]  /*8310*/  PRMT R19, R61.reuse, 0x7632, R19 ;  /* 0x000076323d137816 */ /* 0x040fe20000000013 */
[----:B------:R-:W-:Y:S01]  /*8320*/  FFMA.FTZ R26, R38, R11, R13 ;  /* 0x0000000b261a7223 */ /* 0x000fe2000001000d */
[----:B------:R-:W-:Y:S01]  /*8330*/  SHF.L.U32 R22, R61, 0x10, RZ ;  /* 0x000000103d167819 */ /* 0x000fe200000006ff */
[----:B------:R-:W-:Y:S01]  /*8340*/  FFMA.FTZ R18, R65, R8, R18 ;  /* 0x0000000841127223 */ /* 0x000fe20000010012 */
[----:B------:R-:W-:Y:S01]  /*8350*/  IMAD.U32 R8, R53, 0x10000, RZ ;  /* 0x0001000035087824 */ /* 0x000fe200078e00ff */
[----:B------:R-:W-:-:S02]  /*8360*/  SHF.L.U32 R24, R19, 0x10, RZ ;  /* 0x0000001013187819 */ /* 0x000fc400000006ff */
[----:B------:R-:W-:Y:S01]  /*8370*/  FFMA.FTZ R23, R65, R22, R26 ;  /* 0x0000001641177223 */ /* 0x000fe2000001001a */
[----:B------:R-:W-:Y:S01]  /*8380*/  PRMT R10, R27, 0x7632, R10 ;  /* 0x000076321b0a7816 */ /* 0x000fe2000000000a */
[--C-:B------:R-:W-:Y:S01]  /*8390*/  FFMA.FTZ R19, R39, R8, R18.reuse ;  /* 0x0000000827137223 */ /* 0x100fe20000010012 */
[----:B------:R-:W-:Y:S01]  /*83a0*/  IMAD.U32 R27, R27, 0x10000, RZ ;  /* 0x000100001b1b7824 */ /* 0x000fe200078e00ff */
[C---:B------:R-:W-:Y:S01]  /*83b0*/  PRMT R18, R62.reuse, 0x7632, R18 ;  /* 0x000076323e127816 */ /* 0x040fe20000000012 */
[----:B------:R-:W-:Y:S01]  /*83c0*/  FFMA.FTZ R24, R39, R24, R23 ;  /* 0x0000001827187223 */ /* 0x000fe20000010017 */
[----:B------:R-:W-:Y:S02]  /*83d0*/  SHF.L.U32 R21, R62, 0x10, RZ ;  /* 0x000000103e157819 */ /* 0x000fe400000006ff */
[----:B------:R-:W-:Y:S01]  /*83e0*/  SHF.L.U32 R11, R54, 0x10, RZ ;  /* 0x00000010360b7819 */ /* 0x000fe200000006ff */
[----:B------:R-:W-:Y:S02]  /*83f0*/  IMAD.U32 R47, R47, 0x10000, RZ ;  /* 0x000100002f2f7824 */ /* 0x000fe400078e00ff */
[----:B------:R-:W-:Y:S01]  /*8400*/  FFMA.FTZ R27, R46, R27, R9 ;  /* 0x0000001b2e1b7223 */ /* 0x000fe20000010009 */
[----:B------:R-:W-:Y:S01]  /*8410*/  SHF.L.U32 R9, R10, 0x10, RZ ;  /* 0x000000100a097819 */ /* 0x000fe200000006ff */
[----:B------:R-:W-:-:S02]  /*8420*/  IMAD.U32 R18, R18, 0x10000, RZ ;  /* 0x0001000012127824 */ /* 0x000fc400078e00ff */
[----:B------:R-:W-:Y:S01]  /*8430*/  FFMA.FTZ R21, R44, R21, R24 ;  /* 0x000000152c157223 */ /* 0x000fe20000010018 */
[----:B------:R-:W-:Y:S01]  /*8440*/  PRMT R10, R54, 0x7632, R10 ;  /* 0x00007632360a7816 */ /* 0x000fe2000000000a */
[----:B------:R-:W-:Y:S01]  /*8450*/  FFMA.FTZ R8, R44, R11, R19 ;  /* 0x0000000b2c087223 */ /* 0x000fe20000010013 */
[----:B------:R-:W-:Y:S01]  /*8460*/  FFMA.FTZ R70, R70, R47, R67 ;  /* 0x0000002f46467223 */ /* 0x000fe20000010043 */
[C---:B------:R-:W-:Y:S01]  /*8470*/  PRMT R22, R28.reuse, 0x7632, R22 ;  /* 0x000076321c167816 */ /* 0x040fe20000000016 */
[----:B------:R-:W-:Y:S01]  /*8480*/  FFMA.FTZ R18, R45, R18, R21 ;  /* 0x000000122d127223 */ /* 0x000fe20000010015 */
[----:B------:R-:W-:Y:S02]  /*8490*/  SHF.L.U32 R19, R63, 0x10, RZ ;  /* 0x000000103f137819 */ /* 0x000fe400000006ff */
[----:B------:R-:W-:Y:S02]  /*84a0*/  SHF.L.U32 R28, R28, 0x10, RZ ;  /* 0x000000101c1c7819 */ /* 0x000fe400000006ff */
        /* <DEDUP_REMOVED lines=11> */
[C---:B------:R-:W-:Y:S01]  /*8560*/  SHF.L.U32 R8, R29.reuse, 0x10, RZ ;  /* 0x000000101d087819 */ /* 0x040fe200000006ff */
[----:B------:R-:W-:Y:S01]  /*8570*/  FFMA.FTZ R10, R38, R21, R23 ;  /* 0x00000015260a7223 */ /* 0x000fe20000010017 */
[----:B------:R-:W-:Y:S01]  /*8580*/  PRMT R29, R29, 0x7632, R29 ;  /* 0x000076321d1d7816 */ /* 0x000fe2000000001d */
[----:B------:R-:W-:Y:S01]  /*8590*/  FFMA.FTZ R11, R46, R55, R11 ;  /* 0x000000372e0b7223 */ /* 0x000fe2000001000b */
[----:B------:R-:W-:Y:S01]  /*85a0*/  SHF.L.U32 R19, R19, 0x10, RZ ;  /* 0x0000001013137819 */ /* 0x000fe200000006ff */
[----:B------:R-:W-:Y:S02]  /*85b0*/  IMAD.U32 R13, R13, 0x10000, RZ ;  /* 0x000100000d0d7824 */ /* 0x000fe400078e00ff */
[----:B------:R-:W-:Y:S01]  /*85c0*/  FFMA.FTZ R37, R37, R56, R6 ;  /* 0x0000003825257223 */ /* 0x000fe20000010006 */
[----:B------:R-:W-:Y:S01]  /*85d0*/  SHF.L.U32 R6, R29, 0x10, RZ ;  /* 0x000000101d067819 */ /* 0x000fe200000006ff */
[----:B------:R-:W-:Y:S01]  /*85e0*/  FFMA.FTZ R22, R65, R8, R10 ;  /* 0x0000000841167223 */ /* 0x000fe2000001000a */
[C---:B------:R-:W-:Y:S01]  /*85f0*/  PRMT R21, R57.reuse, 0x7632, R21 ;  /* 0x0000763239157816 */ /* 0x040fe20000000015 */
[----:B------:R-:W-:Y:S01]  /*8600*/  FFMA.FTZ R11, R12, R13, R11 ;  /* 0x0000000d0c0b7223 */ /* 0x000fe2000001000b */
[----:B------:R-:W-:Y:S01]  /*8610*/  FFMA.FTZ R38, R38, R19, R37 ;  /* 0x0000001326267223 */ /* 0x000fe20000010025 */
[----:B------:R-:W-:Y:S01]  /*8620*/  IMAD.U32 R24, R57, 0x10000, RZ ;  /* 0x0001000039187824 */ /* 0x000fe200078e00ff */
[C---:B------:R-:W-:Y:S01]  /*8630*/  PRMT R8, R30.reuse, 0x7632, R8 ;  /* 0x000076321e087816 */ /* 0x040fe20000000008 */
[----:B------:R-:W-:Y:S01]  /*8640*/  FFMA.FTZ R19, R39, R6, R22 ;  /* 0x0000000627137223 */ /* 0x000fe20000010016 */
[----:B------:R-:W-:Y:S01]  /*8650*/  SHF.L.U32 R13, R30, 0x10, RZ ;  /* 0x000000101e0d7819 */ /* 0x000fe200000006ff */
[----:B------:R-:W-:Y:S01]  /*8660*/  FFMA.FTZ R24, R65, R24, R38 ;  /* 0x0000001841187223 */ /* 0x000fe20000010026 */
[----:B------:R-:W-:-:S02]  /*8670*/  SHF.L.U32 R22, R21, 0x10, RZ ;  /* 0x0000001015167819 */ /* 0x000fc400000006ff */
[----:B------:R-:W-:Y:S01]  /*8680*/  SHF.L.U32 R8, R8, 0x10, RZ ;  /* 0x0000001008087819 */ /* 0x000fe200000006ff */
[--C-:B------:R-:W-:Y:S01]  /*8690*/  FFMA.FTZ R6, R44, R13, R19.reuse ;  /* 0x0000000d2c067223 */ /* 0x100fe20000010013 */
[C---:B------:R-:W-:Y:S01]  /*86a0*/  PRMT R19, R58.reuse, 0x7632, R19 ;  /* 0x000076323a137816 */ /* 0x040fe20000000013 */
[----:B------:R-:W-:Y:S02]  /*86b0*/  IMAD.U32 R21, R58, 0x10000, RZ ;  /* 0x000100003a157824 */ /* 0x000fe400078e00ff */
[----:B------:R-:W-:Y:S01]  /*86c0*/  FFMA.FTZ R39, R39, R22, R24 ;  /* 0x0000001627277223 */ /* 0x000fe20000010018 */
[----:B------:R-:W-:Y:S01]  /*86d0*/  FFMA.FTZ R13, R45, R8, R6 ;  /* 0x000000082d0d7223 */ /* 0x000fe20000010006 */
[----:B------:R-:W-:Y:S02]  /*86e0*/  SHF.L.U32 R6, R19, 0x10, RZ ;  /* 0x0000001013067819 */ /* 0x000fe400000006ff */
[C---:B------:R-:W-:Y:S01]  /*86f0*/  PRMT R10, R31.reuse, 0x7632, R10 ;  /* 0x000076321f0a7816 */ /* 0x040fe2000000000a */
[----:B------:R-:W-:Y:S01]  /*8700*/  FFMA.FTZ R44, R44, R21, R39 ;  /* 0x000000152c2c7223 */ /* 0x000fe20000010027 */
[----:B------:R-:W-:-:S02]  /*8710*/  SHF.L.U32 R31, R31, 0x10, RZ ;  /* 0x000000101f1f7819 */ /* 0x000fc400000006ff */
[----:B------:R-:W-:Y:S01]  /*8720*/  PRMT R8, R59, 0x7632, R8 ;  /* 0x000076323b087816 */ /* 0x000fe20000000008 */
[----:B------:R-:W-:Y:S01]  /*8730*/  FFMA.FTZ R45, R45, R6, R44 ;  /* 0x000000062d2d7223 */ /* 0x000fe2000001002c */
[----:B------:R-:W-:Y:S02]  /*8740*/  PRMT R35, R35, 0x7632, R35 ;  /* 0x0000763223237816 */ /* 0x000fe40000000023 */
        /* <DEDUP_REMOVED lines=9> */
[C---:B------:R-:W-:Y:S01]  /*87e0*/  FFMA.FTZ R20, R12.reuse, R35, R20 ;  /* 0x000000230c147223 */ /* 0x040fe20000010014 */
[C---:B------:R-:W-:Y:S01]  /*87f0*/  FFMA.FTZ R18, R12.reuse, R63, R18 ;  /* 0x0000003f0c127223 */ /* 0x040fe20000010012 */
[C---:B------:R-:W-:Y:S01]  /*8800*/  FFMA.FTZ R13, R12.reuse, R13, R31 ;  /* 0x0000000d0c0d7223 */ /* 0x040fe2000001001f */
        /* <DEDUP_REMOVED lines=99> */
[----:B------:R-:W-:Y:S01]  /*8e40*/  LOP3.LUT P0, RZ, R2, 0x1f, RZ, 0xc0, !PT ;  /* 0x0000001f02ff7812 */ /* 0x000fe2000780c0ff */
        /* <DEDUP_REMOVED lines=67> */
[----:B------:R-:W-:-:S03]  /*9280*/  FADD.FTZ R41, R40, R41 ;  /* 0x0000002928297221 */ /* 0x000fc60000010000 */
[----:B------:R-:W0:Y:S01]  /*9290*/  LDS.128 R48, [UR4+0xc0] ;  /* 0x0000c004ff307984 */ /* 0x000e220008000c00 */
[----:B--2---:R-:W-:Y:S01]  /*92a0*/  FADD.FTZ R36, RZ, R36 ;  /* 0x00000024ff247221 */ /* 0x004fe20000010000 */
[----:B------:R-:W-:Y:S02]  /*92b0*/  FADD.FTZ R42, R41, R42 ;  /* 0x0000002a292a7221 */ /* 0x000fe40000010000 */
[----:B------:R-:W2:Y:S01]  /*92c0*/  LDS.128 R44, [UR4+0xd0] ;  /* 0x0000d004ff2c7984 */ /* 0x000ea20008000c00 */
[----:B---3--:R-:W-:Y:S01]  /*92d0*/  FADD.FTZ R28, RZ, R28 ;  /* 0x0000001cff1c7221 */ /* 0x008fe20000010000 */
[----:B------:R-:W-:Y:S01]  /*92e0*/  FADD.FTZ R37, R36, R37 ;  /* 0x0000002524257221 */ /* 0x000fe20000010000 */
[----:B------:R-:W-:Y:S01]  /*92f0*/  FADD.FTZ R57, R42, R43 ;  /* 0x0000002b2a397221 */ /* 0x000fe20000010000 */
[----:B----4-:R-:W-:Y:S01]  /*9300*/  FADD.FTZ R4, RZ, R4 ;  /* 0x00000004ff047221 */ /* 0x010fe20000010000 */
[----:B------:R-:W3:Y:S01]  /*9310*/  LDS.128 R40, [UR4+0xa0] ;  /* 0x0000a004ff287984 */ /* 0x000ee20008000c00 */
[----:B------:R-:W-:Y:S01]  /*9320*/  FADD.FTZ R29, R28, R29 ;  /* 0x0000001d1c1d7221 */ /* 0x000fe20000010000 */
[----:B-----5:R-:W-:Y:S01]  /*9330*/  FADD.FTZ R8, RZ, R8 ;  /* 0x00000008ff087221 */ /* 0x020fe20000010000 */
        /* <DEDUP_REMOVED lines=28> */
[----:B------:R-:W-:Y:S01]  /*9500*/  FADD.FTZ R48, RZ, R48 ;  /* 0x00000030ff307221 */ /* 0x000fe20000010000 */
        /* <DEDUP_REMOVED lines=15> */
[----:B------:R-:W-:Y:S01]  /*9600*/  FADD.FTZ R47, R46, R47 ;  /* 0x0000002f2e2f7221 */ /* 0x000fe20000010000 */
[----:B------:R-:W-:-:S02]  /*9610*/  FADD.FTZ R42, R41, R42 ;  /* 0x0000002a292a7221 */ /* 0x000fc40000010000 */
[----:B------:R0:W-:Y:S02]  /*9620*/  STG.E desc[UR6][R2.64+0x600], R39 ;  /* 0x0006002702007986 */ /* 0x0001e4000c101906 */
[----:B------:R-:W-:Y:S02]  /*9630*/  FADD.FTZ R43, R42, R43 ;  /* 0x0000002b2a2b7221 */ /* 0x000fe40000010000 */
        /* <DEDUP_REMOVED lines=12> */
.L_x_7:
[----:B------:R-:W-:Y:S05]  /*9700*/  BSYNC B0 ;  /* 0x0000000000007941 */ /* 0x000fea0003800000 */
.L_x_6:
[----:B------:R-:W-:Y:S01]  /*9710*/  PREEXIT ;  /* 0x000000000000782d */ /* 0x000fe20000000000 */
[----:B------:R-:W-:Y:S05]  /*9720*/  EXIT ;  /* 0x000000000000794d */ /* 0x000fea0003800000 */
.L_x_8:
        /* <DEDUP_REMOVED lines=13> */
.L_x_102:


//--------------------- .text._Z31router_gemm_kernel_float_outputI13__nv_bfloat16Li128ELi8ELi13ELi384ELi7168EEvPfPKT_S4_ --------------------------
	.section	.text._Z31router_gemm_kernel_float_outputI13__nv_bfloat16Li128ELi8ELi13ELi384ELi7168EEvPfPKT_S4_,"ax",@progbits
	.align	128
        .global         _Z31router_gemm_kernel_float_outputI13__nv_bfloat16Li128ELi8ELi13ELi384ELi7168EEvPfPKT_S4_
        .type           _Z31router_gemm_kernel_float_outputI13__nv_bfloat16Li128ELi8ELi13ELi384ELi7168EEvPfPKT_S4_,@function
        .size           _Z31router_gemm_kernel_float_outputI13__nv_bfloat16Li128ELi8ELi13ELi384ELi7168EEvPfPKT_S4_,(.L_x_103 - _Z31router_gemm_kernel_float_outputI13__nv_bfloat16Li128ELi8ELi13ELi384ELi7168EEvPfPKT_S4_)
        .other          _Z31router_gemm_kernel_float_outputI13__nv_bfloat16Li128ELi8ELi13ELi384ELi7168EEvPfPKT_S4_,@"STO_CUDA_ENTRY STV_DEFAULT"
_Z31router_gemm_kernel_float_outputI13__nv_bfloat16Li128ELi8ELi13ELi384ELi7168EEvPfPKT_S4_:
.text._Z31router_gemm_kernel_float_outputI13__nv_bfloat16Li128ELi8ELi13ELi384ELi7168EEvPfPKT_S4_:
        /* <DEDUP_REMOVED lines=39> */
[C---:B------:R-:W-:Y:S01]  /*0270*/  SHF.L.U32 R40, R41.reuse, 0x10, RZ ;  /* 0x0000001029287819 */ /* 0x040fe200000006ff */
[----:B---3--:R-:W-:Y:S01]  /*0280*/  IMAD.U32 R46, R36, 0x10000, RZ ;  /* 0x00010000242e7824 */ /* 0x008fe200078e00ff */
[----:B------:R-:W-:Y:S01]  /*0290*/  PRMT R41, R41, 0x7632, R41 ;  /* 0x0000763229297816 */ /* 0x000fe20000000029 */
[----:B------:R-:W-:Y:S01]  /*02a0*/  FFMA.FTZ R44, R84, R3, R45 ;  /* 0x00000003542c7223 */ /* 0x000fe2000001002d */
[----:B------:R-:W-:Y:S02]  /*02b0*/  PRMT R3, R36, 0x7632, R3 ;  /* 0x0000763224037816 */ /* 0x000fe40000000003 */
[C---:B------:R-:W-:Y:S02]  /*02c0*/  SHF.L.U32 R81, R69.reuse, 0x10, RZ ;  /* 0x0000001045517819 */ /* 0x040fe400000006ff */
[----:B------:R-:W-:Y:S02]  /*02d0*/  PRMT R83, R69, 0x7632, R83 ;  /* 0x0000763245537816 */ /* 0x000fe40000000053 */
[----:B------:R-:W-:Y:S01]  /*02e0*/  SHF.L.U32 R36, R41, 0x10, RZ ;  /* 0x0000001029247819 */ /* 0x000fe200000006ff */
[----:B------:R-:W-:Y:S01]  /*02f0*/  FFMA.FTZ R41, R85, R46, RZ ;  /* 0x0000002e55297223 */ /* 0x000fe200000100ff */
[----:B------:R-:W-:Y:S01]  /*0300*/  SHF.L.U32 R3, R3, 0x10, RZ ;  /* 0x0000001003037819 */ /* 0x000fe200000006ff */
[----:B------:R-:W-:Y:S01]  /*0310*/  FFMA.FTZ R40, R81, R40, R44 ;  /* 0x0000002851287223 */ /* 0x000fe2000001002c */
[----:B------:R-:W-:Y:S01]  /*0320*/  SHF.L.U32 R83, R83, 0x10, RZ ;  /* 0x0000001053537819 */ /* 0x000fe200000006ff */
[----:B------:R-:W2:Y:S01]  /*0330*/  LDG.E.128 R44, desc[UR6][R92.64+0x7800] ;  /* 0x007800065c2c7981 */ /* 0x000ea2000c1e1d00 */
[----:B------:R-:W-:Y:S01]  /*0340*/  SHF.L.U32 R79, R70, 0x10, RZ ;  /* 0x00000010464f7819 */ /* 0x000fe200000006ff */
[----:B------:R-:W-:Y:S01]  /*0350*/  FFMA.FTZ R76, R84, R3, R41 ;  /* 0x00000003544c7223 */ /* 0x000fe20000010029 */
[C---:B------:R-:W-:Y:S01]  /*0360*/  PRMT R3, R42.reuse, 0x7632, R3 ;  /* 0x000076322a037816 */ /* 0x040fe20000000003 */
[----:B------:R-:W-:Y:S01]  /*0370*/  FFMA.FTZ R36, R83, R36, R40 ;  /* 0x0000002453247223 */ /* 0x000fe20000010028 */
[----:B------:R-:W-:Y:S01]  /*0380*/  IMAD.U32 R42, R42, 0x10000, RZ ;  /* 0x000100002a2a7824 */ /* 0x000fe200078e00ff */
        /* <DEDUP_REMOVED lines=15> */
[--C-:B------:R-:W-:Y:S01]  /*0480*/  FFMA.FTZ R41, R79, R42, R36.reuse ;  /* 0x0000002a4f297223 */ /* 0x100fe20000010024 */
[----:B------:R-:W-:Y:S01]  /*0490*/  PRMT R36, R43, 0x7632, R36 ;  /* 0x000076322b247816 */ /* 0x000fe20000000024 */
[----:B------:R-:W-:-:S02]  /*04a0*/  FFMA.FTZ R38, R77, R38, R40 ;  /* 0x000000264d267223 */ /* 0x000fc40000010028 */
[----:B------:R-:W-:Y:S02]  /*04b0*/  FFMA.FTZ R70, R78, R37, R41 ;  /* 0x000000254e467223 */ /* 0x000fe40000010029 */
[----:B------:R-:W3:Y:S01]  /*04c0*/  LDG.E.128 R40, desc[UR6][R92.64+0xb000] ;  /* 0x00b000065c287981 */ /* 0x000ee2000c1e1d00 */
[----:B------:R-:W-:Y:S02]  /*04d0*/  SHF.L.U32 R68, R39, 0x10, RZ ;  /* 0x0000001027447819 */ /* 0x000fe400000006ff */
[----:B------:R-:W-:Y:S02]  /*04e0*/  PRMT R3, R71, 0x7632, R3 ;  /* 0x0000763247037816 */ /* 0x000fe40000000003 */
[----:B------:R-:W-:Y:S01]  /*04f0*/  PRMT R39, R39, 0x7632, R39 ;  /* 0x0000763227277816 */ /* 0x000fe20000000027 */
[----:B------:R-:W-:Y:S01]  /*0500*/  FFMA.FTZ R37, R77, R68, R70 ;  /* 0x000000444d257223 */ /* 0x000fe20000010046 */
[----:B------:R-:W-:Y:S01]  /*0510*/  IMAD.U32 R36, R36, 0x10000, RZ ;  /* 0x0001000024247824 */ /* 0x000fe200078e00ff */
[----:B------:R-:W-:-:S02]  /*0520*/  SHF.L.U32 R3, R3, 0x10, RZ ;  /* 0x0000001003037819 */ /* 0x000fc400000006ff */
[----:B------:R-:W-:-:S03]  /*0530*/  SHF.L.U32 R76, R39, 0x10, RZ ;  /* 0x00000010274c7819 */ /* 0x000fc600000006ff */
[C---:B------:R-:W-:Y:S02]  /*0540*/  FFMA.FTZ R82, R3.reuse, R36, R38 ;  /* 0x0000002403527223 */ /* 0x040fe40000010026 */
[----:B------:R-:W-:Y:S02]  /*0550*/  FFMA.FTZ R76, R3, R76, R37 ;  /* 0x0000004c034c7223 */ /* 0x000fe40000010025 */
[----:B------:R-:W5:Y:S01]  /*0560*/  LDG.E.128 R36, desc[UR6][R92.64+0xe800] ;  /* 0x00e800065c247981 */ /* 0x000f62000c1e1d00 */
[C---:B----4-:R-:W-:Y:S02]  /*0570*/  PRMT R69, R16.reuse, 0x7632, R69 ;  /* 0x0000763210457816 */ /* 0x050fe40000000045 */
[----:B------:R-:W-:Y:S02]  /*0580*/  SHF.L.U32 R16, R16, 0x10, RZ ;  /* 0x0000001010107819 */ /* 0x000fe400000006ff */
[----:B------:R-:W-:-:S03]  /*0590*/  SHF.L.U32 R69, R69, 0x10, RZ ;  /* 0x0000001045457819 */ /* 0x000fc600000006ff */
[----:B------:R-:W-:Y:S01]  /*05a0*/  FFMA.FTZ R71, R85, R16, RZ ;  /* 0x0000001055477223 */ /* 0x000fe200000100ff */
[C---:B------:R-:W-:Y:S01]  /*05b0*/  IMAD.U32 R16, R17.reuse, 0x10000, RZ ;  /* 0x0001000011107824 */ /* 0x040fe200078e00ff */
[----:B------:R-:W-:Y:S02]  /*05c0*/  PRMT R17, R17, 0x7632, R17 ;  /* 0x0000763211117816 */ /* 0x000fe40000000011 */
[----:B------:R-:W-:Y:S01]  /*05d0*/  FFMA.FTZ R68, R84, R69, R71 ;  /* 0x0000004554447223 */ /* 0x000fe20000010047 */
[----:B------:R-:W-:-:S03]  /*05e0*/  SHF.L.U32 R70, R32, 0x10, RZ ;  /* 0x0000001020467819 */ /* 0x000fc600000006ff */
[----:B------:R-:W-:Y:S01]  /*05f0*/  FFMA.FTZ R68, R81, R16, R68 ;  /* 0x0000001051447223 */ /* 0x000fe20000010044 */
[----:B------:R-:W-:Y:S02]  /*0600*/  SHF.L.U32 R16, R17, 0x10, RZ ;  /* 0x0000001011107819 */ /* 0x000fe400000006ff */
[----:B------:R-:W-:Y:S02]  /*0610*/  PRMT R17, R32, 0x7632, R17 ;  /* 0x0000763220117816 */ /* 0x000fe40000000011 */
[C---:B------:R-:W-:Y:S01]  /*0620*/  SHF.L.U32 R32, R18.reuse, 0x10, RZ ;  /* 0x0000001012207819 */ /* 0x040fe200000006ff */
[----:B------:R-:W-:Y:S01]  /*0630*/  FFMA.FTZ R16, R83, R16, R68 ;  /* 0x0000001053107223 */ /* 0x000fe20000010044 */
[----:B------:R-:W-:Y:S01]  /*0640*/  PRMT R18, R18, 0x7632, R18 ;  /* 0x0000763212127816 */ /* 0x000fe20000000012 */
[----:B------:R-:W-:Y:S02]  /*0650*/  IMAD.U32 R71, R17, 0x10000, RZ ;  /* 0x0001000011477824 */ /* 0x000fe400078e00ff */
[----:B------:R-:W-:Y:S01]  /*0660*/  FFMA.FTZ R87, R85, R70, RZ ;  /* 0x0000004655577223 */ /* 0x000fe200000100ff */
[----:B------:R-:W-:Y:S01]  /*0670*/  FFMA.FTZ R69, R79, R32, R16 ;  /* 0x000000204f457223 */ /* 0x000fe20000010010 */
[----:B------:R-:W-:-:S02]  /*0680*/  SHF.L.U32 R17, R18, 0x10, RZ ;  /* 0x0000001012117819 */ /* 0x000fc400000006ff */
[----:B------:R-:W-:Y:S01]  /*0690*/  PRMT R70, R28, 0x7632, R70 ;  /* 0x000076321c467816 */ /* 0x000fe20000000046 */
[----:B------:R-:W-:Y:S01]  /*06a0*/  FFMA.FTZ R32, R84, R71, R87 ;  /* 0x0000004754207223 */ /* 0x000fe20000010057 */
[C---:B------:R-:W-:Y:S02]  /*06b0*/  SHF.L.U32 R16, R33.reuse, 0x10, RZ ;  /* 0x0000001021107819 */ /* 0x040fe400000006ff */
[----:B------:R-:W-:Y:S02]  /*06c0*/  SHF.L.U32 R28, R28, 0x10, RZ ;  /* 0x000000101c1c7819 */ /* 0x000fe400000006ff */
[----:B------:R-:W-:Y:S01]  /*06d0*/  PRMT R33, R33, 0x7632, R33 ;  /* 0x0000763221217816 */ /* 0x000fe20000000021 */
[----:B------:R-:W-:Y:S01]  /*06e0*/  FFMA.FTZ R18, R78, R17, R69 ;  /* 0x000000114e127223 */ /* 0x000fe20000010045 */
[----:B------:R-:W-:Y:S01]  /*06f0*/  FFMA.FTZ R68, R81, R16, R32 ;  /* 0x0000001051447223 */ /* 0x000fe20000010020 */
[----:B------:R-:W-:Y:S02]  /*0700*/  IMAD.U32 R17, R70, 0x10000, RZ ;  /* 0x0001000046117824 */ /* 0x000fe400078e00ff */
[----:B------:R-:W-:Y:S01]  /*0710*/  FFMA.FTZ R69, R85, R28, RZ ;  /* 0x0000001c55457223 */ /* 0x000fe200000100ff */
[----:B------:R-:W-:-:S02]  /*0720*/  SHF.L.U32 R32, R33, 0x10, RZ ;  /* 0x0000001021207819 */ /* 0x000fc400000006ff */
[C---:B------:R-:W-:Y:S01]  /*0730*/  SHF.L.U32 R70, R29.reuse, 0x10, RZ ;  /* 0x000000101d467819 */ /* 0x040fe200000006ff */
[----:B------:R-:W-:Y:S01]  /*0740*/  FFMA.FTZ R86, R84, R17, R69 ;  /* 0x0000001154567223 */ /* 0x000fe20000010045 */
[----:B------:R-:W-:Y:S01]  /*0750*/  PRMT R29, R29, 0x7632, R29 ;  /* 0x000076321d1d7816 */ /* 0x000fe2000000001d */
[----:B------:R-:W-:Y:S01]  /*0760*/  FFMA.FTZ R68, R83, R32, R68 ;  /* 0x0000002053447223 */ /* 0x000fe20000010044 */
[C---:B------:R-:W-:Y:S01]  /*0770*/  IMAD.U32 R32, R34.reuse, 0x10000, RZ ;  /* 0x0001000022207824 */ /* 0x040fe200078e00ff */
        /* <DEDUP_REMOVED lines=8> */
[----:B------:R-:W4:Y:S01]  /*0800*/  LDG.E.128 R16, desc[UR6][R92.64+0x12000] ;  /* 0x012000065c107981 */ /* 0x000f22000c1e1d00 */
[----:B------:R-:W-:-:S02]  /*0810*/  IMAD.U32 R34, R30, 0x10000, RZ ;  /* 0x000100001e227824 */ /* 0x000fc400078e00ff */
[----:B------:R-:W-:Y:S01]  /*0820*/  FFMA.FTZ R70, R83, R70, R86 ;  /* 0x0000004653467223 */ /* 0x000fe20000010056 */
[----:B------:R-:W-:Y:S01]  /*0830*/  PRMT R32, R30, 0x7632, R32 ;  /* 0x000076321e207816 */ /* 0x000fe20000000020 */
[----:B------:R-:W-:Y:S01]  /*0840*/  FFMA.FTZ R30, R78, R29, R33 ;  /* 0x0000001d4e1e7223 */ /* 0x000fe20000010021 */
[----:B------:R-:W-:Y:S01]  /*0850*/  SHF.L.U32 R28, R28, 0x10, RZ ;  /* 0x000000101c1c7819 */ /* 0x000fe200000006ff */
[----:B------:R-:W-:Y:S01]  /*0860*/  FFMA.FTZ R33, R79, R34, R70 ;  /* 0x000000224f217223 */ /* 0x000fe20000010046 */
[----:B------:R-:W-:Y:S02]  /*0870*/  SHF.L.U32 R29, R32, 0x10, RZ ;  /* 0x00000010201d7819 */ /* 0x000fe400000006ff */
[C---:B------:R-:W-:Y:S02]  /*0880*/  PRMT R32, R24.reuse, 0x7632, R32 ;  /* 0x0000763218207816 */ /* 0x040fe40000000020 */
[----:B------:R-:W-:Y:S01]  /*0890*/  SHF.L.U32 R34, R24, 0x10, RZ ;  /* 0x0000001018227819 */ /* 0x000fe200000006ff */
[----:B------:R-:W-:Y:S01]  /*08a0*/  FFMA.FTZ R80, R3, R28, R80 ;  /* 0x0000001c03507223 */ /* 0x000fe20000010050 */
[C---:B------:R-:W-:Y:S01]  /*08b0*/  SHF.L.U32 R28, R35.reuse, 0x10, RZ ;  /* 0x00000010231c7819 */ /* 0x040fe200000006ff */
[----:B------:R-:W-:Y:S01]  /*08c0*/  FFMA.FTZ R68, R78, R29, R33 ;  /* 0x0000001d4e447223 */ /* 0x000fe20000010021 */
[----:B------:R-:W-:Y:S01]  /*08d0*/  PRMT R24, R35, 0x7632, R24 ;  /* 0x0000763223187816 */ /* 0x000fe20000000018 */
[----:B------:R-:W-:-:S02]  /*08e0*/  IMAD.U32 R29, R32, 0x10000, RZ ;  /* 0x00010000201d7824 */ /* 0x000fc400078e00ff */
[----:B------:R-:W-:Y:S01]  /*08f0*/  FFMA.FTZ R71, R85, R34, RZ ;  /* 0x0000002255477223 */ /* 0x000fe200000100ff */
[----:B------:R-:W-:Y:S01]  /*0900*/  FFMA.FTZ R28, R77, R28, R30 ;  /* 0x0000001c4d1c7223 */ /* 0x000fe2000001001e */
[C---:B------:R-:W-:Y:S01]  /*0910*/  PRMT R69, R25.reuse, 0x7632, R69 ;  /* 0x0000763219457816 */ /* 0x040fe20000000045 */
[----:B------:R-:W4:Y:S01]  /*0920*/  LDG.E.128 R32, desc[UR6][R92.64+0x15800] ;  /* 0x015800065c207981 */ /* 0x000f22000c1e1d00 */
[----:B------:R-:W-:Y:S01]  /*0930*/  SHF.L.U32 R70, R25, 0x10, RZ ;  /* 0x0000001019467819 */ /* 0x000fe200000006ff */
[----:B------:R-:W-:Y:S01]  /*0940*/  FFMA.FTZ R88, R84, R29, R71 ;  /* 0x0000001d54587223 */ /* 0x000fe20000010047 */
[----:B------:R-:W-:Y:S02]  /*0950*/  SHF.L.U32 R24, R24, 0x10, RZ ;  /* 0x0000001018187819 */ /* 0x000fe400000006ff */
[C---:B------:R-:W-:Y:S02]  /*0960*/  SHF.L.U32 R30, R31.reuse, 0x10, RZ ;  /* 0x000000101f1e7819 */ /* 0x040fe400000006ff */
[----:B------:R-:W-:Y:S01]  /*0970*/  PRMT R31, R31, 0x7632, R31 ;  /* 0x000076321f1f7816 */ /* 0x000fe2000000001f */
[----:B------:R-:W-:-:S02]  /*0980*/  IMAD.U32 R86, R69, 0x10000, RZ ;  /* 0x0001000045567824 */ /* 0x000fc400078e00ff */
[----:B------:R-:W-:Y:S01]  /*0990*/  FFMA.FTZ R70, R81, R70, R88 ;  /* 0x0000004651467223 */ /* 0x000fe20000010058 */
[C---:B------:R-:W-:Y:S01]  /*09a0*/  PRMT R25, R20.reuse, 0x7632, R25 ;  /* 0x0000763214197816 */ /* 0x040fe20000000019 */
[----:B------:R-:W-:Y:S01]  /*09b0*/  FFMA.FTZ R114, R3, R24, R28 ;  /* 0x0000001803727223 */ /* 0x000fe2000001001c */
[----:B------:R-:W-:Y:S01]  /*09c0*/  SHF.L.U32 R20, R20, 0x10, RZ ;  /* 0x0000001014147819 */ /* 0x000fe200000006ff */
[----:B------:R-:W-:Y:S01]  /*09d0*/  FFMA.FTZ R68, R77, R30, R68 ;  /* 0x0000001e4d447223 */ /* 0x000fe20000010044 */
[----:B------:R-:W-:Y:S02]  /*09e0*/  SHF.L.U32 R112, R31, 0x10, RZ ;  /* 0x000000101f707819 */ /* 0x000fe400000006ff */
[C---:B------:R-:W-:Y:S01]  /*09f0*/  SHF.L.U32 R24, R26.reuse, 0x10, RZ ;  /* 0x000000101a187819 */ /* 0x040fe200000006ff */
[----:B------:R-:W4:Y:S01]  /*0a00*/  LDG.E.128 R28, desc[UR6][R92.64+0x19000] ;  /* 0x019000065c1c7981 */ /* 0x000f22000c1e1d00 */
[----:B------:R-:W-:Y:S01]  /*0a10*/  PRMT R26, R26, 0x7632, R26 ;  /* 0x000076321a1a7816 */ /* 0x000fe2000000001a */
[----:B------:R-:W-:Y:S01]  /*0a20*/  FFMA.FTZ R70, R83, R86, R70 ;  /* 0x0000005653467223 */ /* 0x000fe20000010046 */
[----:B------:R-:W-:-:S02]  /*0a30*/  IMAD.U32 R71, R25, 0x10000, RZ ;  /* 0x0001000019477824 */ /* 0x000fc400078e00ff */
[----:B------:R-:W-:Y:S01]  /*0a40*/  FFMA.FTZ R87, R85, R20, RZ ;  /* 0x0000001455577223 */ /* 0x000fe200000100ff */
[----:B------:R-:W-:Y:S01]  /*0a50*/  SHF.L.U32 R25, R26, 0x10, RZ ;  /* 0x000000101a197819 */ /* 0x000fe200000006ff */
[----:B------:R-:W-:Y:S01]  /*0a60*/  FFMA.FTZ R112, R3, R112, R68 ;  /* 0x0000007003707223 */ /* 0x000fe20000010044 */
[----:B------:R-:W-:Y:S01]  /*0a70*/  FFMA.FTZ R69, R79, R24, R70 ;  /* 0x000000184f457223 */ /* 0x000fe20000010046 */
[C---:B------:R-:W-:Y:S01]  /*0a80*/  PRMT R20, R21.reuse, 0x7632, R20 ;  /* 0x0000763215147816 */ /* 0x040fe20000000014 */
[----:B------:R-:W-:Y:S01]  /*0a90*/  FFMA.FTZ R86, R84, R71, R87 ;  /* 0x0000004754567223 */ /* 0x000fe20000010057 */
[----:B------:R-:W-:Y:S01]  /*0aa0*/  SHF.L.U32 R68, R21, 0x10, RZ ;  /* 0x0000001015447819 */ /* 0x000fe200000006ff */
[----:B------:R-:W-:Y:S01]  /*0ab0*/  FFMA.FTZ R26, R78, R25, R69 ;  /* 0x000000194e1a7223 */ /* 0x000fe20000010045 */
[----:B------:R-:W-:Y:S01]  /*0ac0*/  SHF.L.U32 R24, R27, 0x10, RZ ;  /* 0x000000101b187819 */ /* 0x000fe200000006ff */
[----:B------:R-:W-:Y:S02]  /*0ad0*/  IMAD.U32 R70, R20, 0x10000, RZ ;  /* 0x0001000014467824 */ /* 0x000fe400078e00ff */
[----:B------:R-:W-:-:S02]  /*0ae0*/  FFMA.FTZ R68, R81, R68, R86 ;  /* 0x0000004451447223 */ /* 0x000fc40000010056 */
        /* <DEDUP_REMOVED lines=8> */
[----:B------:R-:W-:Y:S01]  /*0b70*/  IMAD.U32 R71, R70, 0x10000, RZ ;  /* 0x0001000046477824 */ /* 0x000fe200078e00ff */
[----:B------:R-:W-:Y:S01]  /*0b80*/  PRMT R20, R27, 0x7632, R20 ;  /* 0x000076321b147816 */ /* 0x000fe20000000014 */
[----:B------:R-:W-:Y:S01]  /*0b90*/  FFMA.FTZ R87, R85, R8, RZ ;  /* 0x0000000855577223 */ /* 0x000fe200000100ff */
[----:B------:R-:W4:Y:S01]  /*0ba0*/  LDG.E.128 R24, desc[UR6][R92.64+0x1c800] ;  /* 0x01c800065c187981 */ /* 0x000f22000c1e1d00 */
[C---:B------:R-:W-:Y:S01]  /*0bb0*/  PRMT R8, R23.reuse, 0x7632, R8 ;  /* 0x0000763217087816 */ /* 0x040fe20000000008 */
[----:B------:R-:W-:Y:S01]  /*0bc0*/  FFMA.FTZ R68, R78, R21, R69 ;  /* 0x000000154e447223 */ /* 0x000fe20000010045 */
        /* <DEDUP_REMOVED lines=8> */
[----:B------:R-:W-:Y:S01]  /*0c50*/  FFMA.FTZ R106, R3, R8, R9 ;  /* 0x00000008036a7223 */ /* 0x000fe20000010009 */
[----:B------:R-:W-:Y:S02]  /*0c60*/  SHF.L.U32 R8, R10, 0x10, RZ ;  /* 0x000000100a087819 */ /* 0x000fe400000006ff */
[----:B------:R-:W-:Y:S01]  /*0c70*/  PRMT R68, R64, 0x7632, R68 ;  /* 0x0000763240447816 */ /* 0x000fe20000000044 */
[----:B------:R-:W-:Y:S01]  /*0c80*/  FFMA.FTZ R22, R83, R22, R70 ;  /* 0x0000001653167223 */ /* 0x000fe20000010046 */
[----:B------:R-:W-:-:S02]  /*0c90*/  PRMT R10, R10, 0x7632, R10 ;  /* 0x000076320a0a7816 */ /* 0x000fc4000000000a */
[----:B------:R-:W-:Y:S02]  /*0ca0*/  SHF.L.U32 R64, R64, 0x10, RZ ;  /* 0x0000001040407819 */ /* 0x000fe400000006ff */
[----:B------:R-:W-:Y:S01]  /*0cb0*/  SHF.L.U32 R20, R20, 0x10, RZ ;  /* 0x0000001014147819 */ /* 0x000fe200000006ff */
[----:B------:R-:W-:Y:S01]  /*0cc0*/  FFMA.FTZ R69, R79, R8, R22 ;  /* 0x000000084f457223 */ /* 0x000fe20000010016 */
[----:B------:R-:W-:Y:S01]  /*0cd0*/  SHF.L.U32 R71, R68, 0x10, RZ ;  /* 0x0000001044477819 */ /* 0x000fe200000006ff */
[----:B------:R-:W-:Y:S02]  /*0ce0*/  IMAD.U32 R9, R10, 0x10000, RZ ;  /* 0x000100000a097824 */ /* 0x000fe400078e00ff */
[----:B------:R-:W-:Y:S01]  /*0cf0*/  FFMA.FTZ R87, R85, R64, RZ ;  /* 0x0000004055577223 */ /* 0x000fe200000100ff */
[----:B------:R-:W-:Y:S01]  /*0d00*/  FFMA.FTZ R110, R3, R20, R110 ;  /* 0x00000014036e7223 */ /* 0x000fe2000001006e */
[----:B------:R-:W-:Y:S01]  /*0d10*/  SHF.L.U32 R90, R4, 0x10, RZ ;  /* 0x00000010045a7819 */ /* 0x000fe200000006ff */
[----:B------:R-:W4:Y:S01]  /*0d20*/  LDG.E.128 R20, desc[UR6][R92.64+0x20000] ;  /* 0x020000065c147981 */ /* 0x000f22000c1e1d00 */
[----:B------:R-:W-:Y:S01]  /*0d30*/  FFMA.FTZ R70, R78, R9, R69 ;  /* 0x000000094e467223 */ /* 0x000fe20000010045 */
[----:B------:R-:W-:Y:S01]  /*0d40*/  FFMA.FTZ R88, R84, R71, R87 ;  /* 0x0000004754587223 */ /* 0x000fe20000010057 */
[----:B------:R-:W-:-:S02]  /*0d50*/  PRMT R69, R65, 0x7632, R69 ;  /* 0x0000763241457816 */ /* 0x000fc40000000045 */
[----:B------:R-:W-:Y:S01]  /*0d60*/  PRMT R71, R4, 0x7632, R71 ;  /* 0x0000763204477816 */ /* 0x000fe20000000047 */
[----:B------:R-:W-:Y:S01]  /*0d70*/  IMAD.U32 R4, R65, 0x10000, RZ ;  /* 0x0001000041047824 */ /* 0x000fe200078e00ff */
[----:B------:R-:W-:Y:S01]  /*0d80*/  SHF.L.U32 R86, R69, 0x10, RZ ;  /* 0x0000001045567819 */ /* 0x000fe200000006ff */
[----:B------:R-:W-:Y:S01]  /*0d90*/  FFMA.FTZ R69, R85, R90, RZ ;  /* 0x0000005a55457223 */ /* 0x000fe200000100ff */
[----:B------:R-:W-:Y:S01]  /*0da0*/  SHF.L.U32 R71, R71, 0x10, RZ ;  /* 0x0000001047477819 */ /* 0x000fe200000006ff */
[----:B------:R-:W-:Y:S01]  /*0db0*/  FFMA.FTZ R4, R81, R4, R88 ;  /* 0x0000000451047223 */ /* 0x000fe20000010058 */
[C---:B------:R-:W-:Y:S02]  /*0dc0*/  PRMT R65, R5.reuse, 0x7632, R65 ;  /* 0x0000763205417816 */ /* 0x040fe40000000041 */
[----:B------:R-:W-:Y:S01]  /*0dd0*/  SHF.L.U32 R88, R5, 0x10, RZ ;  /* 0x0000001005587819 */ /* 0x000fe200000006ff */
[----:B------:R-:W-:Y:S01]  /*0de0*/  FFMA.FTZ R96, R84, R71, R69 ;  /* 0x0000004754607223 */ /* 0x000fe20000010045 */
[----:B------:R-:W-:Y:S01]  /*0df0*/  FFMA.FTZ R86, R83, R86, R4 ;  /* 0x0000005653567223 */ /* 0x000fe20000010004 */
[C---:B------:R-:W-:Y:S01]  /*0e00*/  PRMT R64, R11.reuse, 0x7632, R64 ;  /* 0x000076320b407816 */ /* 0x040fe20000000040 */
[----:B------:R-:W-:Y:S01]  /*0e10*/  IMAD.U32 R4, R66, 0x10000, RZ ;  /* 0x0001000042047824 */ /* 0x000fe200078e00ff */
[----:B------:R-:W-:-:S02]  /*0e20*/  SHF.L.U32 R68, R11, 0x10, RZ ;  /* 0x000000100b447819 */ /* 0x000fc400000006ff */
[----:B------:R-:W4:Y:S01]  /*0e30*/  LDG.E.128 R8, desc[UR6][R92.64+0x23800] ;  /* 0x023800065c087981 */ /* 0x000f22000c1e1d00 */
        /* <DEDUP_REMOVED lines=16> */
[--C-:B------:R-:W-:Y:S01]  /*0f40*/  FFMA.FTZ R66, R78, R69, R5.reuse ;  /* 0x000000454e427223 */ /* 0x100fe20000010005 */
[C---:B------:R-:W-:Y:S02]  /*0f50*/  PRMT R5, R12.reuse, 0x7632, R5 ;  /* 0x000076320c057816 */ /* 0x040fe40000000005 */
[----:B------:R-:W-:Y:S01]  /*0f60*/  SHF.L.U32 R68, R12, 0x10, RZ ;  /* 0x000000100c447819 */ /* 0x000fe200000006ff */
[----:B------:R-:W-:Y:S01]  /*0f70*/  IMAD.U32 R64, R7, 0x10000, RZ ;  /* 0x0001000007407824 */ /* 0x000fe200078e00ff */
[----:B------:R-:W-:Y:S02]  /*0f80*/  PRMT R4, R67, 0x7632, R4 ;  /* 0x0000763243047816 */ /* 0x000fe40000000004 */
[----:B------:R-:W-:Y:S01]  /*0f90*/  SHF.L.U32 R65, R5, 0x10, RZ ;  /* 0x0000001005417819 */ /* 0x000fe200000006ff */
[----:B------:R-:W-:Y:S01]  /*0fa0*/  FFMA.FTZ R67, R85, R68, RZ ;  /* 0x0000004455437223 */ /* 0x000fe200000100ff */
[----:B------:R-:W-:Y:S01]  /*0fb0*/  SHF.L.U32 R4, R4, 0x10, RZ ;  /* 0x0000001004047819 */ /* 0x000fe200000006ff */
[----:B------:R-:W-:Y:S01]  /*0fc0*/  FFMA.FTZ R102, R77, R64, R66 ;  /* 0x000000404d667223 */ /* 0x000fe20000010042 */
[C---:B------:R-:W-:Y:S01]  /*0fd0*/  PRMT R64, R13.reuse, 0x7632, R64 ;  /* 0x000076320d407816 */ /* 0x040fe20000000040 */
[----:B------:R-:W-:Y:S01]  /*0fe0*/  FFMA.FTZ R70, R84, R65, R67 ;  /* 0x0000004154467223 */ /* 0x000fe20000010043 */
[----:B------:R-:W-:Y:S01]  /*0ff0*/  SHF.L.U32 R66, R13, 0x10, RZ ;  /* 0x000000100d427819 */ /* 0x000fe200000006ff */
[----:B------:R-:W-:Y:S01]  /*1000*/  FFMA.FTZ R104, R3, R4, R6 ;  /* 0x0000000403687223 */ /* 0x000fe20000010006 */
[----:B------:R-:W-:-:S02]  /*1010*/  PRMT R12, R7, 0x7632, R12 ;  /* 0x00007632070c7816 */ /* 0x000fc4000000000c */
[----:B------:R-:W4:Y:S01]  /*1020*/  LDG.E.128 R4, desc[UR6][R92.64+0x27000] ;  /* 0x027000065c047981 */ /* 0x000f22000c1e1d00 */
[----:B------:R-:W-:Y:S01]  /*1030*/  SHF.L.U32 R68, R64, 0x10, RZ ;  /* 0x0000001040447819 */ /* 0x000fe200000006ff */
[----:B------:R-:W-:Y:S02]  /*1040*/  FFMA.FTZ R70, R81, R66, R70 ;  /* 0x0000004251467223 */ /* 0x000fe40000010046 */
[----:B------:R-:W4:Y:S01]  /*1050*/  LDG.E.128 R64, desc[UR6][R92.64+0x2a800] ;  /* 0x02a800065c407981 */ /* 0x000f22000c1e1d00 */
[C---:B------:R-:W-:Y:S01]  /*1060*/  PRMT R13, R72.reuse, 0x7632, R13 ;  /* 0x00007632480d7816 */ /* 0x040fe2000000000d */
[----:B------:R-:W-:-:S03]  /*1070*/  IMAD.U32 R72, R72, 0x10000, RZ ;  /* 0x0001000048487824 */ /* 0x000fc600078e00ff */
[----:B------:R-:W-:Y:S01]  /*1080*/  SHF.L.U32 R13, R13, 0x10, RZ ;  /* 0x000000100d0d7819 */ /* 0x000fe200000006ff */
[----:B------:R-:W-:Y:S01]  /*1090*/  FFMA.FTZ R71, R85, R72, RZ ;  /* 0x0000004855477223 */ /* 0x000fe200000100ff */
[----:B------:R-:W-:Y:S01]  /*10a0*/  FFMA.FTZ R70, R83, R68, R70 ;  /* 0x0000004453467223 */ /* 0x000fe20000010046 */
[C---:B------:R-:W-:Y:S02]  /*10b0*/  PRMT R69, R73.reuse, 0x7632, R69 ;  /* 0x0000763249457816 */ /* 0x040fe40000000045 */
[----:B------:R-:W-:Y:S01]  /*10c0*/  SHF.L.U32 R72, R73, 0x10, RZ ;  /* 0x0000001049487819 */ /* 0x000fe200000006ff */
[----:B------:R-:W-:Y:S01]  /*10d0*/  FFMA.FTZ R88, R84, R13, R71 ;  /* 0x0000000d54587223 */ /* 0x000fe20000010047 */
[C---:B------:R-:W-:Y:S02]  /*10e0*/  SHF.L.U32 R68, R14.reuse, 0x10, RZ ;  /* 0x000000100e447819 */ /* 0x040fe400000006ff */
[----:B------:R-:W-:Y:S01]  /*10f0*/  PRMT R14, R14, 0x7632, R14 ;  /* 0x000076320e0e7816 */ /* 0x000fe2000000000e */
[----:B------:R-:W-:Y:S01]  /*1100*/  IMAD.U32 R12, R12, 0x10000, RZ ;  /* 0x000100000c0c7824 */ /* 0x000fe200078e00ff */
[----:B------:R-:W-:Y:S01]  /*1110*/  SHF.L.U32 R86, R69, 0x10, RZ ;  /* 0x0000001045567819 */ /* 0x000fe200000006ff */
[----:B------:R-:W-:Y:S01]  /*1120*/  FFMA.FTZ R72, R81, R72, R88 ;  /* 0x0000004851487223 */ /* 0x000fe20000010058 */
[----:B------:R-:W-:Y:S01]  /*1130*/  SHF.L.U32 R13, R14, 0x10, RZ ;  /* 0x000000100e0d7819 */ /* 0x000fe200000006ff */
[----:B------:R-:W-:Y:S01]  /*1140*/  FFMA.FTZ R69, R79, R68, R70 ;  /* 0x000000444f457223 */ /* 0x000fe20000010046 */
[----:B------:R-:W-:Y:S01]  /*1150*/  FFMA.FTZ R102, R3, R12, R102 ;  /* 0x0000000c03667223 */ /* 0x000fe20000010066 */
[----:B------:R-:W-:Y:S01]  /*1160*/  FFMA.FTZ R86, R83, R86, R72 ;  /* 0x0000005653567223 */ /* 0x000fe20000010048 */
[C---:B------:R-:W-:Y:S01]  /*1170*/  IMAD.U32 R12, R74.reuse, 0x10000, RZ ;  /* 0x000100004a0c7824 */ /* 0x040fe200078e00ff */
[----:B------:R-:W-:Y:S01]  /*1180*/  PRMT R74, R74, 0x7632, R74 ;  /* 0x000076324a4a7816 */ /* 0x000fe2000000004a */
[----:B------:R-:W-:Y:S01]  /*1190*/  FFMA.FTZ R70, R78, R13, R69 ;  /* 0x0000000d4e467223 */ /* 0x000fe20000010045 */
[----:B------:R-:W-:Y:S01]  /*11a0*/  SHF.L.U32 R68, R15, 0x10, RZ ;  /* 0x000000100f447819 */ /* 0x000fe200000006ff */
[----:B------:R-:W-:Y:S01]  /*11b0*/  FFMA.FTZ R87, R79, R12, R86 ;  /* 0x0000000c4f577223 */ /* 0x000fe20000010056 */
[----:B------:R-:W-:-:S02]  /*11c0*/  SHF.L.U32 R73, R74, 0x10, RZ ;  /* 0x000000104a497819 */ /* 0x000fc400000006ff */
[C---:B------:R-:W-:Y:S01]  /*11d0*/  PRMT R86, R60.reuse, 0x7632, R86 ;  /* 0x000076323c567816 */ /* 0x040fe20000000056 */
[----:B------:R-:W-:Y:S01]  /*11e0*/  FFMA.FTZ R100, R77, R68, R70 ;  /* 0x000000444d647223 */ /* 0x000fe20000010046 */
[----:B------:R-:W-:Y:S01]  /*11f0*/  PRMT R72, R15, 0x7632, R72 ;  /* 0x000076320f487816 */ /* 0x000fe20000000048 */
[----:B------:R-:W4:Y:S01]  /*1200*/  LDG.E.128 R68, desc[UR6][R94.64+0x1000] ;  /* 0x001000065e447981 */ /* 0x000f22000c1e1d00 */
[----:B------:R-:W-:-:S03]  /*1210*/  SHF.L.U32 R60, R60, 0x10, RZ ;  /* 0x000000103c3c7819 */ /* 0x000fc600000006ff */
[----:B------:R-:W4:Y:S01]  /*1220*/  LDG.E.128 R12, desc[UR6][R92.64+0x1000] ;  /* 0x001000065c0c7981 */ /* 0x000f22000c1e1d00 */
        /* <DEDUP_REMOVED lines=13> */
[C---:B------:R-:W-:Y:S01]  /*1300*/  SHF.L.U32 R74, R62.reuse, 0x10, RZ ;  /* 0x000000103e4a7819 */ /* 0x040fe200000006ff */
[----:B------:R-:W-:Y:S01]  /*1310*/  FFMA.FTZ R60, R83, R60, R84 ;  /* 0x0000003c533c7223 */ /* 0x000fe20000010054 */
[----:B------:R-:W-:Y:S01]  /*1320*/  PRMT R62, R62, 0x7632, R62 ;  /* 0x000076323e3e7816 */ /* 0x000fe2000000003e */
[C---:B------:R-:W-:Y:S01]  /*1330*/  FFMA.FTZ R100, R3.reuse, R72, R100 ;  /* 0x0000004803647223 */ /* 0x040fe20000010064 */
[----:B------:R-:W-:Y:S01]  /*1340*/  FFMA.FTZ R98, R3, R98, R61 ;  /* 0x0000006203627223 */ /* 0x000fe2000001003d */
[----:B------:R-:W-:Y:S01]  /*1350*/  FFMA.FTZ R79, R79, R74, R60 ;  /* 0x0000004a4f4f7223 */ /* 0x000fe2000001003c */
[----:B------:R-:W-:Y:S01]  /*1360*/  SHF.L.U32 R73, R62, 0x10, RZ ;  /* 0x000000103e497819 */ /* 0x000fe200000006ff */
[----:B------:R-:W-:Y:S01]  /*1370*/  IMAD.U32 R72, R52, 0x10000, RZ ;  /* 0x0001000034487824 */ /* 0x000fe200078e00ff */
[----:B------:R-:W-:-:S03]  /*1380*/  SHF.L.U32 R61, R56, 0x10, RZ ;  /* 0x00000010383d7819 */ /* 0x000fc600000006ff */
[----:B------:R-:W-:Y:S02]  /*1390*/  FFMA.FTZ R78, R78, R73, R79 ;  /* 0x000000494e4e7223 */ /* 0x000fe4000001004f */
[----:B------:R-:W-:Y:S02]  /*13a0*/  FFMA.FTZ R79, R61, R72, R82 ;  /* 0x000000483d4f7223 */ /* 0x000fe40000010052 */
[----:B------:R-:W4:Y:S01]  /*13b0*/  LDG.E.128 R72, desc[UR6][R92.64+0x4800] ;  /* 0x004800065c487981 */ /* 0x000f22000c1e1d00 */
[----:B------:R-:W-:Y:S02]  /*13c0*/  PRMT R52, R52, 0x7632, R52 ;  /* 0x0000763234347816 */ /* 0x000fe40000000034 */
[----:B------:R-:W-:Y:S02]  /*13d0*/  PRMT R60, R56, 0x7632, R60 ;  /* 0x00007632383c7816 */ /* 0x000fe4000000003c */
[C---:B------:R-:W-:Y:S02]  /*13e0*/  SHF.L.U32 R84, R63.reuse, 0x10, RZ ;  /* 0x000000103f547819 */ /* 0x040fe400000006ff */
[----:B------:R-:W-:Y:S01]  /*13f0*/  PRMT R62, R63, 0x7632, R62 ;  /* 0x000076323f3e7816 */ /* 0x000fe2000000003e */
[----:B------:R-:W-:Y:S01]  /*1400*/  IMAD.U32 R60, R60, 0x10000, RZ ;  /* 0x000100003c3c7824 */ /* 0x000fe200078e00ff */
[----:B------:R-:W-:Y:S01]  /*1410*/  SHF.L.U32 R63, R52, 0x10, RZ ;  /* 0x00000010343f7819 */ /* 0x000fe200000006ff */
[----:B------:R-:W-:Y:S01]  /*1420*/  FFMA.FTZ R78, R77, R84, R78 ;  /* 0x000000544d4e7223 */ /* 0x000fe2000001004e */
[----:B------:R-:W-:-:S02]  /*1430*/  SHF.L.U32 R77, R53, 0x10, RZ ;  /* 0x00000010354d7819 */ /* 0x000fc400000006ff */
        /* <DEDUP_REMOVED lines=11> */
[----:B------:R-:W-:Y:S02]  /*14f0*/  SHF.L.U32 R88, R58, 0x10, RZ ;  /* 0x000000103a587819 */ /* 0x000fe400000006ff */
[----:B------:R-:W-:Y:S01]  /*1500*/  SHF.L.U32 R53, R54, 0x10, RZ ;  /* 0x0000001036357819 */ /* 0x000fe200000006ff */
[----:B------:R-:W-:Y:S01]  /*1510*/  FFMA.FTZ R62, R3, R62, R78 ;  /* 0x0000003e033e7223 */ /* 0x000fe2000001004e */
[----:B------:R-:W-:Y:S02]  /*1520*/  PRMT R86, R58, 0x7632, R86 ;  /* 0x000076323a567816 */ /* 0x000fe40000000056 */
[----:B------:R-:W-:Y:S01]  /*1530*/  PRMT R54, R54, 0x7632, R54 ;  /* 0x0000763236367816 */ /* 0x000fe20000000036 */
[C---:B------:R-:W-:Y:S01]  /*1540*/  IMAD.U32 R84, R59.reuse, 0x10000, RZ ;  /* 0x000100003b547824 */ /* 0x040fe200078e00ff */
[----:B------:R-:W-:Y:S01]  /*1550*/  PRMT R3, R59, 0x7632, R3 ;  /* 0x000076323b037816 */ /* 0x000fe20000000003 */
[----:B------:R-:W-:Y:S01]  /*1560*/  FFMA.FTZ R59, R61, R52, R76 ;  /* 0x000000343d3b7223 */ /* 0x000fe2000001004c */
[----:B------:R-:W-:Y:S01]  /*1570*/  SHF.L.U32 R57, R48, 0x10, RZ ;  /* 0x0000001030397819 */ /* 0x000fe200000006ff */
[----:B------:R-:W-:Y:S01]  /*1580*/  FFMA.FTZ R63, R88, R53, R63 ;  /* 0x00000035583f7223 */ /* 0x000fe2000001003f */
[----:B------:R-:W-:Y:S01]  /*1590*/  SHF.L.U32 R86, R86, 0x10, RZ ;  /* 0x0000001056567819 */ /* 0x000fe200000006ff */
[----:B------:R-:W-:Y:S01]  /*15a0*/  IMAD.U32 R53, R54, 0x10000, RZ ;  /* 0x0001000036357824 */ /* 0x000fe200078e00ff */
[C---:B--2---:R-:W-:Y:S01]  /*15b0*/  PRMT R52, R44.reuse, 0x7632, R52 ;  /* 0x000076322c347816 */ /* 0x044fe20000000034 */
[----:B------:R-:W2:Y:S01]  /*15c0*/  LDG.E.128 R76, desc[UR6][R92.64+0x8000] ;  /* 0x008000065c4c7981 */ /* 0x000ea2000c1e1d00 */
[----:B------:R-:W-:Y:S01]  /*15d0*/  SHF.L.U32 R44, R44, 0x10, RZ ;  /* 0x000000102c2c7819 */ /* 0x000fe200000006ff */
[----:B------:R-:W-:Y:S01]  /*15e0*/  FFMA.FTZ R59, R60, R57, R59 ;  /* 0x000000393c3b7223 */ /* 0x000fe2000001003b */
[C---:B------:R-:W-:Y:S01]  /*15f0*/  SHF.L.U32 R57, R49.reuse, 0x10, RZ ;  /* 0x0000001031397819 */ /* 0x040fe200000006ff */
[----:B------:R-:W-:Y:S01]  /*1600*/  FFMA.FTZ R53, R86, R53, R63 ;  /* 0x0000003556357223 */ /* 0x000fe2000001003f */
[----:B------:R-:W-:Y:S01]  /*1610*/  PRMT R49, R49, 0x7632, R49 ;  /* 0x0000763231317816 */ /* 0x000fe20000000031 */
[----:B------:R-:W-:Y:S01]  /*1620*/  FFMA.FTZ R63, R61, R44, R80 ;  /* 0x0000002c3d3f7223 */ /* 0x000fe20000010050 */
[C---:B------:R-:W-:Y:S01]  /*1630*/  PRMT R48, R55.reuse, 0x7632, R48 ;  /* 0x0000763237307816 */ /* 0x040fe20000000030 */
[----:B------:R-:W2:Y:S01]  /*1640*/  LDG.E.128 R80, desc[UR6][R92.64+0xb800] ;  /* 0x00b800065c507981 */ /* 0x000ea2000c1e1d00 */
[----:B------:R-:W-:Y:S01]  /*1650*/  SHF.L.U32 R55, R55, 0x10, RZ ;  /* 0x0000001037377819 */ /* 0x000fe200000006ff */
[----:B------:R-:W-:Y:S01]  /*1660*/  FFMA.FTZ R57, R96, R57, R59 ;  /* 0x0000003960397223 */ /* 0x000fe2000001003b */
[----:B------:R-:W-:Y:S01]  /*1670*/  IMAD.U32 R49, R49, 0x10000, RZ ;  /* 0x0001000031317824 */ /* 0x000fe200078e00ff */
[----:B------:R-:W-:-:S02]  /*1680*/  SHF.L.U32 R59, R52, 0x10, RZ ;  /* 0x00000010343b7819 */ /* 0x000fc400000006ff */
[----:B------:R-:W-:Y:S01]  /*1690*/  FFMA.FTZ R44, R84, R55, R53 ;  /* 0x00000037542c7223 */ /* 0x000fe20000010035 */
[----:B------:R-:W-:Y:S01]  /*16a0*/  FFMA.FTZ R57, R90, R49, R57 ;  /* 0x000000315a397223 */ /* 0x000fe20000010039 */
[C---:B------:R-:W-:Y:S02]  /*16b0*/  PRMT R49, R50.reuse, 0x7632, R49 ;  /* 0x0000763232317816 */ /* 0x040fe40000000031 */
[----:B------:R-:W-:Y:S02]  /*16c0*/  SHF.L.U32 R53, R50, 0x10, RZ ;  /* 0x0000001032357819 */ /* 0x000fe400000006ff */
        /* <DEDUP_REMOVED lines=10> */
[----:B------:R-:W-:-:S02]  /*1770*/  IMAD.U32 R45, R51, 0x10000, RZ ;  /* 0x00010000332d7824 */ /* 0x000fc400078e00ff */
[----:B------:R-:W-:Y:S01]  /*1780*/  FFMA.FTZ R49, R86, R49, R53 ;  /* 0x0000003156317223 */ /* 0x000fe20000010035 */
[----:B---3--:R-:W-:Y:S02]  /*1790*/  SHF.L.U32 R48, R40, 0x10, RZ ;  /* 0x0000001028307819 */ /* 0x008fe400000006ff */
[----:B------:R-:W-:Y:S01]  /*17a0*/  PRMT R40, R51, 0x7632, R40 ;  /* 0x0000763233287816 */ /* 0x000fe20000000028 */
        /* <DEDUP_REMOVED lines=9> */
[----:B------:R-:W3:Y:S01]  /*1840*/  LDG.E.128 R48, desc[UR6][R92.64+0xf000] ;  /* 0x00f000065c307981 */ /* 0x000ee2000c1e1d00 */
[C---:B------:R-:W-:Y:S01]  /*1850*/  PRMT R46, R41.reuse, 0x7632, R46 ;  /* 0x00007632292e7816 */ /* 0x040fe2000000002e */
[----:B------:R-:W-:Y:S01]  /*1860*/  FFMA.FTZ R55, R60, R55, R57 ;  /* 0x000000373c377223 */ /* 0x000fe20000010039 */
[----:B------:R-:W-:Y:S01]  /*1870*/  SHF.L.U32 R41, R41, 0x10, RZ ;  /* 0x0000001029297819 */ /* 0x000fe200000006ff */
[----:B------:R-:W-:-:S04]  /*1880*/  FFMA.FTZ R45, R86, R45, R53 ;  /* 0x0000002d562d7223 */ /* 0x000fc80000010035 */
[----:B------:R-:W-:Y:S02]  /*1890*/  FFMA.FTZ R41, R96, R41, R55 ;  /* 0x0000002960297223 */ /* 0x000fe40000010037 */
[----:B------:R-:W3:Y:S01]  /*18a0*/  LDG.E.128 R52, desc[UR6][R92.64+0x12800] ;  /* 0x012800065c347981 */ /* 0x000ee2000c1e1d00 */
[----:B------:R-:W-:Y:S01]  /*18b0*/  SHF.L.U32 R57, R46, 0x10, RZ ;  /* 0x000000102e397819 */ /* 0x000fe200000006ff */
[----:B------:R-:W-:-:S04]  /*18c0*/  IMAD.U32 R40, R40, 0x10000, RZ ;  /* 0x0001000028287824 */ /* 0x000fc800078e00ff */
[----:B------:R-:W-:Y:S01]  /*18d0*/  FFMA.FTZ R91, R3, R40, R44 ;  /* 0x00000028035b7223 */ /* 0x000fe2000001002c */
[----:B------:R-:W-:Y:S01]  /*18e0*/  FFMA.FTZ R59, R90, R57, R41 ;  /* 0x000000395a3b7223 */ /* 0x000fe20000010029 */
[C---:B-----5:R-:W-:Y:S01]  /*18f0*/  PRMT R40, R36.reuse, 0x7632, R40 ;  /* 0x0000763224287816 */ /* 0x060fe20000000028 */
[----:B------:R-:W-:Y:S01]  /*1900*/  IMAD.U32 R36, R36, 0x10000, RZ ;  /* 0x0001000024247824 */ /* 0x000fe200078e00ff */
[C---:B------:R-:W-:Y:S02]  /*1910*/  SHF.L.U32 R41, R47.reuse, 0x10, RZ ;  /* 0x000000102f297819 */ /* 0x040fe400000006ff */
[----:B------:R-:W-:Y:S01]  /*1920*/  PRMT R47, R47, 0x7632, R47 ;  /* 0x000076322f2f7816 */ /* 0x000fe2000000002f */
[----:B------:R-:W-:Y:S01]  /*1930*/  FFMA.FTZ R85, R61, R36, R112 ;  /* 0x000000243d557223 */ /* 0x000fe20000010070 */
[----:B------:R-:W-:Y:S01]  /*1940*/  SHF.L.U32 R63, R40, 0x10, RZ ;  /* 0x00000010283f7819 */ /* 0x000fe200000006ff */
[----:B------:R-:W-:Y:S02]  /*1950*/  FFMA.FTZ R40, R84, R41, R45 ;  /* 0x0000002954287223 */ /* 0x000fe4000001002d */
[----:B------:R-:W-:-:S02]  /*1960*/  IMAD.U32 R36, R47, 0x10000, RZ ;  /* 0x000100002f247824 */ /* 0x000fc400078e00ff */
[----:B------:R-:W5:Y:S01]  /*1970*/  LDG.E.128 R44, desc[UR6][R92.64+0x16000] ;  /* 0x016000065c2c7981 */ /* 0x000f62000c1e1d00 */
[C---:B------:R-:W-:Y:S02]  /*1980*/  SHF.L.U32 R57, R42.reuse, 0x10, RZ ;  /* 0x000000102a397819 */ /* 0x040fe400000006ff */
        /* <DEDUP_REMOVED lines=15> */
[----:B------:R-:W-:Y:S01]  /*1a80*/  SHF.L.U32 R37, R38, 0x10, RZ ;  /* 0x0000001026257819 */ /* 0x000fe200000006ff */
[----:B------:R-:W-:Y:S01]  /*1a90*/  FFMA.FTZ R41, R88, R59, R41 ;  /* 0x0000003b58297223 */ /* 0x000fe20000010029 */
[----:B----4-:R-:W-:-:S02]  /*1aa0*/  SHF.L.U32 R40, R16, 0x10, RZ ;  /* 0x0000001010287819 */ /* 0x010fc400000006ff */
[----:B------:R-:W-:Y:S01]  /*1ab0*/  PRMT R16, R16, 0x7632, R16 ;  /* 0x0000763210107816 */ /* 0x000fe20000000010 */
[----:B------:R-:W-:Y:S01]  /*1ac0*/  FFMA.FTZ R37, R86, R37, R41 ;  /* 0x0000002556257223 */ /* 0x000fe20000010029 */
[C---:B------:R-:W-:Y:S01]  /*1ad0*/  PRMT R38, R39.reuse, 0x7632, R38 ;  /* 0x0000763227267816 */ /* 0x040fe20000000026 */
[----:B------:R-:W-:Y:S01]  /*1ae0*/  IMAD.U32 R39, R39, 0x10000, RZ ;  /* 0x0001000027277824 */ /* 0x000fe200078e00ff */
[----:B------:R-:W-:Y:S01]  /*1af0*/  PRMT R43, R43, 0x7632, R43 ;  /* 0x000076322b2b7816 */ /* 0x000fe2000000002b */
[----:B------:R-:W-:Y:S01]  /*1b00*/  FFMA.FTZ R57, R61, R40, R110 ;  /* 0x000000283d397223 */ /* 0x000fe2000001006e */
[----:B------:R-:W-:Y:S01]  /*1b10*/  SHF.L.U32 R41, R16, 0x10, RZ ;  /* 0x0000001010297819 */ /* 0x000fe200000006ff */
        /* <DEDUP_REMOVED lines=9> */
[----:B------:R-:W-:Y:S01]  /*1bb0*/  SHF.L.U32 R17, R17, 0x10, RZ ;  /* 0x0000001011117819 */ /* 0x000fe200000006ff */
[----:B------:R-:W-:Y:S01]  /*1bc0*/  FFMA.FTZ R41, R96, R39, R41 ;  /* 0x0000002760297223 */ /* 0x000fe20000010029 */
[----:B------:R-:W-:Y:S01]  /*1bd0*/  SHF.L.U32 R37, R18, 0x10, RZ ;  /* 0x0000001012257819 */ /* 0x000fe200000006ff */
[----:B------:R-:W4:Y:S01]  /*1be0*/  LDG.E.128 R56, desc[UR6][R92.64+0x19800] ;  /* 0x019800065c387981 */ /* 0x000f22000c1e1d00 */
[----:B------:R-:W-:-:S02]  /*1bf0*/  PRMT R18, R32, 0x7632, R18 ;  /* 0x0000763220127816 */ /* 0x000fc40000000012 */
[----:B------:R-:W-:Y:S01]  /*1c00*/  SHF.L.U32 R36, R32, 0x10, RZ ;  /* 0x0000001020247819 */ /* 0x000fe200000006ff */
[C---:B------:R-:W-:Y:S01]  /*1c10*/  IMAD.U32 R39, R19.reuse, 0x10000, RZ ;  /* 0x0001000013277824 */ /* 0x040fe200078e00ff */
        /* <DEDUP_REMOVED lines=16> */
[C---:B------:R-:W-:Y:S01]  /*1d20*/  PRMT R28, R29.reuse, 0x7632, R28 ;  /* 0x000076321d1c7816 */ /* 0x040fe2000000001c */
[----:B------:R-:W4:Y:S01]  /*1d30*/  LDG.E.128 R16, desc[UR6][R92.64+0x1d000] ;  /* 0x01d000065c107981 */ /* 0x000f22000c1e1d00 */
[----:B------:R-:W-:Y:S01]  /*1d40*/  SHF.L.U32 R63, R29, 0x10, RZ ;  /* 0x000000101d3f7819 */ /* 0x000fe200000006ff */
[----:B------:R-:W-:Y:S01]  /*1d50*/  FFMA.FTZ R43, R60, R43, R85 ;  /* 0x0000002b3c2b7223 */ /* 0x000fe20000010055 */
        /* <DEDUP_REMOVED lines=21> */
[----:B------:R-:W4:Y:S01]  /*1eb0*/  LDG.E.128 R36, desc[UR6][R92.64+0x20800] ;  /* 0x020800065c247981 */ /* 0x000f22000c1e1d00 */
[--C-:B------:R-:W-:Y:S01]  /*1ec0*/  FFMA.FTZ R33, R84, R33, R34.reuse ;  /* 0x0000002154217223 */ /* 0x100fe20000010022 */
[C---:B------:R-:W-:Y:S01]  /*1ed0*/  PRMT R34, R25.reuse, 0x7632, R34 ;  /* 0x0000763219227816 */ /* 0x040fe20000000022 */
[----:B------:R-:W-:Y:S01]  /*1ee0*/  FFMA.FTZ R41, R60, R41, R43 ;  /* 0x000000293c297223 */ /* 0x000fe2000001002b */
[----:B------:R-:W-:Y:S01]  /*1ef0*/  SHF.L.U32 R25, R25, 0x10, RZ ;  /* 0x0000001019197819 */ /* 0x000fe200000006ff */
[----:B------:R-:W-:Y:S01]  /*1f00*/  IMAD.U32 R24, R31, 0x10000, RZ ;  /* 0x000100001f187824 */ /* 0x000fe200078e00ff */
[----:B------:R-:W-:-:S02]  /*1f10*/  SHF.L.U32 R31, R34, 0x10, RZ ;  /* 0x00000010221f7819 */ /* 0x000fc400000006ff */
[C---:B------:R-:W-:Y:S01]  /*1f20*/  PRMT R30, R35.reuse, 0x7632, R30 ;  /* 0x00007632231e7816 */ /* 0x040fe2000000001e */
[----:B------:R-:W-:Y:S01]  /*1f30*/  FFMA.FTZ R25, R96, R25, R41 ;  /* 0x0000001960197223 */ /* 0x000fe20000010029 */
[----:B------:R-:W-:Y:S02]  /*1f40*/  IMAD.U32 R35, R35, 0x10000, RZ ;  /* 0x0001000023237824 */ /* 0x000fe400078e00ff */
[----:B------:R-:W-:Y:S01]  /*1f50*/  FFMA.FTZ R101, R3, R24, R33 ;  /* 0x0000001803657223 */ /* 0x000fe20000010021 */
[----:B------:R-:W-:Y:S01]  /*1f60*/  SHF.L.U32 R32, R32, 0x10, RZ ;  /* 0x0000001020207819 */ /* 0x000fe200000006ff */
[----:B------:R-:W-:Y:S01]  /*1f70*/  FFMA.FTZ R33, R90, R31, R25 ;  /* 0x0000001f5a217223 */ /* 0x000fe20000010019 */
[----:B------:R-:W-:Y:S01]  /*1f80*/  SHF.L.U32 R30, R30, 0x10, RZ ;  /* 0x000000101e1e7819 */ /* 0x000fe200000006ff */
[----:B------:R-:W-:Y:S01]  /*1f90*/  FFMA.FTZ R29, R84, R35, R29 ;  /* 0x00000023541d7223 */ /* 0x000fe2000001001d */
[C---:B------:R-:W-:Y:S02]  /*1fa0*/  PRMT R24, R26.reuse, 0x7632, R24 ;  /* 0x000076321a187816 */ /* 0x040fe40000000018 */
[----:B------:R-:W-:-:S02]  /*1fb0*/  SHF.L.U32 R25, R26, 0x10, RZ ;  /* 0x000000101a197819 */ /* 0x000fc400000006ff */
[C---:B------:R-:W-:Y:S01]  /*1fc0*/  PRMT R26, R20.reuse, 0x7632, R26 ;  /* 0x00007632141a7816 */ /* 0x040fe2000000001a */
[C---:B------:R-:W-:Y:S01]  /*1fd0*/  FFMA.FTZ R87, R3.reuse, R32, R28 ;  /* 0x0000002003577223 */ /* 0x040fe2000001001c */
[----:B------:R-:W-:Y:S01]  /*1fe0*/  FFMA.FTZ R85, R3, R30, R29 ;  /* 0x0000001e03557223 */ /* 0x000fe2000001001d */
[----:B------:R-:W-:Y:S01]  /*1ff0*/  SHF.L.U32 R28, R20, 0x10, RZ ;  /* 0x00000010141c7819 */ /* 0x000fe200000006ff */
[C---:B------:R-:W-:Y:S01]  /*2000*/  IMAD.U32 R31, R27.reuse, 0x10000, RZ ;  /* 0x000100001b1f7824 */ /* 0x040fe200078e00ff */
[----:B------:R-:W-:Y:S01]  /*2010*/  PRMT R20, R27, 0x7632, R20 ;  /* 0x000076321b147816 */ /* 0x000fe20000000014 */
[----:B------:R-:W-:Y:S01]  /*2020*/  FFMA.FTZ R33, R88, R25, R33 ;  /* 0x0000001958217223 */ /* 0x000fe20000010021 */
[----:B------:R-:W-:Y:S02]  /*2030*/  SHF.L.U32 R29, R24, 0x10, RZ ;  /* 0x00000010181d7819 */ /* 0x000fe400000006ff */
[----:B------:R-:W-:Y:S02]  /*2040*/  SHF.L.U32 R35, R26, 0x10, RZ ;  /* 0x000000101a237819 */ /* 0x000fe400000006ff */
[----:B------:R-:W4:Y:S01]  /*2050*/  LDG.E.128 R24, desc[UR6][R92.64+0x24000] ;  /* 0x024000065c187981 */ /* 0x000f22000c1e1d00 */
[----:B------:R-:W-:Y:S01]  /*2060*/  FFMA.FTZ R41, R61, R28, R102 ;  /* 0x0000001c3d297223 */ /* 0x000fe20000010066 */
[----:B------:R-:W-:Y:S01]  /*2070*/  SHF.L.U32 R30, R8, 0x10, RZ ;  /* 0x00000010081e7819 */ /* 0x000fe200000006ff */
[----:B------:R-:W-:Y:S01]  /*2080*/  FFMA.FTZ R29, R86, R29, R33 ;  /* 0x0000001d561d7223 */ /* 0x000fe20000010021 */
[----:B------:R-:W-:Y:S01]  /*2090*/  PRMT R28, R8, 0x7632, R28 ;  /* 0x00007632081c7816 */ /* 0x000fe2000000001c */
[----:B------:R-:W-:Y:S01]  /*20a0*/  FFMA.FTZ R43, R60, R35, R41 ;  /* 0x000000233c2b7223 */ /* 0x000fe20000010029 */
[C---:B------:R-:W-:Y:S01]  /*20b0*/  PRMT R8, R21.reuse, 0x7632, R8 ;  /* 0x0000763215087816 */ /* 0x040fe20000000008 */
[----:B------:R-:W-:Y:S01]  /*20c0*/  IMAD.U32 R21, R21, 0x10000, RZ ;  /* 0x0001000015157824 */ /* 0x000fe200078e00ff */
[----:B------:R-:W4:Y:S02]  /*20d0*/  LDG.E.128 R32, desc[UR6][R92.64+0x27800] ;  /* 0x027800065c207981 */ /* 0x000f24000c1e1d00 */
        /* <DEDUP_REMOVED lines=13> */
[----:B------:R-:W-:Y:S01]  /*21b0*/  FFMA.FTZ R43, R96, R43, R63 ;  /* 0x0000002b602b7223 */ /* 0x000fe2000001003f */
[----:B------:R-:W-:Y:S01]  /*21c0*/  FFMA.FTZ R8, R84, R31, R29 ;  /* 0x0000001f54087223 */ /* 0x000fe2000001001d */
[----:B------:R-:W-:-:S02]  /*21d0*/  PRMT R28, R10, 0x7632, R28 ;  /* 0x000076320a1c7816 */ /* 0x000fc4000000001c */
[----:B------:R-:W-:Y:S01]  /*21e0*/  SHF.L.U32 R29, R10, 0x10, RZ ;  /* 0x000000100a1d7819 */ /* 0x000fe200000006ff */
        /* <DEDUP_REMOVED lines=9> */
[----:B------:R-:W-:Y:S01]  /*2280*/  FFMA.FTZ R8, R84, R23, R9 ;  /* 0x0000001754087223 */ /* 0x000fe20000010009 */
[----:B------:R-:W-:Y:S01]  /*2290*/  PRMT R20, R4, 0x7632, R20 ;  /* 0x0000763204147816 */ /* 0x000fe20000000014 */
[----:B------:R-:W-:-:S02]  /*22a0*/  IMAD.U32 R9, R11, 0x10000, RZ ;  /* 0x000100000b097824 */ /* 0x000fc400078e00ff */
[----:B------:R-:W-:Y:S01]  /*22b0*/  FFMA.FTZ R21, R86, R21, R29 ;  /* 0x0000001556157223 */ /* 0x000fe2000001001d */
[----:B------:R-:W-:Y:S01]  /*22c0*/  SHF.L.U32 R4, R4, 0x10, RZ ;  /* 0x0000001004047819 */ /* 0x000fe200000006ff */
[----:B------:R-:W-:Y:S01]  /*22d0*/  FFMA.FTZ R97, R3, R10, R8 ;  /* 0x0000000a03617223 */ /* 0x000fe20000010008 */
[----:B------:R-:W-:Y:S01]  /*22e0*/  PRMT R11, R11, 0x7632, R11 ;  /* 0x000076320b0b7816 */ /* 0x000fe2000000000b */
[----:B------:R-:W4:Y:S01]  /*22f0*/  LDG.E.128 R28, desc[UR6][R92.64+0x2b000] ;  /* 0x02b000065c1c7981 */ /* 0x000f22000c1e1d00 */
[C---:B------:R-:W-:Y:S02]  /*2300*/  PRMT R10, R64.reuse, 0x7632, R10 ;  /* 0x00007632400a7816 */ /* 0x040fe4000000000a */
[----:B------:R-:W-:Y:S01]  /*2310*/  SHF.L.U32 R64, R64, 0x10, RZ ;  /* 0x0000001040407819 */ /* 0x000fe200000006ff */
[----:B------:R-:W-:Y:S01]  /*2320*/  FFMA.FTZ R8, R84, R9, R21 ;  /* 0x0000000954087223 */ /* 0x000fe20000010015 */
[----:B------:R-:W-:Y:S01]  /*2330*/  FFMA.FTZ R21, R61, R4, R98 ;  /* 0x000000043d157223 */ /* 0x000fe20000010062 */
[----:B------:R-:W-:Y:S01]  /*2340*/  IMAD.U32 R4, R11, 0x10000, RZ ;  /* 0x000100000b047824 */ /* 0x000fe200078e00ff */
[----:B------:R-:W-:Y:S01]  /*2350*/  SHF.L.U32 R9, R20, 0x10, RZ ;  /* 0x0000001014097819 */ /* 0x000fe200000006ff */
[----:B------:R-:W-:Y:S01]  /*2360*/  FFMA.FTZ R61, R61, R64, R62 ;  /* 0x000000403d3d7223 */ /* 0x000fe2000001003e */
[----:B------:R-:W-:Y:S01]  /*2370*/  SHF.L.U32 R11, R10, 0x10, RZ ;  /* 0x000000100a0b7819 */ /* 0x000fe200000006ff */
[----:B------:R-:W4:Y:S02]  /*2380*/  LDG.E.128 R40, desc[UR6][R92.64+0x1800] ;  /* 0x001800065c287981 */ /* 0x000f24000c1e1d00 */
[----:B------:R-:W-:-:S02]  /*2390*/  FFMA.FTZ R21, R60, R9, R21 ;  /* 0x000000093c157223 */ /* 0x000fc40000010015 */
[----:B------:R-:W-:Y:S02]  /*23a0*/  FFMA.FTZ R23, R60, R11, R61 ;  /* 0x0000000b3c177223 */ /* 0x000fe4000001003d */
[----:B------:R-:W4:Y:S01]  /*23b0*/  LDG.E.128 R60, desc[UR6][R94.64+0x1800] ;  /* 0x001800065e3c7981 */ /* 0x000f22000c1e1d00 */
[C---:B------:R-:W-:Y:S02]  /*23c0*/  SHF.L.U32 R9, R5.reuse, 0x10, RZ ;  /* 0x0000001005097819 */ /* 0x040fe400000006ff */
[----:B------:R-:W-:-:S03]  /*23d0*/  PRMT R5, R5, 0x7632, R5 ;  /* 0x0000763205057816 */ /* 0x000fc60000000005 */
        /* <DEDUP_REMOVED lines=8> */
[--C-:B------:R-:W-:Y:S01]  /*2460*/  FFMA.FTZ R89, R3, R4, R8.reuse ;  /* 0x0000000403597223 */ /* 0x100fe20000010008 */
[C---:B------:R-:W-:Y:S01]  /*2470*/  PRMT R8, R12.reuse, 0x7632, R8 ;  /* 0x000076320c087816 */ /* 0x040fe20000000008 */
[----:B------:R-:W-:Y:S01]  /*2480*/  IMAD.U32 R10, R12, 0x10000, RZ ;  /* 0x000100000c0a7824 */ /* 0x000fe200078e00ff */
[----:B------:R-:W-:Y:S01]  /*2490*/  PRMT R6, R6, 0x7632, R6 ;  /* 0x0000763206067816 */ /* 0x000fe20000000006 */
[----:B------:R-:W-:Y:S01]  /*24a0*/  FFMA.FTZ R9, R88, R9, R11 ;  /* 0x0000000958097223 */ /* 0x000fe2000001000b */
[----:B------:R-:W-:Y:S01]  /*24b0*/  FFMA.FTZ R23, R90, R65, R21 ;  /* 0x000000415a177223 */ /* 0x000fe20000010015 */
[----:B------:R-:W-:-:S02]  /*24c0*/  SHF.L.U32 R12, R68, 0x10, RZ ;  /* 0x00000010440c7819 */ /* 0x000fc400000006ff */
[----:B------:R-:W-:Y:S02]  /*24d0*/  PRMT R11, R68, 0x7632, R11 ;  /* 0x00007632440b7816 */ /* 0x000fe4000000000b */
        /* <DEDUP_REMOVED lines=9> */
[----:B------:R-:W4:Y:S01]  /*2570*/  LDG.E.128 R20, desc[UR6][R92.64+0x5000] ;  /* 0x005000065c147981 */ /* 0x000f22000c1e1d00 */
[----:B------:R-:W-:Y:S01]  /*2580*/  FFMA.FTZ R65, R86, R7, R9 ;  /* 0x0000000756417223 */ /* 0x000fe20000010009 */
[----:B------:R-:W-:Y:S01]  /*2590*/  FFMA.FTZ R64, R11, R8, R10 ;  /* 0x000000080b407223 */ /* 0x000fe2000001000a */
[----:B------:R-:W-:Y:S01]  /*25a0*/  SHF.L.U32 R7, R66, 0x10, RZ ;  /* 0x0000001042077819 */ /* 0x000fe200000006ff */
[----:B------:R-:W-:Y:S01]  /*25b0*/  IMAD.U32 R9, R69, 0x10000, RZ ;  /* 0x0001000045097824 */ /* 0x000fe200078e00ff */
[----:B------:R-:W-:-:S02]  /*25c0*/  PRMT R6, R13, 0x7632, R6 ;  /* 0x000076320d067816 */ /* 0x000fc40000000006 */
[----:B------:R-:W-:Y:S02]  /*25d0*/  SHF.L.U32 R10, R13, 0x10, RZ ;  /* 0x000000100d0a7819 */ /* 0x000fe400000006ff */
[----:B------:R-:W-:Y:S01]  /*25e0*/  PRMT R8, R69, 0x7632, R8 ;  /* 0x0000763245087816 */ /* 0x000fe20000000008 */
[----:B------:R-:W-:Y:S01]  /*25f0*/  FFMA.FTZ R86, R86, R7, R109 ;  /* 0x0000000756567223 */ /* 0x000fe2000001006d */
[----:B------:R-:W-:Y:S01]  /*2600*/  SHF.L.U32 R69, R6, 0x10, RZ ;  /* 0x0000001006457819 */ /* 0x000fe200000006ff */
[----:B------:R-:W-:Y:S01]  /*2610*/  FFMA.FTZ R109, R9, R10, R64 ;  /* 0x0000000a096d7223 */ /* 0x000fe20000010040 */
[----:B------:R-:W-:Y:S01]  /*2620*/  SHF.L.U32 R8, R8, 0x10, RZ ;  /* 0x0000001008087819 */ /* 0x000fe200000006ff */
[----:B------:R-:W-:Y:S01]  /*2630*/  IMAD.U32 R6, R14, 0x10000, RZ ;  /* 0x000100000e067824 */ /* 0x000fe200078e00ff */
[----:B------:R-:W-:-:S03]  /*2640*/  SHF.L.U32 R7, R70, 0x10, RZ ;  /* 0x0000001046077819 */ /* 0x000fc600000006ff */
[----:B------:R-:W-:Y:S01]  /*2650*/  FFMA.FTZ R64, R8, R69, R109 ;  /* 0x0000004508407223 */ /* 0x000fe2000001006d */
[----:B------:R-:W-:Y:S01]  /*2660*/  FFMA.FTZ R10, R84, R5, R65 ;  /* 0x00000005540a7223 */ /* 0x000fe20000010041 */
[----:B------:R-:W-:Y:S02]  /*2670*/  PRMT R5, R14, 0x7632, R5 ;  /* 0x000076320e057816 */ /* 0x000fe40000000005 */
[--C-:B------:R-:W-:Y:S01]  /*2680*/  FFMA.FTZ R65, R7, R6, R64.reuse ;  /* 0x0000000607417223 */ /* 0x100fe20000010040 */
[C---:B------:R-:W-:Y:S02]  /*2690*/  PRMT R64, R72.reuse, 0x7632, R64 ;  /* 0x0000763248407816 */ /* 0x040fe40000000040 */
[----:B------:R-:W-:Y:S02]  /*26a0*/  SHF.L.U32 R72, R72, 0x10, RZ ;  /* 0x0000001048487819 */ /* 0x000fe400000006ff */
[----:B------:R-:W-:Y:S02]  /*26b0*/  PRMT R6, R70, 0x7632, R6 ;  /* 0x0000763246067816 */ /* 0x000fe40000000006 */
[----:B------:R-:W-:-:S02]  /*26c0*/  SHF.L.U32 R13, R67, 0x10, RZ ;  /* 0x00000010430d7819 */ /* 0x000fc400000006ff */
[----:B------:R-:W-:Y:S01]  /*26d0*/  SHF.L.U32 R4, R4, 0x10, RZ ;  /* 0x0000001004047819 */ /* 0x000fe200000006ff */
[----:B------:R-:W-:Y:S01]  /*26e0*/  FFMA.FTZ R72, R12, R72, R91 ;  /* 0x000000480c487223 */ /* 0x000fe2000001005b */
[----:B------:R-:W-:Y:S02]  /*26f0*/  PRMT R67, R67, 0x7632, R67 ;  /* 0x0000763243437816 */ /* 0x000fe40000000043 */
[----:B------:R-:W-:Y:S02]  /*2700*/  SHF.L.U32 R5, R5, 0x10, RZ ;  /* 0x0000001005057819 */ /* 0x000fe400000006ff */
[----:B------:R-:W-:Y:S02]  /*2710*/  SHF.L.U32 R6, R6, 0x10, RZ ;  /* 0x0000001006067819 */ /* 0x000fe400000006ff */
[----:B------:R-:W-:Y:S01]  /*2720*/  SHF.L.U32 R64, R64, 0x10, RZ ;  /* 0x0000001040407819 */ /* 0x000fe200000006ff */
[----:B------:R-:W-:Y:S01]  /*2730*/  FFMA.FTZ R91, R3, R4, R10 ;  /* 0x00000004035b7223 */ /* 0x000fe2000001000a */
[----:B------:R-:W-:Y:S01]  /*2740*/  FFMA.FTZ R13, R84, R13, R86 ;  /* 0x0000000d540d7223 */ /* 0x000fe20000010056 */
[----:B------:R-:W-:-:S02]  /*2750*/  IMAD.U32 R14, R67, 0x10000, RZ ;  /* 0x00010000430e7824 */ /* 0x000fc400078e00ff */
[----:B------:R-:W-:Y:S01]  /*2760*/  FFMA.FTZ R10, R6, R5, R65 ;  /* 0x00000005060a7223 */ /* 0x000fe20000010041 */
[----:B------:R-:W-:Y:S02]  /*2770*/  FFMA.FTZ R72, R11, R64, R72 ;  /* 0x000000400b487223 */ /* 0x000fe40000010048 */
[----:B------:R-:W4:Y:S01]  /*2780*/  LDG.E.128 R64, desc[UR6][R92.64+0x8800] ;  /* 0x008800065c407981 */ /* 0x000f22000c1e1d00 */
[----:B------:R-:W-:Y:S01]  /*2790*/  FFMA.FTZ R13, R3, R14, R13 ;  /* 0x0000000e030d7223 */ /* 0x000fe2000001000d */
[C---:B------:R-:W-:Y:S01]  /*27a0*/  PRMT R3, R73.reuse, 0x7632, R3 ;  /* 0x0000763249037816 */ /* 0x040fe20000000003 */
[----:B------:R-:W-:-:S03]  /*27b0*/  IMAD.U32 R14, R73, 0x10000, RZ ;  /* 0x00010000490e7824 */ /* 0x000fc600078e00ff */
[----:B------:R-:W-:Y:S01]  /*27c0*/  SHF.L.U32 R69, R3, 0x10, RZ ;  /* 0x0000001003457819 */ /* 0x000fe200000006ff */
[----:B------:R-:W-:Y:S01]  /*27d0*/  FFMA.FTZ R73, R9, R14, R72 ;  /* 0x0000000e09497223 */ /* 0x000fe20000010048 */
[----:B------:R-:W-:Y:S02]  /*27e0*/  SHF.L.U32 R4, R15, 0x10, RZ ;  /* 0x000000100f047819 */ /* 0x000fe400000006ff */
[C---:B------:R-:W-:Y:S01]  /*27f0*/  SHF.L.U32 R5, R71.reuse, 0x10, RZ ;  /* 0x0000001047057819 */ /* 0x040fe200000006ff */
[----:B------:R-:W-:Y:S01]  /*2800*/  FFMA.FTZ R72, R8, R69, R73 ;  /* 0x0000004508487223 */ /* 0x000fe20000010049 */
[----:B------:R-:W-:Y:S02]  /*2810*/  PRMT R3, R71, 0x7632, R3 ;  /* 0x0000763247037816 */ /* 0x000fe40000000003 */
[----:B------:R-:W-:Y:S01]  /*2820*/  PRMT R15, R15, 0x7632, R15 ;  /* 0x000076320f0f7816 */ /* 0x000fe2000000000f */
[----:B------:R-:W4:Y:S01]  /*2830*/  LDG.E.128 R68, desc[UR6][R92.64+0xc000] ;  /* 0x00c000065c447981 */ /* 0x000f22000c1e1d00 */
[C---:B------:R-:W-:Y:S01]  /*2840*/  PRMT R14, R74.reuse, 0x7632, R14 ;  /* 0x000076324a0e7816 */ /* 0x040fe2000000000e */
[----:B------:R-:W-:-:S02]  /*2850*/  IMAD.U32 R74, R74, 0x10000, RZ ;  /* 0x000100004a4a7824 */ /* 0x000fc400078e00ff */
[----:B------:R-:W-:Y:S01]  /*2860*/  FFMA.FTZ R4, R5, R4, R10 ;  /* 0x0000000405047223 */ /* 0x000fe2000001000a */
[----:B------:R-:W-:Y:S02]  /*2870*/  SHF.L.U32 R10, R15, 0x10, RZ ;  /* 0x000000100f0a7819 */ /* 0x000fe400000006ff */
[----:B--2---:R-:W-:Y:S01]  /*2880*/  PRMT R84, R76, 0x7632, R84 ;  /* 0x000076324c547816 */ /* 0x004fe20000000054 */
[----:B------:R-:W-:Y:S02]  /*2890*/  IMAD.U32 R15, R14, 0x10000, RZ ;  /* 0x000100000e0f7824 */ /* 0x000fe400078e00ff */
[----:B------:R-:W-:Y:S01]  /*28a0*/  FFMA.FTZ R73, R7, R74, R72 ;  /* 0x0000004a07497223 */ /* 0x000fe20000010048 */
[----:B------:R-:W-:Y:S02]  /*28b0*/  SHF.L.U32 R76, R76, 0x10, RZ ;  /* 0x000000104c4c7819 */ /* 0x000fe400000006ff */
        /* <DEDUP_REMOVED lines=13> */
[----:B------:R-:W-:Y:S01]  /*2990*/  FFMA.FTZ R15, R9, R4, R76 ;  /* 0x00000004090f7223 */ /* 0x000fe2000001004c */
[----:B------:R-:W-:Y:S01]  /*29a0*/  PRMT R4, R75, 0x7632, R4 ;  /* 0x000076324b047816 */ /* 0x000fe20000000004 */
[----:B------:R-:W-:Y:S01]  /*29b0*/  FFMA.FTZ R14, R5, R14, R72 ;  /* 0x0000000e050e7223 */ /* 0x000fe20000010048 */
[----:B------:R-:W-:Y:S01]  /*29c0*/  SHF.L.U32 R77, R77, 0x10, RZ ;  /* 0x000000104d4d7819 */ /* 0x000fe200000006ff */
[----:B------:R-:W-:-:S02]  /*29d0*/  FFMA.FTZ R86, R11, R74, R80 ;  /* 0x0000004a0b567223 */ /* 0x000fc40000010050 */
[----:B------:R-:W2:Y:S02]  /*29e0*/  LDG.E.128 R72, desc[UR6][R92.64+0xf800] ;  /* 0x00f800065c487981 */ /* 0x000ea4000c1e1d00 */
[--C-:B------:R-:W-:Y:S01]  /*29f0*/  FFMA.FTZ R76, R8, R77, R15.reuse ;  /* 0x0000004d084c7223 */ /* 0x100fe2000001000f */
[C---:B------:R-:W-:Y:S02]  /*2a00*/  PRMT R15, R78.reuse, 0x7632, R15 ;  /* 0x000076324e0f7816 */ /* 0x040fe4000000000f */
[----:B------:R-:W-:Y:S02]  /*2a10*/  SHF.L.U32 R78, R78, 0x10, RZ ;  /* 0x000000104e4e7819 */ /* 0x000fe400000006ff */
[C---:B------:R-:W-:Y:S02]  /*2a20*/  PRMT R80, R81.reuse, 0x7632, R80 ;  /* 0x0000763251507816 */ /* 0x040fe40000000050 */
        /* <DEDUP_REMOVED lines=8> */
[----:B------:R-:W-:Y:S01]  /*2ab0*/  FFMA.FTZ R86, R8, R81, R105 ;  /* 0x0000005108567223 */ /* 0x000fe20000010069 */
[----:B------:R-:W-:Y:S01]  /*2ac0*/  PRMT R82, R82, 0x7632, R82 ;  /* 0x0000763252527816 */ /* 0x000fe20000000052 */
[----:B------:R-:W-:Y:S01]  /*2ad0*/  FFMA.FTZ R84, R5, R76, R78 ;  /* 0x0000004c05547223 */ /* 0x000fe2000001004e */
[----:B------:R-:W-:Y:S02]  /*2ae0*/  IMAD.U32 R4, R4, 0x10000, RZ ;  /* 0x0001000004047824 */ /* 0x000fe400078e00ff */
[----:B------:R-:W-:Y:S01]  /*2af0*/  FFMA.FTZ R77, R7, R80, R86 ;  /* 0x00000050074d7223 */ /* 0x000fe20000010056 */
[----:B------:R-:W-:-:S02]  /*2b00*/  SHF.L.U32 R15, R82, 0x10, RZ ;  /* 0x00000010520f7819 */ /* 0x000fc400000006ff */
[C---:B---3--:R-:W-:Y:S02]  /*2b10*/  SHF.L.U32 R78, R48.reuse, 0x10, RZ ;  /* 0x00000010304e7819 */ /* 0x048fe400000006ff */
[----:B------:R-:W-:Y:S01]  /*2b20*/  PRMT R76, R48, 0x7632, R76 ;  /* 0x00007632304c7816 */ /* 0x000fe2000000004c */
[--C-:B------:R-:W-:Y:S01]  /*2b30*/  FFMA.FTZ R4, R3, R4, R14.reuse ;  /* 0x0000000403047223 */ /* 0x100fe2000001000e */
[----:B------:R-:W-:Y:S01]  /*2b40*/  PRMT R14, R79, 0x7632, R14 ;  /* 0x000076324f0e7816 */ /* 0x000fe2000000000e */
[C---:B------:R-:W-:Y:S01]  /*2b50*/  IMAD.U32 R80, R83.reuse, 0x10000, RZ ;  /* 0x0001000053507824 */ /* 0x040fe200078e00ff */
[----:B------:R-:W-:Y:S01]  /*2b60*/  PRMT R48, R83, 0x7632, R48 ;  /* 0x0000763253307816 */ /* 0x000fe20000000030 */
[----:B------:R-:W-:Y:S01]  /*2b70*/  FFMA.FTZ R82, R6, R15, R77 ;  /* 0x0000000f06527223 */ /* 0x000fe2000001004d */
[----:B------:R-:W-:Y:S01]  /*2b80*/  FFMA.FTZ R88, R12, R78, R103 ;  /* 0x0000004e0c587223 */ /* 0x000fe20000010067 */
[----:B------:R-:W-:Y:S02]  /*2b90*/  SHF.L.U32 R86, R76, 0x10, RZ ;  /* 0x000000104c567819 */ /* 0x000fe400000006ff */
[----:B------:R-:W3:Y:S01]  /*2ba0*/  LDG.E.128 R76, desc[UR6][R92.64+0x13000] ;  /* 0x013000065c4c7981 */ /* 0x000ee2000c1e1d00 */
[----:B------:R-:W-:-:S02]  /*2bb0*/  PRMT R81, R52, 0x7632, R81 ;  /* 0x0000763234517816 */ /* 0x000fc40000000051 */
[----:B------:R-:W-:Y:S01]  /*2bc0*/  SHF.L.U32 R83, R52, 0x10, RZ ;  /* 0x0000001034537819 */ /* 0x000fe200000006ff */
[----:B------:R-:W-:Y:S01]  /*2bd0*/  FFMA.FTZ R86, R11, R86, R88 ;  /* 0x000000560b567223 */ /* 0x000fe20000010058 */
[----:B------:R-:W-:Y:S01]  /*2be0*/  FFMA.FTZ R15, R5, R80, R82 ;  /* 0x00000050050f7223 */ /* 0x000fe20000010052 */
[----:B------:R-:W-:Y:S02]  /*2bf0*/  IMAD.U32 R88, R81, 0x10000, RZ ;  /* 0x0001000051587824 */ /* 0x000fe400078e00ff */
[----:B------:R-:W-:Y:S02]  /*2c00*/  FFMA.FTZ R90, R12, R83, R87 ;  /* 0x000000530c5a7223 */ /* 0x000fe40000010057 */
[----:B------:R-:W3:Y:S01]  /*2c10*/  LDG.E.128 R80, desc[UR6][R92.64+0x16800] ;  /* 0x016800065c507981 */ /* 0x000ee2000c1e1d00 */
[C---:B------:R-:W-:Y:S02]  /*2c20*/  SHF.L.U32 R52, R49.reuse, 0x10, RZ ;  /* 0x0000001031347819 */ /* 0x040fe400000006ff */
[----:B------:R-:W-:-:S02]  /*2c30*/  PRMT R49, R49, 0x7632, R49 ;  /* 0x0000763231317816 */ /* 0x000fc40000000031 */
[----:B------:R-:W-:Y:S01]  /*2c40*/  SHF.L.U32 R14, R14, 0x10, RZ ;  /* 0x000000100e0e7819 */ /* 0x000fe200000006ff */
[----:B------:R-:W-:Y:S01]  /*2c50*/  FFMA.FTZ R87, R9, R52, R86 ;  /* 0x0000003409577223 */ /* 0x000fe20000010056 */
[----:B------:R-:W-:Y:S02]  /*2c60*/  SHF.L.U32 R49, R49, 0x10, RZ ;  /* 0x0000001031317819 */ /* 0x000fe400000006ff */
[----:B-----5:R-:W-:Y:S01]  /*2c70*/  SHF.L.U32 R86, R44, 0x10, RZ ;  /* 0x000000102c567819 */ /* 0x020fe200000006ff */
[----:B------:R-:W-:Y:S01]  /*2c80*/  FFMA.FTZ R90, R11, R88, R90 ;  /* 0x000000580b5a7223 */ /* 0x000fe2000001005a */
[----:B------:R-:W-:Y:S01]  /*2c90*/  FFMA.FTZ R14, R3, R14, R84 ;  /* 0x0000000e030e7223 */ /* 0x000fe20000010054 */
[----:B------:R-:W-:Y:S02]  /*2ca0*/  FFMA.FTZ R88, R8, R49, R87 ;  /* 0x0000003108587223 */ /* 0x000fe40000010057 */
[----:B------:R-:W-:Y:S02]  /*2cb0*/  FFMA.FTZ R96, R12, R86, R85 ;  /* 0x000000560c607223 */ /* 0x000fe40000010055 */
[----:B------:R-:W5:Y:S01]  /*2cc0*/  LDG.E.128 R84, desc[UR6][R92.64+0x1a000] ;  /* 0x01a000065c547981 */ /* 0x000f62000c1e1d00 */
[----:B------:R-:W-:Y:S01]  /*2cd0*/  SHF.L.U32 R48, R48, 0x10, RZ ;  /* 0x0000001030307819 */ /* 0x000fe200000006ff */
[C---:B------:R-:W-:Y:S01]  /*2ce0*/  IMAD.U32 R52, R53.reuse, 0x10000, RZ ;  /* 0x0001000035347824 */ /* 0x040fe200078e00ff */
[----:B------:R-:W-:-:S03]  /*2cf0*/  PRMT R53, R53, 0x7632, R53 ;  /* 0x0000763235357816 */ /* 0x000fc60000000035 */
[----:B------:R-:W-:Y:S01]  /*2d00*/  FFMA.FTZ R15, R3, R48, R15 ;  /* 0x00000030030f7223 */ /* 0x000fe2000001000f */
[----:B------:R-:W-:Y:S02]  /*2d10*/  PRMT R48, R44, 0x7632, R48 ;  /* 0x000076322c307816 */ /* 0x000fe40000000030 */
[C---:B------:R-:W-:Y:S02]  /*2d20*/  PRMT R44, R50.reuse, 0x7632, R44 ;  /* 0x00007632322c7816 */ /* 0x040fe4000000002c */
[----:B------:R-:W-:Y:S01]  /*2d30*/  SHF.L.U32 R50, R50, 0x10, RZ ;  /* 0x0000001032327819 */ /* 0x000fe200000006ff */
[----:B------:R-:W-:Y:S01]  /*2d40*/  FFMA.FTZ R49, R9, R52, R90 ;  /* 0x0000003409317223 */ /* 0x000fe2000001005a */
[----:B------:R-:W-:Y:S01]  /*2d50*/  SHF.L.U32 R53, R53, 0x10, RZ ;  /* 0x0000001035357819 */ /* 0x000fe200000006ff */
[----:B------:R-:W-:Y:S01]  /*2d60*/  IMAD.U32 R90, R48, 0x10000, RZ ;  /* 0x00010000305a7824 */ /* 0x000fe200078e00ff */
[C---:B------:R-:W-:Y:S02]  /*2d70*/  PRMT R48, R51.reuse, 0x7632, R48 ;  /* 0x0000763233307816 */ /* 0x040fe40000000030 */
        /* <DEDUP_REMOVED lines=9> */
[----:B------:R-:W-:Y:S01]  /*2e10*/  SHF.L.U32 R90, R45, 0x10, RZ ;  /* 0x000000102d5a7819 */ /* 0x000fe200000006ff */
[----:B------:R-:W-:Y:S01]  /*2e20*/  IMAD.U32 R45, R50, 0x10000, RZ ;  /* 0x00010000322d7824 */ /* 0x000fe200078e00ff */
[----:B------:R-:W-:Y:S01]  /*2e30*/  SHF.L.U32 R50, R55, 0x10, RZ ;  /* 0x0000001037327819 */ /* 0x000fe200000006ff */
[C---:B------:R-:W-:Y:S01]  /*2e40*/  FFMA.FTZ R44, R6.reuse, R49, R51 ;  /* 0x00000031062c7223 */ /* 0x040fe20000010033 */
[----:B------:R-:W-:Y:S01]  /*2e50*/  SHF.L.U32 R53, R53, 0x10, RZ ;  /* 0x0000001035357819 */ /* 0x000fe200000006ff */
[----:B------:R-:W-:Y:S01]  /*2e60*/  FFMA.FTZ R45, R6, R45, R54 ;  /* 0x0000002d062d7223 */ /* 0x000fe20000010036 */
[----:B------:R-:W-:Y:S01]  /*2e70*/  FFMA.FTZ R49, R9, R90, R96 ;  /* 0x0000005a09317223 */ /* 0x000fe20000010060 */
[----:B------:R-:W-:Y:S01]  /*2e80*/  SHF.L.U32 R54, R46, 0x10, RZ ;  /* 0x000000102e367819 */ /* 0x000fe200000006ff */
[C---:B------:R-:W-:Y:S01]  /*2e90*/  FFMA.FTZ R44, R5.reuse, R52, R44 ;  /* 0x00000034052c7223 */ /* 0x040fe2000001002c */
[----:B------:R-:W-:Y:S01]  /*2ea0*/  FFMA.FTZ R45, R5, R50, R45 ;  /* 0x00000032052d7223 */ /* 0x000fe2000001002d */
[----:B------:R-:W-:Y:S01]  /*2eb0*/  FFMA.FTZ R88, R8, R53, R49 ;  /* 0x0000003508587223 */ /* 0x000fe20000010031 */
[----:B------:R-:W-:-:S02]  /*2ec0*/  PRMT R46, R46, 0x7632, R46 ;  /* 0x000076322e2e7816 */ /* 0x000fc4000000002e */
[C---:B----4-:R-:W-:Y:S02]  /*2ed0*/  PRMT R50, R56.reuse, 0x7632, R50 ;  /* 0x0000763238327816 */ /* 0x050fe40000000032 */
[----:B------:R-:W-:Y:S02]  /*2ee0*/  SHF.L.U32 R52, R56, 0x10, RZ ;  /* 0x0000001038347819 */ /* 0x000fe400000006ff */
[----:B------:R-:W-:Y:S01]  /*2ef0*/  PRMT R55, R55, 0x7632, R55 ;  /* 0x0000763237377816 */ /* 0x000fe20000000037 */
[----:B------:R-:W-:Y:S01]  /*2f00*/  FFMA.FTZ R51, R7, R54, R88 ;  /* 0x0000003607337223 */ /* 0x000fe20000010058 */
[----:B------:R-:W-:Y:S01]  /*2f10*/  IMAD.U32 R48, R48, 0x10000, RZ ;  /* 0x0001000030307824 */ /* 0x000fe200078e00ff */
[----:B------:R-:W-:Y:S01]  /*2f20*/  SHF.L.U32 R49, R46, 0x10, RZ ;  /* 0x000000102e317819 */ /* 0x000fe200000006ff */
[----:B------:R-:W-:Y:S01]  /*2f30*/  FFMA.FTZ R52, R12, R52, R101 ;  /* 0x000000340c347223 */ /* 0x000fe20000010065 */
[----:B------:R-:W-:Y:S02]  /*2f40*/  SHF.L.U32 R50, R50, 0x10, RZ ;  /* 0x0000001032327819 */ /* 0x000fe400000006ff */
[----:B------:R-:W-:Y:S01]  /*2f50*/  SHF.L.U32 R56, R55, 0x10, RZ ;  /* 0x0000001037387819 */ /* 0x000fe200000006ff */
[----:B------:R-:W-:Y:S01]  /*2f60*/  FFMA.FTZ R88, R3, R48, R44 ;  /* 0x0000003003587223 */ /* 0x000fe2000001002c */
[----:B------:R-:W-:Y:S01]  /*2f70*/  FFMA.FTZ R46, R6, R49, R51 ;  /* 0x00000031062e7223 */ /* 0x000fe20000010033 */
[----:B------:R-:W-:Y:S01]  /*2f80*/  FFMA.FTZ R54, R11, R50, R52 ;  /* 0x000000320b367223 */ /* 0x000fe20000010034 */
[----:B------:R-:W-:Y:S01]  /*2f90*/  SHF.L.U32 R44, R47, 0x10, RZ ;  /* 0x000000102f2c7819 */ /* 0x000fe200000006ff */
[----:B------:R-:W4:Y:S01]  /*2fa0*/  LDG.E.128 R48, desc[UR6][R92.64+0x1d800] ;  /* 0x01d800065c307981 */ /* 0x000f22000c1e1d00 */
[--C-:B------:R-:W-:Y:S01]  /*2fb0*/  FFMA.FTZ R56, R3, R56, R45.reuse ;  /* 0x0000003803387223 */ /* 0x100fe2000001002d */
[----:B------:R-:W-:Y:S01]  /*2fc0*/  IMAD.U32 R52, R57, 0x10000, RZ ;  /* 0x0001000039347824 */ /* 0x000fe200078e00ff */
[----:B------:R-:W-:-:S02]  /*2fd0*/  PRMT R45, R16, 0x7632, R45 ;  /* 0x00007632102d7816 */ /* 0x000fc4000000002d */
[----:B------:R-:W-:Y:S02]  /*2fe0*/  SHF.L.U32 R55, R16, 0x10, RZ ;  /* 0x0000001010377819 */ /* 0x000fe400000006ff */
[----:B------:R-:W-:Y:S01]  /*2ff0*/  PRMT R57, R47, 0x7632, R57 ;  /* 0x000076322f397816 */ /* 0x000fe20000000039 */
        /* <DEDUP_REMOVED lines=9> */
[----:B------:R-:W-:Y:S01]  /*3090*/  IMAD.U32 R55, R52, 0x10000, RZ ;  /* 0x0001000034377824 */ /* 0x000fe200078e00ff */
[----:B------:R-:W4:Y:S01]  /*30a0*/  LDG.E.128 R44, desc[UR6][R92.64+0x21000] ;  /* 0x021000065c2c7981 */ /* 0x000f22000c1e1d00 */
[----:B------:R-:W-:Y:S01]  /*30b0*/  FFMA.FTZ R96, R9, R54, R90 ;  /* 0x0000003609607223 */ /* 0x000fe2000001005a */
[----:B------:R-:W-:Y:S01]  /*30c0*/  SHF.L.U32 R52, R58, 0x10, RZ ;  /* 0x000000103a347819 */ /* 0x000fe200000006ff */
[----:B------:R-:W-:Y:S01]  /*30d0*/  FFMA.FTZ R54, R8, R17, R53 ;  /* 0x0000001108367223 */ /* 0x000fe20000010035 */
        /* <DEDUP_REMOVED lines=17> */
[----:B------:R-:W4:Y:S01]  /*31f0*/  LDG.E.128 R52, desc[UR6][R92.64+0x24800] ;  /* 0x024800065c347981 */ /* 0x000f22000c1e1d00 */
[----:B------:R-:W-:Y:S01]  /*3200*/  PRMT R19, R19, 0x7632, R19 ;  /* 0x0000763213137816 */ /* 0x000fe20000000013 */
[C---:B------:R-:W-:Y:S01]  /*3210*/  FFMA.FTZ R17, R5.reuse, R58, R90 ;  /* 0x0000003a05117223 */ /* 0x040fe2000001005a */
[----:B------:R-:W-:Y:S01]  /*3220*/  FFMA.FTZ R97, R5, R36, R59 ;  /* 0x0000002405617223 */ /* 0x000fe2000001003b */
[----:B------:R-:W-:Y:S01]  /*3230*/  PRMT R58, R37, 0x7632, R58 ;  /* 0x00007632253a7816 */ /* 0x000fe2000000003a */
[----:B------:R-:W-:Y:S01]  /*3240*/  IMAD.U32 R57, R57, 0x10000, RZ ;  /* 0x0001000039397824 */ /* 0x000fe200078e00ff */
[----:B------:R-:W-:Y:S01]  /*3250*/  SHF.L.U32 R90, R37, 0x10, RZ ;  /* 0x00000010255a7819 */ /* 0x000fe200000006ff */
[----:B------:R-:W-:Y:S01]  /*3260*/  FFMA.FTZ R96, R11, R96, R98 ;  /* 0x000000600b607223 */ /* 0x000fe20000010062 */
[----:B------:R-:W-:Y:S01]  /*3270*/  SHF.L.U32 R36, R19, 0x10, RZ ;  /* 0x0000001013247819 */ /* 0x000fe200000006ff */
[----:B------:R-:W-:Y:S01]  /*3280*/  FFMA.FTZ R59, R3, R57, R16 ;  /* 0x00000039033b7223 */ /* 0x000fe20000010010 */
[----:B------:R-:W-:Y:S01]  /*3290*/  SHF.L.U32 R19, R58, 0x10, RZ ;  /* 0x000000103a137819 */ /* 0x000fe200000006ff */
[----:B------:R-:W-:-:S02]  /*32a0*/  FFMA.FTZ R37, R9, R90, R96 ;  /* 0x0000005a09257223 */ /* 0x000fc40000010060 */
[--C-:B------:R-:W-:Y:S01]  /*32b0*/  FFMA.FTZ R57, R3, R36, R97.reuse ;  /* 0x0000002403397223 */ /* 0x100fe20000010061 */
[----:B------:R-:W-:Y:S01]  /*32c0*/  PRMT R36, R38, 0x7632, R36 ;  /* 0x0000763226247816 */ /* 0x000fe20000000024 */
[C---:B------:R-:W-:Y:S01]  /*32d0*/  IMAD.U32 R98, R24.reuse, 0x10000, RZ ;  /* 0x0001000018627824 */ /* 0x040fe200078e00ff */
[----:B------:R-:W-:Y:S01]  /*32e0*/  PRMT R97, R24, 0x7632, R97 ;  /* 0x0000763218617816 */ /* 0x000fe20000000061 */
[----:B------:R-:W-:Y:S01]  /*32f0*/  FFMA.FTZ R96, R8, R19, R37 ;  /* 0x0000001308607223 */ /* 0x000fe20000010025 */
[----:B------:R-:W-:Y:S02]  /*3300*/  SHF.L.U32 R38, R38, 0x10, RZ ;  /* 0x0000001026267819 */ /* 0x000fe400000006ff */
[----:B------:R-:W-:Y:S01]  /*3310*/  SHF.L.U32 R37, R36, 0x10, RZ ;  /* 0x0000001024257819 */ /* 0x000fe200000006ff */
[----:B------:R-:W-:Y:S01]  /*3320*/  FFMA.FTZ R98, R12, R98, R89 ;  /* 0x000000620c627223 */ /* 0x000fe20000010059 */
[----:B------:R-:W-:Y:S02]  /*3330*/  SHF.L.U32 R36, R97, 0x10, RZ ;  /* 0x0000001061247819 */ /* 0x000fe400000006ff */
[----:B------:R-:W-:-:S02]  /*3340*/  SHF.L.U32 R18, R18, 0x10, RZ ;  /* 0x0000001012127819 */ /* 0x000fc400000006ff */
[C---:B------:R-:W-:Y:S02]  /*3350*/  PRMT R24, R39.reuse, 0x7632, R24 ;  /* 0x0000763227187816 */ /* 0x040fe40000000018 */
[----:B------:R-:W-:Y:S01]  /*3360*/  SHF.L.U32 R90, R39, 0x10, RZ ;  /* 0x00000010275a7819 */ /* 0x000fe200000006ff */
[----:B------:R-:W-:Y:S01]  /*3370*/  FFMA.FTZ R39, R7, R38, R96 ;  /* 0x0000002607277223 */ /* 0x000fe20000010060 */
[C---:B------:R-:W-:Y:S01]  /*3380*/  PRMT R38, R32.reuse, 0x7632, R38 ;  /* 0x0000763220267816 */ /* 0x040fe20000000026 */
[----:B------:R-:W-:Y:S01]  /*3390*/  FFMA.FTZ R98, R11, R36, R98 ;  /* 0x000000240b627223 */ /* 0x000fe20000010062 */
[----:B------:R-:W-:Y:S01]  /*33a0*/  SHF.L.U32 R89, R32, 0x10, RZ ;  /* 0x0000001020597819 */ /* 0x000fe200000006ff */
[----:B------:R-:W-:Y:S01]  /*33b0*/  FFMA.FTZ R58, R3, R18, R17 ;  /* 0x00000012033a7223 */ /* 0x000fe20000010011 */
[----:B------:R-:W-:Y:S01]  /*33c0*/  FFMA.FTZ R32, R6, R37, R39 ;  /* 0x0000002506207223 */ /* 0x000fe20000010027 */
[C---:B------:R-:W-:Y:S01]  /*33d0*/  IMAD.U32 R36, R25.reuse, 0x10000, RZ ;  /* 0x0001000019247824 */ /* 0x040fe200078e00ff */
[----:B------:R-:W4:Y:S01]  /*33e0*/  LDG.E.128 R16, desc[UR6][R92.64+0x28000] ;  /* 0x028000065c107981 */ /* 0x000f22000c1e1d00 */
        /* <DEDUP_REMOVED lines=13> */
[C---:B------:R-:W-:Y:S01]  /*34c0*/  PRMT R24, R26.reuse, 0x7632, R24 ;  /* 0x000076321a187816 */ /* 0x040fe20000000018 */
[----:B------:R-:W-:Y:S01]  /*34d0*/  IMAD.U32 R33, R33, 0x10000, RZ ;  /* 0x0001000021217824 */ /* 0x000fe200078e00ff */
[----:B------:R-:W-:Y:S01]  /*34e0*/  SHF.L.U32 R26, R26, 0x10, RZ ;  /* 0x000000101a1a7819 */ /* 0x000fe200000006ff */
[----:B------:R-:W4:Y:S01]  /*34f0*/  LDG.E.128 R36, desc[UR6][R92.64+0x2b800] ;  /* 0x02b800065c247981 */ /* 0x000f22000c1e1d00 */
[----:B------:R-:W-:Y:S01]  /*3500*/  PRMT R90, R34, 0x7632, R90 ;  /* 0x00007632225a7816 */ /* 0x000fe2000000005a */
[----:B------:R-:W-:Y:S01]  /*3510*/  FFMA.FTZ R97, R8, R33, R25 ;  /* 0x0000002108617223 */ /* 0x000fe20000010019 */
[----:B------:R-:W-:Y:S01]  /*3520*/  SHF.L.U32 R34, R34, 0x10, RZ ;  /* 0x0000001022227819 */ /* 0x000fe200000006ff */
[----:B------:R-:W-:Y:S01]  /*3530*/  FFMA.FTZ R33, R7, R26, R32 ;  /* 0x0000001a07217223 */ /* 0x000fe20000010020 */
[----:B------:R-:W-:-:S02]  /*3540*/  SHF.L.U32 R91, R90, 0x10, RZ ;  /* 0x000000105a5b7819 */ /* 0x000fc400000006ff */
[----:B------:R-:W-:Y:S01]  /*3550*/  SHF.L.U32 R25, R24, 0x10, RZ ;  /* 0x0000001018197819 */ /* 0x000fe200000006ff */
[----:B------:R-:W-:Y:S01]  /*3560*/  FFMA.FTZ R32, R7, R34, R97 ;  /* 0x0000002207207223 */ /* 0x000fe20000010061 */
[----:B------:R-:W-:-:S03]  /*3570*/  IMAD.U32 R24, R27, 0x10000, RZ ;  /* 0x000100001b187824 */ /* 0x000fc600078e00ff */
[C-C-:B------:R-:W-:Y:S01]  /*3580*/  FFMA.FTZ R91, R6.reuse, R91, R32.reuse ;  /* 0x0000005b065b7223 */ /* 0x140fe20000010020 */
[----:B------:R-:W-:Y:S01]  /*3590*/  PRMT R32, R27, 0x7632, R32 ;  /* 0x000076321b207816 */ /* 0x000fe20000000020 */
[----:B------:R-:W-:Y:S01]  /*35a0*/  FFMA.FTZ R26, R6, R25, R33 ;  /* 0x00000019061a7223 */ /* 0x000fe20000010021 */
[C---:B------:R-:W-:Y:S02]  /*35b0*/  SHF.L.U32 R34, R35.reuse, 0x10, RZ ;  /* 0x0000001023227819 */ /* 0x040fe400000006ff */
[----:B------:R-:W-:Y:S02]  /*35c0*/  PRMT R35, R35, 0x7632, R35 ;  /* 0x0000763223237816 */ /* 0x000fe40000000023 */
[C---:B------:R-:W-:Y:S02]  /*35d0*/  PRMT R97, R28.reuse, 0x7632, R97 ;  /* 0x000076321c617816 */ /* 0x040fe40000000061 */
[----:B------:R-:W-:Y:S01]  /*35e0*/  SHF.L.U32 R98, R28, 0x10, RZ ;  /* 0x000000101c627819 */ /* 0x000fe200000006ff */
[C---:B------:R-:W-:Y:S01]  /*35f0*/  FFMA.FTZ R90, R5.reuse, R24, R26 ;  /* 0x00000018055a7223 */ /* 0x040fe2000001001a */
        /* <DEDUP_REMOVED lines=11> */
[----:B------:R-:W4:Y:S01]  /*36b0*/  LDG.E.128 R24, desc[UR6][R92.64+0x2000] ;  /* 0x002000065c187981 */ /* 0x000f22000c1e1d00 */
[----:B------:R-:W-:Y:S01]  /*36c0*/  SHF.L.U32 R91, R60, 0x10, RZ ;  /* 0x000000103c5b7819 */ /* 0x000fe200000006ff */
[----:B------:R-:W-:Y:S01]  /*36d0*/  FFMA.FTZ R9, R9, R28, R98 ;  /* 0x0000001c09097223 */ /* 0x000fe20000010062 */
[----:B------:R-:W-:Y:S01]  /*36e0*/  SHF.L.U32 R29, R29, 0x10, RZ ;  /* 0x000000101d1d7819 */ /* 0x000fe200000006ff */
[----:B------:R-:W4:Y:S01]  /*36f0*/  LDG.E.128 R32, desc[UR6][R94.64+0x2000] ;  /* 0x002000065e207981 */ /* 0x000f22000c1e1d00 */
[----:B------:R-:W-:Y:S01]  /*3700*/  PRMT R11, R40, 0x7632, R11 ;  /* 0x00007632280b7816 */ /* 0x000fe2000000000b */
[----:B------:R-:W-:Y:S01]  /*3710*/  FFMA.FTZ R97, R91, R90, R10 ;  /* 0x0000005a5b617223 */ /* 0x000fe2000001000a */
[----:B------:R-:W-:Y:S01]  /*3720*/  PRMT R40, R60, 0x7632, R40 ;  /* 0x000076323c287816 */ /* 0x000fe20000000028 */
        /* <DEDUP_REMOVED lines=8> */
[C---:B------:R-:W-:Y:S02]  /*37b0*/  SHF.L.U32 R60, R61.reuse, 0x10, RZ ;  /* 0x000000103d3c7819 */ /* 0x040fe400000006ff */
[----:B------:R-:W-:Y:S01]  /*37c0*/  PRMT R41, R61, 0x7632, R41 ;  /* 0x000076323d297816 */ /* 0x000fe20000000029 */
[----:B------:R-:W-:Y:S02]  /*37d0*/  IMAD.U32 R28, R7, 0x10000, RZ ;  /* 0x00010000071c7824 */ /* 0x000fe400078e00ff */
[----:B------:R-:W-:Y:S01]  /*37e0*/  FFMA.FTZ R90, R60, R9, R11 ;  /* 0x000000093c5a7223 */ /* 0x000fe2000001000b */
[----:B------:R-:W-:Y:S01]  /*37f0*/  SHF.L.U32 R41, R41, 0x10, RZ ;  /* 0x0000001029297819 */ /* 0x000fe200000006ff */
[----:B------:R-:W4:Y:S01]  /*3800*/  LDG.E.128 R8, desc[UR6][R92.64+0x5800] ;  /* 0x005800065c087981 */ /* 0x000f22000c1e1d00 */
[----:B------:R-:W-:-:S02]  /*3810*/  SHF.L.U32 R98, R42, 0x10, RZ ;  /* 0x000000102a627819 */ /* 0x000fc400000006ff */
[----:B------:R-:W-:Y:S01]  /*3820*/  SHF.L.U32 R61, R62, 0x10, RZ ;  /* 0x000000103e3d7819 */ /* 0x000fe200000006ff */
[----:B------:R-:W-:Y:S01]  /*3830*/  FFMA.FTZ R28, R41, R28, R90 ;  /* 0x0000001c291c7223 */ /* 0x000fe2000001005a */
[----:B------:R-:W-:-:S03]  /*3840*/  PRMT R30, R30, 0x7632, R30 ;  /* 0x000076321e1e7816 */ /* 0x000fc6000000001e */
[----:B------:R-:W-:Y:S01]  /*3850*/  FFMA.FTZ R97, R61, R98, R28 ;  /* 0x000000623d617223 */ /* 0x000fe2000001001c */
[C---:B------:R-:W-:Y:S02]  /*3860*/  SHF.L.U32 R98, R20.reuse, 0x10, RZ ;  /* 0x0000001014627819 */ /* 0x040fe400000006ff */
[----:B------:R-:W-:Y:S02]  /*3870*/  PRMT R20, R20, 0x7632, R20 ;  /* 0x0000763214147816 */ /* 0x000fe40000000014 */
[----:B------:R-:W-:Y:S01]  /*3880*/  SHF.L.U32 R7, R30, 0x10, RZ ;  /* 0x000000101e077819 */ /* 0x000fe200000006ff */
[----:B------:R-:W-:Y:S01]  /*3890*/  FFMA.FTZ R101, R91, R98, R4 ;  /* 0x000000625b657223 */ /* 0x000fe20000010004 */
[----:B------:R-:W-:Y:S01]  /*38a0*/  SHF.L.U32 R99, R20, 0x10, RZ ;  /* 0x0000001014637819 */ /* 0x000fe200000006ff */
[C---:B------:R-:W-:Y:S02]  /*38b0*/  IMAD.U32 R96, R31.reuse, 0x10000, RZ ;  /* 0x000100001f607824 */ /* 0x040fe400078e00ff */
[----:B------:R-:W-:Y:S01]  /*38c0*/  FFMA.FTZ R6, R6, R7, R29 ;  /* 0x0000000706067223 */ /* 0x000fe2000001001d */
[----:B------:R-:W-:Y:S01]  /*38d0*/  PRMT R7, R42, 0x7632, R7 ;  /* 0x000076322a077816 */ /* 0x000fe20000000007 */
[----:B------:R-:W-:Y:S01]  /*38e0*/  FFMA.FTZ R99, R40, R99, R101 ;  /* 0x0000006328637223 */ /* 0x000fe20000010065 */
[----:B------:R-:W-:-:S02]  /*38f0*/  PRMT R90, R31, 0x7632, R90 ;  /* 0x000076321f5a7816 */ /* 0x000fc4000000005a */
[----:B------:R-:W-:Y:S01]  /*3900*/  PRMT R42, R62, 0x7632, R42 ;  /* 0x000076323e2a7816 */ /* 0x000fe2000000002a */
[----:B------:R-:W4:Y:S01]  /*3910*/  LDG.E.128 R28, desc[UR6][R92.64+0x9000] ;  /* 0x009000065c1c7981 */ /* 0x000f22000c1e1d00 */
[C---:B------:R-:W-:Y:S01]  /*3920*/  PRMT R4, R21.reuse, 0x7632, R4 ;  /* 0x0000763215047816 */ /* 0x040fe20000000004 */
[----:B------:R-:W-:Y:S01]  /*3930*/  IMAD.U32 R21, R21, 0x10000, RZ ;  /* 0x0001000015157824 */ /* 0x000fe200078e00ff */
[----:B------:R-:W-:Y:S02]  /*3940*/  SHF.L.U32 R7, R7, 0x10, RZ ;  /* 0x0000001007077819 */ /* 0x000fe400000006ff */
        /* <DEDUP_REMOVED lines=12> */
[----:B------:R-:W-:Y:S02]  /*3a10*/  FFMA.FTZ R63, R61, R6, R4 ;  /* 0x000000063d3f7223 */ /* 0x000fe40000010004 */
[----:B------:R-:W4:Y:S01]  /*3a20*/  LDG.E.128 R4, desc[UR6][R92.64+0xc800] ;  /* 0x00c800065c047981 */ /* 0x000f22000c1e1d00 */
[----:B------:R-:W-:Y:S02]  /*3a30*/  SHF.L.U32 R21, R22, 0x10, RZ ;  /* 0x0000001016157819 */ /* 0x000fe400000006ff */
[C---:B------:R-:W-:Y:S02]  /*3a40*/  PRMT R22, R64.reuse, 0x7632, R22 ;  /* 0x0000763240167816 */ /* 0x040fe40000000016 */
[----:B------:R-:W-:-:S02]  /*3a50*/  SHF.L.U32 R64, R64, 0x10, RZ ;  /* 0x0000001040407819 */ /* 0x000fc400000006ff */
[C---:B------:R-:W-:Y:S01]  /*3a60*/  PRMT R20, R43.reuse, 0x7632, R20 ;  /* 0x000076322b147816 */ /* 0x040fe20000000014 */
[----:B------:R-:W-:Y:S01]  /*3a70*/  IMAD.U32 R97, R22, 0x10000, RZ ;  /* 0x0001000016617824 */ /* 0x000fe200078e00ff */
[----:B------:R-:W-:Y:S01]  /*3a80*/  SHF.L.U32 R43, R43, 0x10, RZ ;  /* 0x000000102b2b7819 */ /* 0x000fe200000006ff */
[--C-:B------:R-:W-:Y:S01]  /*3a90*/  FFMA.FTZ R99, R91, R64, R14.reuse ;  /* 0x000000405b637223 */ /* 0x100fe2000001000e */
[----:B------:R-:W-:Y:S01]  /*3aa0*/  IMAD.U32 R90, R90, 0x10000, RZ ;  /* 0x000100005a5a7824 */ /* 0x000fe200078e00ff */
[----:B------:R-:W-:Y:S01]  /*3ab0*/  SHF.L.U32 R20, R20, 0x10, RZ ;  /* 0x0000001014147819 */ /* 0x000fe200000006ff */
[----:B------:R-:W-:Y:S01]  /*3ac0*/  FFMA.FTZ R63, R42, R21, R63 ;  /* 0x000000152a3f7223 */ /* 0x000fe2000001003f */
[----:B------:R-:W-:Y:S02]  /*3ad0*/  SHF.L.U32 R21, R23, 0x10, RZ ;  /* 0x0000001017157819 */ /* 0x000fe400000006ff */
[C---:B------:R-:W-:Y:S01]  /*3ae0*/  PRMT R14, R65.reuse, 0x7632, R14 ;  /* 0x00007632410e7816 */ /* 0x040fe2000000000e */
        /* <DEDUP_REMOVED lines=8> */
[----:B------:R-:W-:Y:S02]  /*3b70*/  PRMT R23, R23, 0x7632, R23 ;  /* 0x0000763217177816 */ /* 0x000fe40000000017 */
[----:B------:R-:W-:Y:S01]  /*3b80*/  SHF.L.U32 R68, R68, 0x10, RZ ;  /* 0x0000001044447819 */ /* 0x000fe200000006ff */
[----:B------:R-:W-:Y:S01]  /*3b90*/  FFMA.FTZ R64, R41, R22, R64 ;  /* 0x0000001629407223 */ /* 0x000fe20000010040 */
[C---:B------:R-:W-:Y:S01]  /*3ba0*/  SHF.L.U32 R22, R66.reuse, 0x10, RZ ;  /* 0x0000001042167819 */ /* 0x040fe200000006ff */
[----:B------:R-:W-:Y:S01]  /*3bb0*/  IMAD.U32 R14, R23, 0x10000, RZ ;  /* 0x00010000170e7824 */ /* 0x000fe200078e00ff */
[----:B------:R-:W-:Y:S01]  /*3bc0*/  SHF.L.U32 R21, R21, 0x10, RZ ;  /* 0x0000001015157819 */ /* 0x000fe200000006ff */
[----:B------:R-:W-:Y:S01]  /*3bd0*/  FFMA.FTZ R15, R91, R68, R15 ;  /* 0x000000445b0f7223 */ /* 0x000fe2000001000f */
[----:B------:R-:W-:Y:S01]  /*3be0*/  PRMT R66, R66, 0x7632, R66 ;  /* 0x0000763242427816 */ /* 0x000fe20000000042 */
[----:B------:R-:W-:Y:S01]  /*3bf0*/  FFMA.FTZ R63, R43, R14, R20 ;  /* 0x0000000e2b3f7223 */ /* 0x000fe20000010014 */
[----:B------:R-:W-:Y:S01]  /*3c00*/  FFMA.FTZ R65, R61, R22, R64 ;  /* 0x000000163d417223 */ /* 0x000fe20000010040 */
[----:B------:R-:W-:-:S02]  /*3c10*/  FFMA.FTZ R97, R40, R21, R15 ;  /* 0x0000001528617223 */ /* 0x000fc4000001000f */
[----:B------:R-:W4:Y:S01]  /*3c20*/  LDG.E.128 R20, desc[UR6][R92.64+0x10000] ;  /* 0x010000065c147981 */ /* 0x000f22000c1e1d00 */
[C---:B------:R-:W-:Y:S02]  /*3c30*/  PRMT R64, R69.reuse, 0x7632, R64 ;  /* 0x0000763245407816 */ /* 0x040fe40000000040 */
[----:B------:R-:W-:Y:S02]  /*3c40*/  SHF.L.U32 R15, R66, 0x10, RZ ;  /* 0x00000010420f7819 */ /* 0x000fe400000006ff */
[----:B------:R-:W-:Y:S02]  /*3c50*/  SHF.L.U32 R69, R69, 0x10, RZ ;  /* 0x0000001045457819 */ /* 0x000fe400000006ff */
[C---:B------:R-:W-:Y:S01]  /*3c60*/  PRMT R14, R67.reuse, 0x7632, R14 ;  /* 0x00007632430e7816 */ /* 0x040fe2000000000e */
[----:B------:R-:W-:Y:S02]  /*3c70*/  IMAD.U32 R67, R67, 0x10000, RZ ;  /* 0x0001000043437824 */ /* 0x000fe400078e00ff */
        /* <DEDUP_REMOVED lines=8> */
[C---:B------:R-:W-:Y:S01]  /*3d00*/  SHF.L.U32 R72, R70.reuse, 0x10, RZ ;  /* 0x0000001046487819 */ /* 0x040fe200000006ff */
[----:B------:R-:W-:Y:S01]  /*3d10*/  FFMA.FTZ R96, R41, R64, R66 ;  /* 0x0000004029607223 */ /* 0x000fe20000010042 */
[----:B------:R-:W-:Y:S01]  /*3d20*/  PRMT R70, R70, 0x7632, R70 ;  /* 0x0000763246467816 */ /* 0x000fe20000000046 */
[----:B------:R-:W2:Y:S01]  /*3d30*/  LDG.E.128 R64, desc[UR6][R92.64+0x13800] ;  /* 0x013800065c407981 */ /* 0x000ea2000c1e1d00 */
[C---:B------:R-:W-:Y:S01]  /*3d40*/  SHF.L.U32 R99, R73.reuse, 0x10, RZ ;  /* 0x0000001049637819 */ /* 0x040fe200000006ff */
[----:B------:R-:W-:Y:S01]  /*3d50*/  FFMA.FTZ R101, R40, R15, R69 ;  /* 0x0000000f28657223 */ /* 0x000fe20000010045 */
[----:B------:R-:W-:Y:S01]  /*3d60*/  PRMT R73, R73, 0x7632, R73 ;  /* 0x0000763249497816 */ /* 0x000fe20000000049 */
[----:B------:R-:W-:-:S02]  /*3d70*/  IMAD.U32 R15, R70, 0x10000, RZ ;  /* 0x00010000460f7824 */ /* 0x000fc400078e00ff */
[----:B------:R-:W-:Y:S01]  /*3d80*/  FFMA.FTZ R97, R61, R72, R96 ;  /* 0x000000483d617223 */ /* 0x000fe20000010060 */
[----:B------:R-:W-:Y:S01]  /*3d90*/  FFMA.FTZ R88, R60, R99, R101 ;  /* 0x000000633c587223 */ /* 0x000fe20000010065 */
[----:B------:R-:W-:Y:S02]  /*3da0*/  SHF.L.U32 R70, R73, 0x10, RZ ;  /* 0x0000001049467819 */ /* 0x000fe400000006ff */
        /* <DEDUP_REMOVED lines=9> */
[----:B------:R-:W-:Y:S01]  /*3e40*/  PRMT R74, R74, 0x7632, R74 ;  /* 0x000076324a4a7816 */ /* 0x000fe2000000004a */
[----:B------:R-:W-:Y:S02]  /*3e50*/  FFMA.FTZ R73, R61, R72, R70 ;  /* 0x000000483d497223 */ /* 0x000fe40000010046 */
[----:B------:R-:W2:Y:S01]  /*3e60*/  LDG.E.128 R68, desc[UR6][R92.64+0x17000] ;  /* 0x017000065c447981 */ /* 0x000ea2000c1e1d00 */
[----:B------:R-:W-:Y:S01]  /*3e70*/  FFMA.FTZ R96, R43, R96, R15 ;  /* 0x000000602b607223 */ /* 0x000fe2000001000f */
[----:B---3--:R-:W-:Y:S02]  /*3e80*/  SHF.L.U32 R72, R76, 0x10, RZ ;  /* 0x000000104c487819 */ /* 0x008fe400000006ff */
[----:B------:R-:W-:Y:S02]  /*3e90*/  SHF.L.U32 R15, R74, 0x10, RZ ;  /* 0x000000104a0f7819 */ /* 0x000fe400000006ff */
[----:B------:R-:W-:Y:S01]  /*3ea0*/  PRMT R76, R76, 0x7632, R76 ;  /* 0x000076324c4c7816 */ /* 0x000fe2000000004c */
[----:B------:R-:W-:Y:S01]  /*3eb0*/  FFMA.FTZ R97, R91, R72, R56 ;  /* 0x000000485b617223 */ /* 0x000fe20000010038 */
[C---:B------:R-:W-:Y:S01]  /*3ec0*/  PRMT R14, R75.reuse, 0x7632, R14 ;  /* 0x000076324b0e7816 */ /* 0x040fe2000000000e */
[----:B------:R-:W-:Y:S01]  /*3ed0*/  FFMA.FTZ R15, R42, R15, R73 ;  /* 0x0000000f2a0f7223 */ /* 0x000fe20000010049 */
        /* <DEDUP_REMOVED lines=10> */
[----:B------:R-:W-:Y:S02]  /*3f80*/  FFMA.FTZ R80, R60, R15, R73 ;  /* 0x0000000f3c507223 */ /* 0x000fe40000010049 */
[----:B------:R-:W-:Y:S02]  /*3f90*/  FFMA.FTZ R59, R40, R75, R59 ;  /* 0x0000004b283b7223 */ /* 0x000fe4000001003b */
[----:B------:R-:W3:Y:S01]  /*3fa0*/  LDG.E.128 R72, desc[UR6][R92.64+0x1a800] ;  /* 0x01a800065c487981 */ /* 0x000ee2000c1e1d00 */
[----:B------:R-:W-:Y:S01]  /*3fb0*/  SHF.L.U32 R14, R14, 0x10, RZ ;  /* 0x000000100e0e7819 */ /* 0x000fe200000006ff */
[----:B------:R-:W-:Y:S01]  /*3fc0*/  IMAD.U32 R76, R77, 0x10000, RZ ;  /* 0x000100004d4c7824 */ /* 0x000fe200078e00ff */
[----:B------:R-:W-:-:S02]  /*3fd0*/  SHF.L.U32 R15, R81, 0x10, RZ ;  /* 0x00000010510f7819 */ /* 0x000fc400000006ff */
[C---:B-----5:R-:W-:Y:S02]  /*3fe0*/  SHF.L.U32 R77, R84.reuse, 0x10, RZ ;  /* 0x00000010544d7819 */ /* 0x060fe400000006ff */
[----:B------:R-:W-:Y:S01]  /*3ff0*/  PRMT R84, R84, 0x7632, R84 ;  /* 0x0000763254547816 */ /* 0x000fe20000000054 */
[----:B------:R-:W-:Y:S01]  /*4000*/  FFMA.FTZ R97, R43, R14, R56 ;  /* 0x0000000e2b617223 */ /* 0x000fe20000010038 */
[----:B------:R-:W-:Y:S01]  /*4010*/  FFMA.FTZ R76, R41, R76, R80 ;  /* 0x0000004c294c7223 */ /* 0x000fe20000010050 */
[----:B------:R-:W-:Y:S01]  /*4020*/  PRMT R14, R78, 0x7632, R14 ;  /* 0x000076324e0e7816 */ /* 0x000fe2000000000e */
[----:B------:R-:W-:Y:S01]  /*4030*/  FFMA.FTZ R80, R60, R15, R59 ;  /* 0x0000000f3c507223 */ /* 0x000fe2000001003b */
[----:B------:R-:W-:Y:S01]  /*4040*/  FFMA.FTZ R77, R91, R77, R58 ;  /* 0x0000004d5b4d7223 */ /* 0x000fe2000001003a */
[----:B------:R-:W-:Y:S01]  /*4050*/  PRMT R81, R81, 0x7632, R81 ;  /* 0x0000763251517816 */ /* 0x000fe20000000051 */
[----:B------:R-:W-:Y:S01]  /*4060*/  IMAD.U32 R15, R84, 0x10000, RZ ;  /* 0x00010000540f7824 */ /* 0x000fe200078e00ff */
[----:B------:R-:W-:-:S02]  /*4070*/  SHF.L.U32 R78, R78, 0x10, RZ ;  /* 0x000000104e4e7819 */ /* 0x000fc400000006ff */
[----:B------:R-:W-:Y:S01]  /*4080*/  SHF.L.U32 R58, R81, 0x10, RZ ;  /* 0x00000010513a7819 */ /* 0x000fe200000006ff */
[----:B------:R-:W-:Y:S01]  /*4090*/  FFMA.FTZ R101, R40, R15, R77 ;  /* 0x0000000f28657223 */ /* 0x000fe2000001004d */
[----:B------:R-:W-:Y:S01]  /*40a0*/  PRMT R56, R79, 0x7632, R56 ;  /* 0x000076324f387816 */ /* 0x000fe20000000038 */
[----:B------:R-:W-:Y:S01]  /*40b0*/  FFMA.FTZ R81, R61, R78, R76 ;  /* 0x0000004e3d517223 */ /* 0x000fe2000001004c */
[----:B------:R-:W-:Y:S02]  /*40c0*/  SHF.L.U32 R59, R79, 0x10, RZ ;  /* 0x000000104f3b7819 */ /* 0x000fe400000006ff */
[----:B------:R-:W5:Y:S01]  /*40d0*/  LDG.E.128 R76, desc[UR6][R92.64+0x1e000] ;  /* 0x01e000065c4c7981 */ /* 0x000f62000c1e1d00 */
[----:B------:R-:W-:Y:S01]  /*40e0*/  FFMA.FTZ R80, R41, R58, R80 ;  /* 0x0000003a29507223 */ /* 0x000fe20000010050 */
[C---:B------:R-:W-:Y:S02]  /*40f0*/  PRMT R58, R82.reuse, 0x7632, R58 ;  /* 0x00007632523a7816 */ /* 0x040fe4000000003a */
[----:B------:R-:W-:-:S02]  /*4100*/  SHF.L.U32 R82, R82, 0x10, RZ ;  /* 0x0000001052527819 */ /* 0x000fc400000006ff */
[----:B------:R-:W-:Y:S02]  /*4110*/  SHF.L.U32 R15, R14, 0x10, RZ ;  /* 0x000000100e0f7819 */ /* 0x000fe400000006ff */
[C---:B------:R-:W-:Y:S02]  /*4120*/  PRMT R14, R85.reuse, 0x7632, R14 ;  /* 0x00007632550e7816 */ /* 0x040fe4000000000e */
[----:B------:R-:W-:Y:S01]  /*4130*/  SHF.L.U32 R99, R85, 0x10, RZ ;  /* 0x0000001055637819 */ /* 0x000fe200000006ff */
[----:B------:R-:W-:Y:S01]  /*4140*/  FFMA.FTZ R80, R61, R82, R80 ;  /* 0x000000523d507223 */ /* 0x000fe20000010050 */
[----:B------:R-:W-:Y:S01]  /*4150*/  SHF.L.U32 R14, R14, 0x10, RZ ;  /* 0x000000100e0e7819 */ /* 0x000fe200000006ff */
[----:B------:R-:W-:Y:S02]  /*4160*/  IMAD.U32 R85, R58, 0x10000, RZ ;  /* 0x000100003a557824 */ /* 0x000fe400078e00ff */
[----:B------:R-:W-:Y:S01]  /*4170*/  FFMA.FTZ R82, R60, R99, R101 ;  /* 0x000000633c527223 */ /* 0x000fe20000010065 */
[C---:B------:R-:W-:Y:S01]  /*4180*/  FFMA.FTZ R15, R42.reuse, R15, R81 ;  /* 0x0000000f2a0f7223 */ /* 0x040fe20000010051 */
[----:B------:R-:W-:Y:S01]  /*4190*/  FFMA.FTZ R80, R42, R85, R80 ;  /* 0x000000552a507223 */ /* 0x000fe20000010050 */
[----:B------:R-:W-:Y:S01]  /*41a0*/  SHF.L.U32 R81, R83, 0x10, RZ ;  /* 0x0000001053517819 */ /* 0x000fe200000006ff */
[----:B------:R-:W-:Y:S01]  /*41b0*/  FFMA.FTZ R82, R41, R14, R82 ;  /* 0x0000000e29527223 */ /* 0x000fe20000010052 */
[----:B------:R-:W-:Y:S01]  /*41c0*/  SHF.L.U32 R58, R86, 0x10, RZ ;  /* 0x00000010563a7819 */ /* 0x000fe200000006ff */
[C-C-:B------:R-:W-:Y:S01]  /*41d0*/  FFMA.FTZ R14, R62.reuse, R59, R15.reuse ;  /* 0x0000003b3e0e7223 */ /* 0x140fe2000001000f */
[----:B------:R-:W-:Y:S01]  /*41e0*/  PRMT R15, R83, 0x7632, R15 ;  /* 0x00007632530f7816 */ /* 0x000fe2000000000f */
[----:B------:R-:W-:-:S02]  /*41f0*/  FFMA.FTZ R59, R62, R81, R80 ;  /* 0x000000513e3b7223 */ /* 0x000fc40000010050 */
[----:B------:R-:W-:Y:S02]  /*4200*/  FFMA.FTZ R99, R61, R58, R82 ;  /* 0x0000003a3d637223 */ /* 0x000fe40000010052 */
[----:B------:R-:W5:Y:S01]  /*4210*/  LDG.E.128 R80, desc[UR6][R92.64+0x21800] ;  /* 0x021800065c507981 */ /* 0x000f62000c1e1d00 */
[----:B------:R-:W-:Y:S01]  /*4220*/  PRMT R86, R86, 0x7632, R86 ;  /* 0x0000763256567816 */ /* 0x000fe20000000056 */
[----:B------:R-:W-:Y:S01]  /*4230*/  IMAD.U32 R84, R15, 0x10000, RZ ;  /* 0x000100000f547824 */ /* 0x000fe200078e00ff */
[C---:B----4-:R-:W-:Y:S02]  /*4240*/  PRMT R58, R48.reuse, 0x7632, R58 ;  /* 0x00007632303a7816 */ /* 0x050fe4000000003a */
        /* <DEDUP_REMOVED lines=13> */
[----:B------:R-:W-:Y:S01]  /*4320*/  SHF.L.U32 R48, R48, 0x10, RZ ;  /* 0x0000001030307819 */ /* 0x000fe200000006ff */
[----:B------:R-:W-:Y:S01]  /*4330*/  FFMA.FTZ R56, R60, R49, R57 ;  /* 0x000000313c387223 */ /* 0x000fe20000010039 */
[C---:B------:R-:W-:Y:S02]  /*4340*/  SHF.L.U32 R58, R44.reuse, 0x10, RZ ;  /* 0x000000102c3a7819 */ /* 0x040fe400000006ff */
[----:B------:R-:W-:Y:S02]  /*4350*/  PRMT R15, R44, 0x7632, R15 ;  /* 0x000076322c0f7816 */ /* 0x000fe4000000000f */
[C---:B------:R-:W-:Y:S01]  /*4360*/  SHF.L.U32 R44, R50.reuse, 0x10, RZ ;  /* 0x00000010322c7819 */ /* 0x040fe200000006ff */
[----:B------:R-:W-:Y:S01]  /*4370*/  FFMA.FTZ R48, R41, R48, R56 ;  /* 0x0000003029307223 */ /* 0x000fe20000010038 */
[----:B------:R-:W-:Y:S01]  /*4380*/  PRMT R50, R50, 0x7632, R50 ;  /* 0x0000763232327816 */ /* 0x000fe20000000032 */
[----:B------:R-:W-:Y:S01]  /*4390*/  FFMA.FTZ R89, R91, R58, R89 ;  /* 0x0000003a5b597223 */ /* 0x000fe20000010059 */
[----:B------:R-:W-:Y:S01]  /*43a0*/  SHF.L.U32 R99, R15, 0x10, RZ ;  /* 0x000000100f637819 */ /* 0x000fe200000006ff */
[----:B------:R-:W4:Y:S01]  /*43b0*/  LDG.E.128 R56, desc[UR6][R92.64+0x25000] ;  /* 0x025000065c387981 */ /* 0x000f22000c1e1d00 */
[----:B------:R-:W-:Y:S01]  /*43c0*/  FFMA.FTZ R49, R61, R44, R48 ;  /* 0x0000002c3d317223 */ /* 0x000fe20000010030 */
[----:B------:R-:W-:Y:S01]  /*43d0*/  IMAD.U32 R15, R50, 0x10000, RZ ;  /* 0x00010000320f7824 */ /* 0x000fe200078e00ff */
[----:B------:R-:W-:-:S03]  /*43e0*/  PRMT R44, R45, 0x7632, R44 ;  /* 0x000076322d2c7816 */ /* 0x000fc6000000002c */
[----:B------:R-:W-:Y:S01]  /*43f0*/  FFMA.FTZ R49, R42, R15, R49 ;  /* 0x0000000f2a317223 */ /* 0x000fe20000010031 */
[----:B------:R-:W-:Y:S01]  /*4400*/  SHF.L.U32 R15, R51, 0x10, RZ ;  /* 0x00000010330f7819 */ /* 0x000fe200000006ff */
[----:B------:R-:W-:Y:S01]  /*4410*/  FFMA.FTZ R89, R40, R99, R89 ;  /* 0x0000006328597223 */ /* 0x000fe20000010059 */
[----:B------:R-:W-:Y:S02]  /*4420*/  PRMT R87, R87, 0x7632, R87 ;  /* 0x0000763257577816 */ /* 0x000fe40000000057 */
[----:B------:R-:W-:Y:S02]  /*4430*/  SHF.L.U32 R45, R45, 0x10, RZ ;  /* 0x000000102d2d7819 */ /* 0x000fe400000006ff */
        /* <DEDUP_REMOVED lines=14> */
[----:B------:R-:W4:Y:S01]  /*4520*/  LDG.E.128 R48, desc[UR6][R92.64+0x28800] ;  /* 0x028800065c307981 */ /* 0x000f22000c1e1d00 */
[----:B------:R-:W-:Y:S01]  /*4530*/  SHF.L.U32 R13, R46, 0x10, RZ ;  /* 0x000000102e0d7819 */ /* 0x000fe200000006ff */
[----:B------:R-:W-:Y:S01]  /*4540*/  FFMA.FTZ R45, R61, R52, R98 ;  /* 0x000000343d2d7223 */ /* 0x000fe20000010062 */
[----:B------:R-:W-:-:S02]  /*4550*/  SHF.L.U32 R14, R14, 0x10, RZ ;  /* 0x000000100e0e7819 */ /* 0x000fc400000006ff */
[----:B------:R-:W-:Y:S01]  /*4560*/  SHF.L.U32 R15, R47, 0x10, RZ ;  /* 0x000000102f0f7819 */ /* 0x000fe200000006ff */
[----:B------:R-:W-:Y:S01]  /*4570*/  FFMA.FTZ R13, R42, R13, R45 ;  /* 0x0000000d2a0d7223 */ /* 0x000fe2000001002d */
[----:B------:R-:W-:Y:S02]  /*4580*/  IMAD.U32 R89, R53, 0x10000, RZ ;  /* 0x0001000035597824 */ /* 0x000fe400078e00ff */
[----:B------:R-:W-:Y:S01]  /*4590*/  FFMA.FTZ R87, R43, R14, R44 ;  /* 0x0000000e2b577223 */ /* 0x000fe2000001002c */
[----:B------:R-:W-:Y:S01]  /*45a0*/  PRMT R14, R47, 0x7632, R14 ;  /* 0x000076322f0e7816 */ /* 0x000fe2000000000e */
[----:B------:R-:W-:Y:S01]  /*45b0*/  FFMA.FTZ R52, R62, R15, R13 ;  /* 0x0000000f3e347223 */ /* 0x000fe2000001000d */
[----:B------:R-:W-:Y:S01]  /*45c0*/  PRMT R53, R53, 0x7632, R53 ;  /* 0x0000763235357816 */ /* 0x000fe20000000035 */
[----:B------:R-:W4:Y:S01]  /*45d0*/  LDG.E.128 R44, desc[UR6][R92.64+0x2c000] ;  /* 0x02c000065c2c7981 */ /* 0x000f22000c1e1d00 */
[C---:B------:R-:W-:Y:S02]  /*45e0*/  PRMT R13, R16.reuse, 0x7632, R13 ;  /* 0x00007632100d7816 */ /* 0x040fe4000000000d */
[----:B------:R-:W-:Y:S01]  /*45f0*/  SHF.L.U32 R15, R16, 0x10, RZ ;  /* 0x00000010100f7819 */ /* 0x000fe200000006ff */
[----:B------:R-:W-:Y:S01]  /*4600*/  FFMA.FTZ R100, R60, R89, R99 ;  /* 0x000000593c647223 */ /* 0x000fe20000010063 */
[----:B------:R-:W-:-:S02]  /*4610*/  SHF.L.U32 R98, R53, 0x10, RZ ;  /* 0x0000001035627819 */ /* 0x000fc400000006ff */
[----:B------:R-:W-:Y:S01]  /*4620*/  SHF.L.U32 R13, R13, 0x10, RZ ;  /* 0x000000100d0d7819 */ /* 0x000fe200000006ff */
[----:B------:R-:W-:Y:S01]  /*4630*/  FFMA.FTZ R53, R91, R15, R12 ;  /* 0x0000000f5b357223 */ /* 0x000fe2000001000c */
[C---:B------:R-:W-:Y:S01]  /*4640*/  IMAD.U32 R16, R54.reuse, 0x10000, RZ ;  /* 0x0001000036107824 */ /* 0x040fe200078e00ff */
[----:B------:R-:W-:Y:S01]  /*4650*/  PRMT R54, R54, 0x7632, R54 ;  /* 0x0000763236367816 */ /* 0x000fe20000000036 */
[----:B------:R-:W-:Y:S01]  /*4660*/  FFMA.FTZ R98, R41, R98, R100 ;  /* 0x0000006229627223 */ /* 0x000fe20000010064 */
        /* <DEDUP_REMOVED lines=18> */
[----:B------:R-:W4:Y:S01]  /*4790*/  LDG.E.128 R52, desc[UR6][R94.64+0x2800] ;  /* 0x002800065e347981 */ /* 0x000f22000c1e1d00 */
[----:B------:R-:W-:Y:S01]  /*47a0*/  PRMT R16, R18, 0x7632, R16 ;  /* 0x0000763212107816 */ /* 0x000fe20000000010 */
[----:B------:R-:W-:Y:S01]  /*47b0*/  FFMA.FTZ R101, R40, R101, R17 ;  /* 0x0000006528657223 */ /* 0x000fe20000010011 */
[----:B------:R-:W-:Y:S01]  /*47c0*/  SHF.L.U32 R18, R18, 0x10, RZ ;  /* 0x0000001012127819 */ /* 0x000fe200000006ff */
[----:B------:R-:W4:Y:S01]  /*47d0*/  LDG.E.128 R12, desc[UR6][R92.64+0x2800] ;  /* 0x002800065c0c7981 */ /* 0x000f22000c1e1d00 */
[----:B------:R-:W-:-:S02]  /*47e0*/  PRMT R90, R37, 0x7632, R90 ;  /* 0x00007632255a7816 */ /* 0x000fc4000000005a */
[----:B------:R-:W-:Y:S01]  /*47f0*/  SHF.L.U32 R91, R37, 0x10, RZ ;  /* 0x00000010255b7819 */ /* 0x000fe200000006ff */
[----:B------:R-:W-:Y:S01]  /*4800*/  IMAD.U32 R17, R16, 0x10000, RZ ;  /* 0x0001000010117824 */ /* 0x000fe200078e00ff */
[----:B------:R-:W-:Y:S01]  /*4810*/  SHF.L.U32 R90, R90, 0x10, RZ ;  /* 0x000000105a5a7819 */ /* 0x000fe200000006ff */
[----:B------:R-:W-:Y:S02]  /*4820*/  FFMA.FTZ R37, R61, R18, R100 ;  /* 0x000000123d257223 */ /* 0x000fe40000010064 */
[----:B------:R-:W-:Y:S01]  /*4830*/  FFMA.FTZ R60, R60, R91, R101 ;  /* 0x0000005b3c3c7223 */ /* 0x000fe20000010065 */
[----:B------:R-:W-:Y:S01]  /*4840*/  SHF.L.U32 R91, R19, 0x10, RZ ;  /* 0x00000010135b7819 */ /* 0x000fe200000006ff */
[----:B------:R-:W-:Y:S01]  /*4850*/  FFMA.FTZ R17, R42, R17, R37 ;  /* 0x000000112a117223 */ /* 0x000fe20000010025 */
[C---:B------:R-:W-:Y:S01]  /*4860*/  SHF.L.U32 R16, R38.reuse, 0x10, RZ ;  /* 0x0000001026107819 */ /* 0x040fe200000006ff */
[----:B------:R-:W-:Y:S01]  /*4870*/  FFMA.FTZ R60, R41, R90, R60 ;  /* 0x0000005a293c7223 */ /* 0x000fe2000001003c */
[----:B------:R-:W-:Y:S01]  /*4880*/  PRMT R38, R38, 0x7632, R38 ;  /* 0x0000763226267816 */ /* 0x000fe20000000026 */
[----:B------:R-:W-:-:S02]  /*4890*/  FFMA.FTZ R91, R62, R91, R17 ;  /* 0x0000005b3e5b7223 */ /* 0x000fc40000010011 */
[----:B------:R-:W-:Y:S01]  /*48a0*/  FFMA.FTZ R61, R61, R16, R60 ;  /* 0x000000103d3d7223 */ /* 0x000fe2000001003c */
[----:B------:R-:W-:Y:S01]  /*48b0*/  PRMT R16, R24, 0x7632, R16 ;  /* 0x0000763218107816 */ /* 0x000fe20000000010 */
[----:B------:R-:W-:Y:S01]  /*48c0*/  IMAD.U32 R17, R38, 0x10000, RZ ;  /* 0x0001000026117824 */ /* 0x000fe200078e00ff */
[C---:B------:R-:W-:Y:S02]  /*48d0*/  PRMT R41, R32.reuse, 0x7632, R41 ;  /* 0x0000763220297816 */ /* 0x040fe40000000029 */
[----:B------:R-:W-:Y:S01]  /*48e0*/  SHF.L.U32 R40, R32, 0x10, RZ ;  /* 0x0000001020287819 */ /* 0x000fe200000006ff */
[----:B------:R-:W-:Y:S01]  /*48f0*/  FFMA.FTZ R61, R42, R17, R61 ;  /* 0x000000112a3d7223 */ /* 0x000fe2000001003d */
[----:B------:R-:W-:Y:S02]  /*4900*/  PRMT R37, R19, 0x7632, R37 ;  /* 0x0000763213257816 */ /* 0x000fe40000000025 */
[----:B------:R-:W-:Y:S02]  /*4910*/  SHF.L.U32 R24, R24, 0x10, RZ ;  /* 0x0000001018187819 */ /* 0x000fe400000006ff */
[----:B------:R-:W-:-:S02]  /*4920*/  SHF.L.U32 R32, R16, 0x10, RZ ;  /* 0x0000001010207819 */ /* 0x000fc400000006ff */
[----:B------:R-:W4:Y:S01]  /*4930*/  LDG.E.128 R16, desc[UR6][R92.64+0x6000] ;  /* 0x006000065c107981 */ /* 0x000f22000c1e1d00 */
[----:B------:R-:W-:Y:S01]  /*4940*/  SHF.L.U32 R41, R41, 0x10, RZ ;  /* 0x0000001029297819 */ /* 0x000fe200000006ff */
[----:B------:R-:W-:Y:S01]  /*4950*/  FFMA.FTZ R42, R40, R24, R3 ;  /* 0x00000018282a7223 */ /* 0x000fe20000010003 */
[----:B------:R-:W-:Y:S01]  /*4960*/  PRMT R38, R39, 0x7632, R38 ;  /* 0x0000763227267816 */ /* 0x000fe20000000026 */
[----:B------:R-:W-:Y:S01]  /*4970*/  IMAD.U32 R24, R25, 0x10000, RZ ;  /* 0x0001000019187824 */ /* 0x000fe200078e00ff */
[----:B------:R-:W-:Y:S01]  /*4980*/  SHF.L.U32 R39, R39, 0x10, RZ ;  /* 0x0000001027277819 */ /* 0x000fe200000006ff */
[----:B------:R-:W-:Y:S01]  /*4990*/  FFMA.FTZ R32, R41, R32, R42 ;  /* 0x0000002029207223 */ /* 0x000fe2000001002a */
        /* <DEDUP_REMOVED lines=12> */
[----:B------:R-:W-:-:S02]  /*4a60*/  SHF.L.U32 R42, R34, 0x10, RZ ;  /* 0x00000010222a7819 */ /* 0x000fc400000006ff */
[----:B------:R-:W-:Y:S02]  /*4a70*/  PRMT R26, R26, 0x7632, R26 ;  /* 0x000076321a1a7816 */ /* 0x000fe4000000001a */
[----:B------:R-:W-:Y:S01]  /*4a80*/  PRMT R98, R34, 0x7632, R98 ;  /* 0x0000763222627816 */ /* 0x000fe20000000062 */
[----:B------:R-:W-:Y:S01]  /*4a90*/  FFMA.FTZ R91, R43, R24, R91 ;  /* 0x000000182b5b7223 */ /* 0x000fe2000001005b */
[----:B------:R-:W-:Y:S01]  /*4aa0*/  PRMT R24, R8, 0x7632, R24 ;  /* 0x0000763208187816 */ /* 0x000fe20000000018 */
[----:B------:R-:W-:Y:S01]  /*4ab0*/  FFMA.FTZ R33, R42, R33, R25 ;  /* 0x000000212a217223 */ /* 0x000fe20000010019 */
[----:B------:R-:W-:Y:S01]  /*4ac0*/  SHF.L.U32 R32, R8, 0x10, RZ ;  /* 0x0000001008207819 */ /* 0x000fe200000006ff */
[----:B------:R-:W-:Y:S01]  /*4ad0*/  IMAD.U32 R25, R26, 0x10000, RZ ;  /* 0x000100001a197824 */ /* 0x000fe200078e00ff */
[----:B------:R-:W-:Y:S02]  /*4ae0*/  SHF.L.U32 R98, R98, 0x10, RZ ;  /* 0x0000001062627819 */ /* 0x000fe400000006ff */
[----:B------:R-:W-:Y:S01]  /*4af0*/  SHF.L.U32 R24, R24, 0x10, RZ ;  /* 0x0000001018187819 */ /* 0x000fe200000006ff */
[----:B------:R-:W-:Y:S01]  /*4b00*/  FFMA.FTZ R36, R40, R32, R63 ;  /* 0x0000002028247223 */ /* 0x000fe2000001003f */
[C---:B------:R-:W-:Y:S01]  /*4b10*/  PRMT R8, R35.reuse, 0x7632, R8 ;  /* 0x0000763223087816 */ /* 0x040fe20000000008 */
[----:B------:R-:W-:Y:S01]  /*4b20*/  FFMA.FTZ R37, R98, R25, R33 ;  /* 0x0000001962257223 */ /* 0x000fe20000010021 */
[----:B------:R-:W-:-:S02]  /*4b30*/  SHF.L.U32 R100, R35, 0x10, RZ ;  /* 0x0000001023647819 */ /* 0x000fc400000006ff */
[----:B------:R-:W4:Y:S01]  /*4b40*/  LDG.E.128 R32, desc[UR6][R92.64+0x9800] ;  /* 0x009800065c207981 */ /* 0x000f22000c1e1d00 */
[----:B------:R-:W-:Y:S01]  /*4b50*/  SHF.L.U32 R38, R38, 0x10, RZ ;  /* 0x0000001026267819 */ /* 0x000fe200000006ff */
[--C-:B------:R-:W-:Y:S01]  /*4b60*/  FFMA.FTZ R24, R41, R24, R36.reuse ;  /* 0x0000001829187223 */ /* 0x100fe20000010024 */
[C---:B------:R-:W-:Y:S01]  /*4b70*/  SHF.L.U32 R26, R9.reuse, 0x10, RZ ;  /* 0x00000010091a7819 */ /* 0x040fe200000006ff */
[C---:B------:R-:W-:Y:S01]  /*4b80*/  IMAD.U32 R63, R28.reuse, 0x10000, RZ ;  /* 0x000100001c3f7824 */ /* 0x040fe200078e00ff */
[----:B------:R-:W-:Y:S02]  /*4b90*/  PRMT R9, R9, 0x7632, R9 ;  /* 0x0000763209097816 */ /* 0x000fe40000000009 */
[----:B------:R-:W-:Y:S01]  /*4ba0*/  PRMT R36, R28, 0x7632, R36 ;  /* 0x000076321c247816 */ /* 0x000fe20000000024 */
        /* <DEDUP_REMOVED lines=12> */
[----:B------:R-:W-:Y:S01]  /*4c70*/  IMAD.U32 R9, R9, 0x10000, RZ ;  /* 0x0001000009097824 */ /* 0x000fe200078e00ff */
[----:B------:R-:W-:Y:S01]  /*4c80*/  SHF.L.U32 R88, R8, 0x10, RZ ;  /* 0x0000001008587819 */ /* 0x000fe200000006ff */
[----:B------:R-:W4:Y:S01]  /*4c90*/  LDG.E.128 R24, desc[UR6][R92.64+0xd000] ;  /* 0x00d000065c187981 */ /* 0x000f22000c1e1d00 */
[C---:B------:R-:W-:Y:S02]  /*4ca0*/  PRMT R8, R29.reuse, 0x7632, R8 ;  /* 0x000076321d087816 */ /* 0x040fe40000000008 */
[----:B------:R-:W-:Y:S01]  /*4cb0*/  SHF.L.U32 R10, R29, 0x10, RZ ;  /* 0x000000101d0a7819 */ /* 0x000fe200000006ff */
        /* <DEDUP_REMOVED lines=12> */
[----:B------:R-:W-:Y:S01]  /*4d80*/  PRMT R30, R30, 0x7632, R30 ;  /* 0x000076321e1e7816 */ /* 0x000fe2000000001e */
[----:B------:R-:W-:Y:S01]  /*4d90*/  FFMA.FTZ R37, R100, R9, R29 ;  /* 0x0000000964257223 */ /* 0x000fe2000001001d */
[----:B------:R-:W-:Y:S01]  /*4da0*/  SHF.L.U32 R28, R28, 0x10, RZ ;  /* 0x000000101c1c7819 */ /* 0x000fe200000006ff */
[----:B------:R-:W-:Y:S01]  /*4db0*/  FFMA.FTZ R96, R40, R63, R96 ;  /* 0x0000003f28607223 */ /* 0x000fe20000010060 */
[----:B------:R-:W-:Y:S01]  /*4dc0*/  FFMA.FTZ R61, R42, R39, R61 ;  /* 0x000000272a3d7223 */ /* 0x000fe2000001003d */
[----:B------:R-:W-:Y:S01]  /*4dd0*/  SHF.L.U32 R29, R4, 0x10, RZ ;  /* 0x00000010041d7819 */ /* 0x000fe200000006ff */
[----:B------:R-:W-:Y:S01]  /*4de0*/  IMAD.U32 R39, R30, 0x10000, RZ ;  /* 0x000100001e277824 */ /* 0x000fe200078e00ff */
[----:B------:R-:W-:Y:S01]  /*4df0*/  PRMT R4, R5, 0x7632, R4 ;  /* 0x0000763205047816 */ /* 0x000fe20000000004 */
[----:B------:R-:W-:Y:S01]  /*4e00*/  FFMA.FTZ R28, R41, R28, R96 ;  /* 0x0000001c291c7223 */ /* 0x000fe20000010060 */
[----:B------:R-:W-:Y:S01]  /*4e10*/  SHF.L.U32 R30, R5, 0x10, RZ ;  /* 0x00000010051e7819 */ /* 0x000fe200000006ff */
[----:B------:R-:W-:Y:S01]  /*4e20*/  FFMA.FTZ R96, R88, R29, R37 ;  /* 0x0000001d58607223 */ /* 0x000fe20000010025 */
[----:B------:R-:W4:Y:S01]  /*4e30*/  LDG.E.128 R8, desc[UR6][R92.64+0x10800] ;  /* 0x010800065c087981 */ /* 0x000f22000c1e1d00 */
[----:B------:R-:W-:Y:S01]  /*4e40*/  FFMA.FTZ R39, R98, R39, R61 ;  /* 0x0000002762277223 */ /* 0x000fe2000001003d */
[----:B------:R-:W-:Y:S01]  /*4e50*/  SHF.L.U32 R29, R4, 0x10, RZ ;  /* 0x00000010041d7819 */ /* 0x000fe200000006ff */
[----:B------:R-:W-:Y:S01]  /*4e60*/  FFMA.FTZ R61, R3, R30, R28 ;  /* 0x0000001e033d7223 */ /* 0x000fe2000001001c */
[----:B------:R-:W-:-:S02]  /*4e70*/  SHF.L.U32 R5, R31, 0x10, RZ ;  /* 0x000000101f057819 */ /* 0x000fc400000006ff */
[----:B------:R-:W-:Y:S01]  /*4e80*/  PRMT R4, R6, 0x7632, R4 ;  /* 0x0000763206047816 */ /* 0x000fe20000000004 */
[----:B------:R-:W-:Y:S01]  /*4e90*/  FFMA.FTZ R29, R90, R29, R61 ;  /* 0x0000001d5a1d7223 */ /* 0x000fe2000001003d */
        /* <DEDUP_REMOVED lines=8> */
[----:B------:R-:W-:Y:S01]  /*4f20*/  PRMT R20, R7, 0x7632, R20 ;  /* 0x0000763207147816 */ /* 0x000fe20000000014 */
[----:B------:R-:W-:Y:S01]  /*4f30*/  FFMA.FTZ R38, R40, R6, R97 ;  /* 0x0000000628267223 */ /* 0x000fe20000010061 */
[----:B------:R-:W-:Y:S01]  /*4f40*/  SHF.L.U32 R30, R4, 0x10, RZ ;  /* 0x00000010041e7819 */ /* 0x000fe200000006ff */
[----:B------:R-:W-:Y:S02]  /*4f50*/  FFMA.FTZ R28, R100, R29, R5 ;  /* 0x0000001d641c7223 */ /* 0x000fe40000010005 */
[----:B------:R-:W4:Y:S01]  /*4f60*/  LDG.E.128 R4, desc[UR6][R92.64+0x14000] ;  /* 0x014000065c047981 */ /* 0x000f22000c1e1d00 */
[----:B------:R-:W-:Y:S01]  /*4f70*/  PRMT R31, R31, 0x7632, R31 ;  /* 0x000076321f1f7816 */ /* 0x000fe2000000001f */
[----:B------:R-:W-:Y:S01]  /*4f80*/  FFMA.FTZ R30, R41, R30, R38 ;  /* 0x0000001e291e7223 */ /* 0x000fe20000010026 */
[C---:B------:R-:W-:Y:S02]  /*4f90*/  SHF.L.U32 R36, R21.reuse, 0x10, RZ ;  /* 0x0000001015247819 */ /* 0x040fe400000006ff */
[----:B------:R-:W-:Y:S01]  /*4fa0*/  PRMT R21, R21, 0x7632, R21 ;  /* 0x0000763215157816 */ /* 0x000fe20000000015 */
[----:B------:R-:W-:Y:S01]  /*4fb0*/  IMAD.U32 R31, R31, 0x10000, RZ ;  /* 0x000100001f1f7824 */ /* 0x000fe200078e00ff */
[----:B------:R-:W-:Y:S01]  /*4fc0*/  SHF.L.U32 R97, R20, 0x10, RZ ;  /* 0x0000001014617819 */ /* 0x000fe200000006ff */
[----:B------:R-:W-:Y:S01]  /*4fd0*/  FFMA.FTZ R29, R3, R36, R30 ;  /* 0x00000024031d7223 */ /* 0x000fe2000001001e */
[----:B------:R-:W-:-:S02]  /*4fe0*/  SHF.L.U32 R21, R21, 0x10, RZ ;  /* 0x0000001015157819 */ /* 0x000fc400000006ff */
[C---:B--2---:R-:W-:Y:S02]  /*4ff0*/  SHF.L.U32 R20, R64.reuse, 0x10, RZ ;  /* 0x0000001040147819 */ /* 0x044fe400000006ff */
[----:B------:R-:W-:Y:S01]  /*5000*/  PRMT R64, R64, 0x7632, R64 ;  /* 0x0000763240407816 */ /* 0x000fe20000000040 */
[C---:B------:R-:W-:Y:S01]  /*5010*/  FFMA.FTZ R102, R88.reuse, R31, R39 ;  /* 0x0000001f58667223 */ /* 0x040fe20000010027 */
[----:B------:R-:W-:Y:S01]  /*5020*/  FFMA.FTZ R97, R88, R97, R28 ;  /* 0x0000006158617223 */ /* 0x000fe2000001001c */
[----:B------:R-:W-:Y:S01]  /*5030*/  FFMA.FTZ R37, R90, R21, R29 ;  /* 0x000000155a257223 */ /* 0x000fe2000001001d */
[----:B------:R-:W-:Y:S01]  /*5040*/  SHF.L.U32 R64, R64, 0x10, RZ ;  /* 0x0000001040407819 */ /* 0x000fe200000006ff */
[----:B------:R-:W-:Y:S01]  /*5050*/  FFMA.FTZ R38, R40, R20, R85 ;  /* 0x0000001428267223 */ /* 0x000fe20000010055 */
[----:B------:R-:W2:Y:S01]  /*5060*/  LDG.E.128 R28, desc[UR6][R92.64+0x17800] ;  /* 0x017800065c1c7981 */ /* 0x000ea2000c1e1d00 */
[C---:B------:R-:W-:Y:S01]  /*5070*/  IMAD.U32 R21, R22.reuse, 0x10000, RZ ;  /* 0x0001000016157824 */ /* 0x040fe200078e00ff */
[----:B------:R-:W-:Y:S01]  /*5080*/  PRMT R22, R22, 0x7632, R22 ;  /* 0x0000763216167816 */ /* 0x000fe20000000016 */
[----:B------:R-:W-:Y:S01]  /*5090*/  FFMA.FTZ R38, R41, R64, R38 ;  /* 0x0000004029267223 */ /* 0x000fe20000010026 */
[C---:B------:R-:W-:Y:S01]  /*50a0*/  SHF.L.U32 R36, R65.reuse, 0x10, RZ ;  /* 0x0000001041247819 */ /* 0x040fe200000006ff */
[----:B------:R-:W-:Y:S01]  /*50b0*/  FFMA.FTZ R39, R42, R21, R37 ;  /* 0x000000152a277223 */ /* 0x000fe20000010025 */
[----:B------:R-:W-:-:S02]  /*50c0*/  PRMT R20, R65, 0x7632, R20 ;  /* 0x0000763241147816 */ /* 0x000fc40000000014 */
[----:B------:R-:W-:Y:S01]  /*50d0*/  SHF.L.U32 R21, R22, 0x10, RZ ;  /* 0x0000001016157819 */ /* 0x000fe200000006ff */
[--C-:B------:R-:W-:Y:S01]  /*50e0*/  FFMA.FTZ R63, R3, R36, R38.reuse ;  /* 0x00000024033f7223 */ /* 0x100fe20000010026 */
[----:B------:R-:W-:Y:S01]  /*50f0*/  SHF.L.U32 R61, R20, 0x10, RZ ;  /* 0x00000010143d7819 */ /* 0x000fe200000006ff */
[C---:B------:R-:W-:Y:S01]  /*5100*/  IMAD.U32 R65, R68.reuse, 0x10000, RZ ;  /* 0x0001000044417824 */ /* 0x040fe200078e00ff */
[----:B------:R-:W-:Y:S01]  /*5110*/  PRMT R38, R68, 0x7632, R38 ;  /* 0x0000763244267816 */ /* 0x000fe20000000026 */
[----:B------:R-:W-:Y:S01]  /*5120*/  FFMA.FTZ R39, R98, R21, R39 ;  /* 0x0000001562277223 */ /* 0x000fe20000010027 */
[C---:B------:R-:W-:Y:S02]  /*5130*/  PRMT R36, R23.reuse, 0x7632, R36 ;  /* 0x0000763217247816 */ /* 0x040fe40000000024 */
[----:B------:R-:W-:Y:S01]  /*5140*/  SHF.L.U32 R37, R23, 0x10, RZ ;  /* 0x0000001017257819 */ /* 0x000fe200000006ff */
[----:B------:R-:W-:Y:S01]  /*5150*/  FFMA.FTZ R63, R90, R61, R63 ;  /* 0x0000003d5a3f7223 */ /* 0x000fe2000001003f */
[----:B------:R-:W2:Y:S01]  /*5160*/  LDG.E.128 R20, desc[UR6][R92.64+0x1b000] ;  /* 0x01b000065c147981 */ /* 0x000ea2000c1e1d00 */
[----:B------:R-:W-:Y:S01]  /*5170*/  SHF.L.U32 R38, R38, 0x10, RZ ;  /* 0x0000001026267819 */ /* 0x000fe200000006ff */
[----:B------:R-:W-:Y:S01]  /*5180*/  FFMA.FTZ R84, R40, R65, R84 ;  /* 0x0000004128547223 */ /* 0x000fe20000010054 */
[----:B------:R-:W-:-:S02]  /*5190*/  SHF.L.U32 R61, R66, 0x10, RZ ;  /* 0x00000010423d7819 */ /* 0x000fc400000006ff */
[----:B------:R-:W-:Y:S01]  /*51a0*/  PRMT R66, R66, 0x7632, R66 ;  /* 0x0000763242427816 */ /* 0x000fe20000000042 */
[----:B------:R-:W-:Y:S01]  /*51b0*/  FFMA.FTZ R84, R41, R38, R84 ;  /* 0x0000002629547223 */ /* 0x000fe20000010054 */
[----:B------:R-:W-:Y:S01]  /*51c0*/  FFMA.FTZ R39, R100, R37, R39 ;  /* 0x0000002564277223 */ /* 0x000fe20000010027 */
[C---:B------:R-:W-:Y:S01]  /*51d0*/  PRMT R38, R69.reuse, 0x7632, R38 ;  /* 0x0000763245267816 */ /* 0x040fe20000000026 */
[----:B------:R-:W-:Y:S01]  /*51e0*/  FFMA.FTZ R63, R42, R61, R63 ;  /* 0x0000003d2a3f7223 */ /* 0x000fe2000001003f */
[----:B------:R-:W-:Y:S01]  /*51f0*/  SHF.L.U32 R60, R69, 0x10, RZ ;  /* 0x00000010453c7819 */ /* 0x000fe200000006ff */
[----:B------:R-:W-:Y:S01]  /*5200*/  IMAD.U32 R37, R36, 0x10000, RZ ;  /* 0x0001000024257824 */ /* 0x000fe200078e00ff */
[----:B------:R-:W-:Y:S02]  /*5210*/  SHF.L.U32 R61, R66, 0x10, RZ ;  /* 0x00000010423d7819 */ /* 0x000fe400000006ff */
[----:B------:R-:W-:Y:S01]  /*5220*/  SHF.L.U32 R65, R38, 0x10, RZ ;  /* 0x0000001026417819 */ /* 0x000fe200000006ff */
[----:B------:R-:W-:Y:S01]  /*5230*/  FFMA.FTZ R69, R3, R60, R84 ;  /* 0x0000003c03457223 */ /* 0x000fe20000010054 */
[----:B------:R-:W-:Y:S01]  /*5240*/  FFMA.FTZ R84, R88, R37, R39 ;  /* 0x0000002558547223 */ /* 0x000fe20000010027 */
[----:B------:R-:W-:Y:S01]  /*5250*/  FFMA.FTZ R63, R98, R61, R63 ;  /* 0x0000003d623f7223 */ /* 0x000fe2000001003f */
[----:B------:R-:W2:Y:S01]  /*5260*/  LDG.E.128 R36, desc[UR6][R92.64+0x1e800] ;  /* 0x01e800065c247981 */ /* 0x000ea2000c1e1d00 */
[C---:B------:R-:W-:Y:S01]  /*5270*/  SHF.L.U32 R61, R67.reuse, 0x10, RZ ;  /* 0x00000010433d7819 */ /* 0x040fe200000006ff */
[----:B------:R-:W-:Y:S01]  /*5280*/  FFMA.FTZ R65, R90, R65, R69 ;  /* 0x000000415a417223 */ /* 0x000fe20000010045 */
[----:B------:R-:W-:-:S02]  /*5290*/  PRMT R67, R67, 0x7632, R67 ;  /* 0x0000763243437816 */ /* 0x000fc40000000043 */
[C---:B---3--:R-:W-:Y:S02]  /*52a0*/  PRMT R60, R72.reuse, 0x7632, R60 ;  /* 0x00007632483c7816 */ /* 0x048fe4000000003c */
        /* <DEDUP_REMOVED lines=8> */
[----:B------:R-:W-:Y:S01]  /*5330*/  FFMA.FTZ R65, R42, R63, R65 ;  /* 0x0000003f2a417223 */ /* 0x000fe20000010041 */
[----:B------:R-:W-:Y:S01]  /*5340*/  FFMA.FTZ R86, R41, R60, R86 ;  /* 0x0000003c29567223 */ /* 0x000fe20000010056 */
[----:B------:R-:W-:-:S02]  /*5350*/  SHF.L.U32 R61, R70, 0x10, RZ ;  /* 0x00000010463d7819 */ /* 0x000fc400000006ff */
[C---:B------:R-:W-:Y:S02]  /*5360*/  PRMT R60, R73.reuse, 0x7632, R60 ;  /* 0x00007632493c7816 */ /* 0x040fe4000000003c */
[----:B------:R-:W-:Y:S01]  /*5370*/  SHF.L.U32 R62, R73, 0x10, RZ ;  /* 0x00000010493e7819 */ /* 0x000fe200000006ff */
[----:B------:R-:W-:Y:S01]  /*5380*/  FFMA.FTZ R61, R98, R61, R65 ;  /* 0x0000003d623d7223 */ /* 0x000fe20000010041 */
[----:B------:R-:W-:Y:S01]  /*5390*/  SHF.L.U32 R63, R71, 0x10, RZ ;  /* 0x00000010473f7819 */ /* 0x000fe200000006ff */
[----:B------:R-:W-:Y:S01]  /*53a0*/  IMAD.U32 R65, R60, 0x10000, RZ ;  /* 0x000100003c417824 */ /* 0x000fe200078e00ff */
[C---:B-----5:R-:W-:Y:S01]  /*53b0*/  PRMT R60, R76.reuse, 0x7632, R60 ;  /* 0x000076324c3c7816 */ /* 0x060fe2000000003c */
        /* <DEDUP_REMOVED lines=8> */
[----:B------:R-:W-:Y:S01]  /*5440*/  SHF.L.U32 R60, R60, 0x10, RZ ;  /* 0x000000103c3c7819 */ /* 0x000fe200000006ff */
[----:B------:R-:W-:-:S02]  /*5450*/  FFMA.FTZ R86, R88, R71, R61 ;  /* 0x0000004758567223 */ /* 0x000fc4000001003d */
[----:B------:R-:W-:Y:S02]  /*5460*/  FFMA.FTZ R69, R42, R63, R65 ;  /* 0x0000003f2a457223 */ /* 0x000fe40000010041 */
[----:B------:R-:W-:Y:S02]  /*5470*/  FFMA.FTZ R76, R41, R60, R76 ;  /* 0x0000003c294c7223 */ /* 0x000fe4000001004c */
[----:B------:R-:W3:Y:S01]  /*5480*/  LDG.E.128 R60, desc[UR6][R92.64+0x22000] ;  /* 0x022000065c3c7981 */ /* 0x000ee2000c1e1d00 */
[----:B------:R-:W-:Y:S02]  /*5490*/  PRMT R74, R74, 0x7632, R74 ;  /* 0x000076324a4a7816 */ /* 0x000fe4000000004a */
[----:B------:R-:W-:-:S03]  /*54a0*/  PRMT R64, R77, 0x7632, R64 ;  /* 0x000076324d407816 */ /* 0x000fc60000000040 */
[----:B------:R-:W-:Y:S01]  /*54b0*/  IMAD.U32 R65, R74, 0x10000, RZ ;  /* 0x000100004a417824 */ /* 0x000fe200078e00ff */
[----:B------:R-:W-:Y:S02]  /*54c0*/  SHF.L.U32 R71, R64, 0x10, RZ ;  /* 0x0000001040477819 */ /* 0x000fe400000006ff */
[----:B------:R-:W-:Y:S01]  /*54d0*/  SHF.L.U32 R66, R77, 0x10, RZ ;  /* 0x000000104d427819 */ /* 0x000fe200000006ff */
[----:B------:R-:W-:Y:S01]  /*54e0*/  FFMA.FTZ R65, R98, R65, R69 ;  /* 0x0000004162417223 */ /* 0x000fe20000010045 */
[----:B------:R-:W-:Y:S02]  /*54f0*/  SHF.L.U32 R67, R75, 0x10, RZ ;  /* 0x000000104b437819 */ /* 0x000fe400000006ff */
[----:B------:R-:W-:Y:S01]  /*5500*/  PRMT R64, R80, 0x7632, R64 ;  /* 0x0000763250407816 */ /* 0x000fe20000000040 */
[----:B------:R-:W-:Y:S02]  /*5510*/  FFMA.FTZ R73, R3, R66, R76 ;  /* 0x0000004203497223 */ /* 0x000fe4000001004c */
[----:B------:R-:W-:Y:S01]  /*5520*/  FFMA.FTZ R69, R100, R67, R65 ;  /* 0x0000004364457223 */ /* 0x000fe20000010041 */
[----:B------:R-:W-:-:S02]  /*5530*/  SHF.L.U32 R68, R64, 0x10, RZ ;  /* 0x0000001040447819 */ /* 0x000fc400000006ff */
[----:B------:R-:W5:Y:S01]  /*5540*/  LDG.E.128 R64, desc[UR6][R92.64+0x25800] ;  /* 0x025800065c407981 */ /* 0x000f62000c1e1d00 */
[----:B------:R-:W-:Y:S01]  /*5550*/  FFMA.FTZ R73, R90, R71, R73 ;  /* 0x000000475a497223 */ /* 0x000fe20000010049 */
[----:B------:R-:W-:Y:S01]  /*5560*/  IMAD.U32 R71, R78, 0x10000, RZ ;  /* 0x000100004e477824 */ /* 0x000fe200078e00ff */
[----:B------:R-:W-:Y:S02]  /*5570*/  SHF.L.U32 R80, R80, 0x10, RZ ;  /* 0x0000001050507819 */ /* 0x000fe400000006ff */
[----:B------:R-:W-:Y:S01]  /*5580*/  PRMT R78, R78, 0x7632, R78 ;  /* 0x000076324e4e7816 */ /* 0x000fe2000000004e */
[----:B------:R-:W-:Y:S01]  /*5590*/  FFMA.FTZ R73, R42, R71, R73 ;  /* 0x000000472a497223 */ /* 0x000fe20000010049 */
[----:B------:R-:W-:Y:S01]  /*55a0*/  PRMT R75, R75, 0x7632, R75 ;  /* 0x000076324b4b7816 */ /* 0x000fe2000000004b */
[----:B------:R-:W-:Y:S01]  /*55b0*/  FFMA.FTZ R80, R40, R80, R89 ;  /* 0x0000005028507223 */ /* 0x000fe20000010059 */
[----:B------:R-:W-:Y:S02]  /*55c0*/  SHF.L.U32 R71, R78, 0x10, RZ ;  /* 0x000000104e477819 */ /* 0x000fe400000006ff */
[----:B------:R-:W-:Y:S01]  /*55d0*/  SHF.L.U32 R70, R81, 0x10, RZ ;  /* 0x0000001051467819 */ /* 0x000fe200000006ff */
[----:B------:R-:W-:Y:S01]  /*55e0*/  FFMA.FTZ R80, R41, R68, R80 ;  /* 0x0000004429507223 */ /* 0x000fe20000010050 */
[----:B------:R-:W-:Y:S01]  /*55f0*/  PRMT R68, R81, 0x7632, R68 ;  /* 0x0000763251447816 */ /* 0x000fe20000000044 */
[----:B------:R-:W-:Y:S01]  /*5600*/  FFMA.FTZ R73, R98, R71, R73 ;  /* 0x0000004762497223 */ /* 0x000fe20000010049 */
[----:B------:R-:W-:Y:S01]  /*5610*/  SHF.L.U32 R75, R75, 0x10, RZ ;  /* 0x000000104b4b7819 */ /* 0x000fe200000006ff */
[----:B------:R-:W-:Y:S01]  /*5620*/  IMAD.U32 R71, R79, 0x10000, RZ ;  /* 0x000100004f477824 */ /* 0x000fe200078e00ff */
[C---:B----4-:R-:W-:Y:S01]  /*5630*/  PRMT R72, R56.reuse, 0x7632, R72 ;  /* 0x0000763238487816 */ /* 0x050fe20000000048 */
[----:B------:R-:W-:Y:S01]  /*5640*/  FFMA.FTZ R81, R3, R70, R80 ;  /* 0x0000004603517223 */ /* 0x000fe20000010050 */
[----:B------:R-:W-:Y:S01]  /*5650*/  SHF.L.U32 R56, R56, 0x10, RZ ;  /* 0x0000001038387819 */ /* 0x000fe200000006ff */
[----:B------:R-:W-:Y:S01]  /*5660*/  FFMA.FTZ R80, R88, R75, R69 ;  /* 0x0000004b58507223 */ /* 0x000fe20000010045 */
[----:B------:R-:W-:Y:S01]  /*5670*/  SHF.L.U32 R77, R68, 0x10, RZ ;  /* 0x00000010444d7819 */ /* 0x000fe200000006ff */
[----:B------:R-:W-:Y:S01]  /*5680*/  FFMA.FTZ R73, R100, R71, R73 ;  /* 0x0000004764497223 */ /* 0x000fe20000010049 */
[----:B------:R-:W-:Y:S01]  /*5690*/  PRMT R79, R79, 0x7632, R79 ;  /* 0x000076324f4f7816 */ /* 0x000fe2000000004f */
[----:B------:R-:W4:Y:S01]  /*56a0*/  LDG.E.128 R68, desc[UR6][R92.64+0x29000] ;  /* 0x029000065c447981 */ /* 0x000f22000c1e1d00 */
[----:B------:R-:W-:-:S02]  /*56b0*/  IMAD.U32 R72, R72, 0x10000, RZ ;  /* 0x0001000048487824 */ /* 0x000fc400078e00ff */
[----:B------:R-:W-:Y:S01]  /*56c0*/  FFMA.FTZ R56, R40, R56, R99 ;  /* 0x0000003828387223 */ /* 0x000fe20000010063 */
[----:B------:R-:W-:Y:S01]  /*56d0*/  SHF.L.U32 R79, R79, 0x10, RZ ;  /* 0x000000104f4f7819 */ /* 0x000fe200000006ff */
[----:B------:R-:W-:Y:S01]  /*56e0*/  FFMA.FTZ R77, R90, R77, R81 ;  /* 0x0000004d5a4d7223 */ /* 0x000fe20000010051 */
[C---:B------:R-:W-:Y:S01]  /*56f0*/  SHF.L.U32 R75, R82.reuse, 0x10, RZ ;  /* 0x00000010524b7819 */ /* 0x040fe200000006ff */
[----:B------:R-:W-:Y:S01]  /*5700*/  FFMA.FTZ R76, R41, R72, R56 ;  /* 0x00000048294c7223 */ /* 0x000fe20000010038 */
[----:B------:R-:W-:Y:S02]  /*5710*/  PRMT R82, R82, 0x7632, R82 ;  /* 0x0000763252527816 */ /* 0x000fe40000000052 */
[C---:B------:R-:W-:Y:S02]  /*5720*/  PRMT R72, R57.reuse, 0x7632, R72 ;  /* 0x0000763239487816 */ /* 0x040fe40000000048 */
[----:B------:R-:W-:Y:S01]  /*5730*/  SHF.L.U32 R74, R57, 0x10, RZ ;  /* 0x00000010394a7819 */ /* 0x000fe200000006ff */
[----:B------:R-:W-:Y:S01]  /*5740*/  FFMA.FTZ R81, R88, R79, R73 ;  /* 0x0000004f58517223 */ /* 0x000fe20000010049 */
[----:B------:R-:W-:Y:S01]  /*5750*/  FFMA.FTZ R75, R42, R75, R77 ;  /* 0x0000004b2a4b7223 */ /* 0x000fe2000001004d */
[----:B------:R-:W-:-:S02]  /*5760*/  SHF.L.U32 R57, R82, 0x10, RZ ;  /* 0x0000001052397819 */ /* 0x000fc400000006ff */
[----:B------:R-:W-:Y:S01]  /*5770*/  SHF.L.U32 R73, R72, 0x10, RZ ;  /* 0x0000001048497819 */ /* 0x000fe200000006ff */
[----:B------:R-:W-:Y:S02]  /*5780*/  FFMA.FTZ R77, R3, R74, R76 ;  /* 0x0000004a034d7223 */ /* 0x000fe4000001004c */
[----:B------:R-:W-:Y:S02]  /*5790*/  FFMA.FTZ R57, R98, R57, R75 ;  /* 0x0000003962397223 */ /* 0x000fe4000001004b */
[----:B------:R-:W-:Y:S02]  /*57a0*/  FFMA.FTZ R79, R90, R73, R77 ;  /* 0x000000495a4f7223 */ /* 0x000fe4000001004d */
[----:B------:R-:W4:Y:S01]  /*57b0*/  LDG.E.128 R72, desc[UR6][R92.64+0x2c800] ;  /* 0x02c800065c487981 */ /* 0x000f22000c1e1d00 */
[C---:B------:R-:W-:Y:S02]  /*57c0*/  PRMT R56, R83.reuse, 0x7632, R56 ;  /* 0x0000763253387816 */ /* 0x040fe40000000038 */
[C---:B------:R-:W-:Y:S01]  /*57d0*/  PRMT R76, R48.reuse, 0x7632, R76 ;  /* 0x00007632304c7816 */ /* 0x040fe2000000004c */
[----:B------:R-:W-:Y:S01]  /*57e0*/  IMAD.U32 R48, R48, 0x10000, RZ ;  /* 0x0001000030307824 */ /* 0x000fe200078e00ff */
[----:B------:R-:W-:-:S02]  /*57f0*/  SHF.L.U32 R83, R83, 0x10, RZ ;  /* 0x0000001053537819 */ /* 0x000fc400000006ff */
[----:B------:R-:W-:Y:S01]  /*5800*/  SHF.L.U32 R76, R76, 0x10, RZ ;  /* 0x000000104c4c7819 */ /* 0x000fe200000006ff */
[----:B------:R-:W-:Y:S02]  /*5810*/  FFMA.FTZ R48, R40, R48, R91 ;  /* 0x0000003028307223 */ /* 0x000fe4000001005b */
        /* <DEDUP_REMOVED lines=8> */
[----:B------:R-:W-:Y:S01]  /*58a0*/  FFMA.FTZ R48, R88, R57, R83 ;  /* 0x0000003958307223 */ /* 0x000fe20000010053 */
[----:B------:R-:W-:Y:S01]  /*58b0*/  FFMA.FTZ R79, R42, R77, R79 ;  /* 0x0000004d2a4f7223 */ /* 0x000fe2000001004f */
[----:B------:R-:W-:Y:S01]  /*58c0*/  FFMA.FTZ R57, R3, R56, R76 ;  /* 0x0000003803397223 */ /* 0x000fe2000001004c */
[----:B------:R-:W-:Y:S01]  /*58d0*/  SHF.L.U32 R77, R58, 0x10, RZ ;  /* 0x000000103a4d7819 */ /* 0x000fe200000006ff */
[----:B------:R-:W-:Y:S01]  /*58e0*/  FFMA.FTZ R58, R40, R44, R43 ;  /* 0x0000002c283a7223 */ /* 0x000fe2000001002b */
[C---:B------:R-:W-:Y:S02]  /*58f0*/  SHF.L.U32 R56, R49.reuse, 0x10, RZ ;  /* 0x0000001031387819 */ /* 0x040fe400000006ff */
[----:B------:R-:W-:Y:S02]  /*5900*/  PRMT R49, R49, 0x7632, R49 ;  /* 0x0000763231317816 */ /* 0x000fe40000000031 */
        /* <DEDUP_REMOVED lines=11> */
[----:B------:R-:W4:Y:S01]  /*59c0*/  LDG.E.128 R56, desc[UR6][R92.64+0x3000] ;  /* 0x003000065c387981 */ /* 0x000f22000c1e1d00 */
[----:B------:R-:W-:Y:S01]  /*59d0*/  FFMA.FTZ R44, R90, R45, R44 ;  /* 0x0000002d5a2c7223 */ /* 0x000fe2000001002c */
[----:B------:R-:W-:-:S02]  /*59e0*/  SHF.L.U32 R41, R3, 0x10, RZ ;  /* 0x0000001003297819 */ /* 0x000fc400000006ff */
[----:B------:R0:W4:Y:S01]  /*59f0*/  LDG.E.128 R76, desc[UR6][R94.64+0x3000] ;  /* 0x003000065e4c7981 */ /* 0x000122000c1e1d00 */
[----:B------:R-:W-:Y:S02]  /*5a00*/  SHF.L.U32 R45, R50, 0x10, RZ ;  /* 0x00000010322d7819 */ /* 0x000fe400000006ff */
[----:B------:R-:W-:Y:S01]  /*5a10*/  SHF.L.U32 R83, R46, 0x10, RZ ;  /* 0x000000102e537819 */ /* 0x000fe200000006ff */
[----:B------:R-:W-:Y:S01]  /*5a20*/  FFMA.FTZ R82, R88, R41, R43 ;  /* 0x0000002958527223 */ /* 0x000fe2000001002b */
[----:B------:R-:W-:Y:S01]  /*5a30*/  SHF.L.U32 R3, R52, 0x10, RZ ;  /* 0x0000001034037819 */ /* 0x000fe200000006ff */
[----:B------:R-:W-:Y:S02]  /*5a40*/  IMAD.U32 R40, R12, 0x10000, RZ ;  /* 0x000100000c287824 */ /* 0x000fe400078e00ff */
[----:B------:R-:W-:Y:S01]  /*5a50*/  FFMA.FTZ R43, R42, R45, R49 ;  /* 0x0000002d2a2b7223 */ /* 0x000fe20000010031 */
[----:B------:R-:W-:Y:S02]  /*5a60*/  PRMT R50, R50, 0x7632, R50 ;  /* 0x0000763232327816 */ /* 0x000fe40000000032 */
[----:B------:R-:W-:-:S02]  /*5a70*/  PRMT R12, R12, 0x7632, R12 ;  /* 0x000076320c0c7816 */ /* 0x000fc4000000000c */
[----:B------:R-:W-:Y:S01]  /*5a80*/  PRMT R49, R52, 0x7632, R49 ;  /* 0x0000763234317816 */ /* 0x000fe20000000031 */
[----:B------:R-:W-:Y:S01]  /*5a90*/  FFMA.FTZ R44, R42, R83, R44 ;  /* 0x000000532a2c7223 */ /* 0x000fe2000001002c */
[----:B------:R-:W-:Y:S01]  /*5aa0*/  FFMA.FTZ R42, R3, R40, R101 ;  /* 0x00000028032a7223 */ /* 0x000fe20000010065 */
[----:B------:R-:W-:Y:S02]  /*5ab0*/  PRMT R46, R46, 0x7632, R46 ;  /* 0x000076322e2e7816 */ /* 0x000fe4000000002e */
[----:B------:R-:W-:Y:S01]  /*5ac0*/  SHF.L.U32 R41, R50, 0x10, RZ ;  /* 0x0000001032297819 */ /* 0x000fe200000006ff */
[----:B------:R-:W-:Y:S01]  /*5ad0*/  IMAD.U32 R49, R49, 0x10000, RZ ;  /* 0x0001000031317824 */ /* 0x000fe200078e00ff */
[----:B------:R-:W-:Y:S02]  /*5ae0*/  SHF.L.U32 R40, R12, 0x10, RZ ;  /* 0x000000100c287819 */ /* 0x000fe400000006ff */
[----:B------:R-:W-:Y:S01]  /*5af0*/  SHF.L.U32 R87, R46, 0x10, RZ ;  /* 0x000000102e577819 */ /* 0x000fe200000006ff */
[----:B------:R-:W-:Y:S01]  /*5b00*/  FFMA.FTZ R83, R98, R41, R43 ;  /* 0x0000002962537223 */ /* 0x000fe2000001002b */
[----:B------:R-:W-:Y:S01]  /*5b10*/  PRMT R12, R51, 0x7632, R12 ;  /* 0x00007632330c7816 */ /* 0x000fe2000000000c */
[----:B------:R-:W-:Y:S01]  /*5b20*/  FFMA.FTZ R90, R49, R40, R42 ;  /* 0x00000028315a7223 */ /* 0x000fe2000001002a */
[----:B------:R-:W-:Y:S01]  /*5b30*/  SHF.L.U32 R45, R51, 0x10, RZ ;  /* 0x00000010332d7819 */ /* 0x000fe200000006ff */
[----:B------:R-:W4:Y:S01]  /*5b40*/  LDG.E.128 R40, desc[UR6][R92.64+0x6800] ;  /* 0x006800065c287981 */ /* 0x000f22000c1e1d00 */
[----:B------:R-:W-:-:S02]  /*5b50*/  PRMT R46, R13, 0x7632, R46 ;  /* 0x000076320d2e7816 */ /* 0x000fc4000000002e */
        /* <DEDUP_REMOVED lines=11> */
[--C-:B0-----:R-:W-:Y:S01]  /*5c10*/  FFMA.FTZ R94, R50, R87, R89.reuse ;  /* 0x00000057325e7223 */ /* 0x101fe20000010059 */
[----:B------:R-:W-:Y:S01]  /*5c20*/  FFMA.FTZ R100, R100, R13, R44 ;  /* 0x0000000d64647223 */ /* 0x000fe2000001002c */
[----:B------:R-:W-:Y:S01]  /*5c30*/  PRMT R89, R16, 0x7632, R89 ;  /* 0x0000763210597816 */ /* 0x000fe20000000059 */
[----:B------:R-:W-:Y:S01]  /*5c40*/  IMAD.U32 R87, R52, 0x10000, RZ ;  /* 0x0001000034577824 */ /* 0x000fe200078e00ff */
[----:B------:R-:W-:Y:S01]  /*5c50*/  SHF.L.U32 R13, R12, 0x10, RZ ;  /* 0x000000100c0d7819 */ /* 0x000fe200000006ff */
[----:B------:R-:W4:Y:S01]  /*5c60*/  LDG.E.128 R44, desc[UR6][R92.64+0xa000] ;  /* 0x00a000065c2c7981 */ /* 0x000f22000c1e1d00 */
[----:B------:R-:W-:Y:S01]  /*5c70*/  SHF.L.U32 R12, R89, 0x10, RZ ;  /* 0x00000010590c7819 */ /* 0x000fe200000006ff */
[----:B------:R-:W-:Y:S01]  /*5c80*/  FFMA.FTZ R96, R3, R90, R96 ;  /* 0x0000005a03607223 */ /* 0x000fe20000010060 */
[----:B------:R-:W-:Y:S01]  /*5c90*/  SHF.L.U32 R16, R14, 0x10, RZ ;  /* 0x000000100e107819 */ /* 0x000fe200000006ff */
[C---:B------:R-:W-:Y:S01]  /*5ca0*/  FFMA.FTZ R90, R88.reuse, R13, R53 ;  /* 0x0000000d585a7223 */ /* 0x040fe20000010035 */
[----:B------:R-:W-:Y:S01]  /*5cb0*/  FFMA.FTZ R88, R88, R87, R100 ;  /* 0x0000005758587223 */ /* 0x000fe20000010064 */
[----:B------:R-:W-:Y:S01]  /*5cc0*/  SHF.L.U32 R83, R54, 0x10, RZ ;  /* 0x0000001036537819 */ /* 0x000fe200000006ff */
[----:B------:R-:W-:Y:S01]  /*5cd0*/  FFMA.FTZ R96, R49, R12, R96 ;  /* 0x0000000c31607223 */ /* 0x000fe20000010060 */
[----:B------:R-:W-:-:S02]  /*5ce0*/  PRMT R14, R14, 0x7632, R14 ;  /* 0x000076320e0e7816 */ /* 0x000fc4000000000e */
[----:B------:R-:W-:Y:S02]  /*5cf0*/  PRMT R87, R54, 0x7632, R87 ;  /* 0x0000763236577816 */ /* 0x000fe40000000057 */
        /* <DEDUP_REMOVED lines=16> */
[----:B------:R-:W4:Y:S01]  /*5e00*/  LDG.E.128 R12, desc[UR6][R92.64+0xd800] ;  /* 0x00d800065c0c7981 */ /* 0x000f22000c1e1d00 */
[----:B------:R-:W-:Y:S01]  /*5e10*/  IMAD.U32 R18, R18, 0x10000, RZ ;  /* 0x0001000012127824 */ /* 0x000fe200078e00ff */
[----:B------:R-:W-:Y:S02]  /*5e20*/  PRMT R91, R55, 0x7632, R91 ;  /* 0x00007632375b7816 */ /* 0x000fe4000000005b */
[C---:B------:R-:W-:Y:S01]  /*5e30*/  PRMT R17, R32.reuse, 0x7632, R17 ;  /* 0x0000763220117816 */ /* 0x040fe20000000011 */
[----:B------:R-:W-:Y:S01]  /*5e40*/  FFMA.FTZ R52, R87, R18, R52 ;  /* 0x0000001257347223 */ /* 0x000fe20000010034 */
[----:B------:R-:W-:-:S02]  /*5e50*/  SHF.L.U32 R32, R32, 0x10, RZ ;  /* 0x0000001020207819 */ /* 0x000fc400000006ff */
[----:B------:R-:W-:Y:S02]  /*5e60*/  SHF.L.U32 R16, R16, 0x10, RZ ;  /* 0x0000001010107819 */ /* 0x000fe400000006ff */
[----:B------:R-:W-:Y:S02]  /*5e70*/  SHF.L.U32 R91, R91, 0x10, RZ ;  /* 0x000000105b5b7819 */ /* 0x000fe400000006ff */
[----:B------:R-:W-:Y:S01]  /*5e80*/  SHF.L.U32 R18, R19, 0x10, RZ ;  /* 0x0000001013127819 */ /* 0x000fe200000006ff */
[----:B------:R-:W-:Y:S01]  /*5e90*/  FFMA.FTZ R102, R3, R32, R102 ;  /* 0x0000002003667223 */ /* 0x000fe20000010066 */
[----:B------:R-:W-:Y:S02]  /*5ea0*/  IMAD.U32 R54, R17, 0x10000, RZ ;  /* 0x0001000011367824 */ /* 0x000fe400078e00ff */
[----:B------:R-:W-:Y:S01]  /*5eb0*/  FFMA.FTZ R96, R91, R16, R96 ;  /* 0x000000105b607223 */ /* 0x000fe20000010060 */
[----:B------:R-:W-:Y:S01]  /*5ec0*/  PRMT R32, R19, 0x7632, R32 ;  /* 0x0000763213207816 */ /* 0x000fe20000000020 */
[----:B------:R-:W-:-:S02]  /*5ed0*/  FFMA.FTZ R52, R89, R18, R52 ;  /* 0x0000001259347223 */ /* 0x000fc40000010034 */
[----:B------:R-:W4:Y:S01]  /*5ee0*/  LDG.E.128 R16, desc[UR6][R92.64+0x11000] ;  /* 0x011000065c107981 */ /* 0x000f22000c1e1d00 */
[----:B------:R-:W-:Y:S01]  /*5ef0*/  FFMA.FTZ R102, R49, R54, R102 ;  /* 0x0000003631667223 */ /* 0x000fe20000010066 */
[----:B------:R-:W-:Y:S02]  /*5f00*/  SHF.L.U32 R32, R32, 0x10, RZ ;  /* 0x0000001020207819 */ /* 0x000fe400000006ff */
[C---:B------:R-:W-:Y:S02]  /*5f10*/  PRMT R55, R24.reuse, 0x7632, R55 ;  /* 0x0000763218377816 */ /* 0x040fe40000000037 */
[C---:B------:R-:W-:Y:S02]  /*5f20*/  PRMT R53, R33.reuse, 0x7632, R53 ;  /* 0x0000763221357816 */ /* 0x040fe40000000035 */
[----:B------:R-:W-:Y:S02]  /*5f30*/  SHF.L.U32 R54, R33, 0x10, RZ ;  /* 0x0000001021367819 */ /* 0x000fe400000006ff */
        /* <DEDUP_REMOVED lines=8> */
[C---:B------:R-:W-:Y:S01]  /*5fc0*/  SHF.L.U32 R24, R34.reuse, 0x10, RZ ;  /* 0x0000001022187819 */ /* 0x040fe200000006ff */
        /* <DEDUP_REMOVED lines=11> */
[----:B------:R-:W-:Y:S01]  /*6080*/  FFMA.FTZ R54, R87, R34, R32 ;  /* 0x0000002257367223 */ /* 0x000fe20000010020 */
[C---:B------:R-:W-:Y:S01]  /*6090*/  PRMT R25, R8.reuse, 0x7632, R25 ;  /* 0x0000763208197816 */ /* 0x040fe20000000019 */
[----:B------:R-:W4:Y:S01]  /*60a0*/  LDG.E.128 R32, desc[UR6][R92.64+0x14800] ;  /* 0x014800065c207981 */ /* 0x000f22000c1e1d00 */
[----:B------:R-:W-:Y:S01]  /*60b0*/  SHF.L.U32 R8, R8, 0x10, RZ ;  /* 0x0000001008087819 */ /* 0x000fe200000006ff */
[----:B------:R-:W-:Y:S01]  /*60c0*/  FFMA.FTZ R94, R83, R94, R100 ;  /* 0x0000005e535e7223 */ /* 0x000fe20000010064 */
[----:B------:R-:W-:-:S02]  /*60d0*/  SHF.L.U32 R100, R25, 0x10, RZ ;  /* 0x0000001019647819 */ /* 0x000fc400000006ff */
[----:B------:R-:W-:Y:S01]  /*60e0*/  PRMT R26, R26, 0x7632, R26 ;  /* 0x000076321a1a7816 */ /* 0x000fe2000000001a */
[----:B------:R-:W-:Y:S01]  /*60f0*/  FFMA.FTZ R8, R3, R8, R84 ;  /* 0x0000000803087223 */ /* 0x000fe20000010054 */
[C---:B------:R-:W-:Y:S01]  /*6100*/  PRMT R25, R9.reuse, 0x7632, R25 ;  /* 0x0000763209197816 */ /* 0x040fe20000000019 */
[----:B------:R-:W-:Y:S01]  /*6110*/  IMAD.U32 R84, R9, 0x10000, RZ ;  /* 0x0001000009547824 */ /* 0x000fe200078e00ff */
[----:B------:R-:W-:Y:S01]  /*6120*/  SHF.L.U32 R26, R26, 0x10, RZ ;  /* 0x000000101a1a7819 */ /* 0x000fe200000006ff */
[----:B------:R-:W-:Y:S01]  /*6130*/  FFMA.FTZ R100, R49, R100, R8 ;  /* 0x0000006431647223 */ /* 0x000fe20000010008 */
[----:B------:R-:W-:Y:S01]  /*6140*/  FFMA.FTZ R8, R89, R52, R54 ;  /* 0x0000003459087223 */ /* 0x000fe20000010036 */
[----:B------:R-:W-:Y:S01]  /*6150*/  SHF.L.U32 R25, R25, 0x10, RZ ;  /* 0x0000001019197819 */ /* 0x000fe200000006ff */
[----:B------:R-:W4:Y:S01]  /*6160*/  LDG.E.128 R52, desc[UR6][R92.64+0x18000] ;  /* 0x018000065c347981 */ /* 0x000f22000c1e1d00 */
[----:B------:R-:W-:Y:S01]  /*6170*/  FFMA.FTZ R9, R51, R84, R100 ;  /* 0x0000005433097223 */ /* 0x000fe20000010064 */
[----:B------:R-:W-:Y:S01]  /*6180*/  FFMA.FTZ R94, R87, R26, R94 ;  /* 0x0000001a575e7223 */ /* 0x000fe2000001005e */
[----:B------:R-:W-:-:S02]  /*6190*/  SHF.L.U32 R26, R27, 0x10, RZ ;  /* 0x000000101b1a7819 */ /* 0x000fc400000006ff */
[----:B------:R-:W-:Y:S01]  /*61a0*/  SHF.L.U32 R84, R10, 0x10, RZ ;  /* 0x000000100a547819 */ /* 0x000fe200000006ff */
[----:B------:R-:W-:Y:S01]  /*61b0*/  FFMA.FTZ R100, R50, R25, R9 ;  /* 0x0000001932647223 */ /* 0x000fe20000010009 */
[----:B------:R-:W-:Y:S02]  /*61c0*/  PRMT R27, R27, 0x7632, R27 ;  /* 0x000076321b1b7816 */ /* 0x000fe4000000001b */
[----:B------:R-:W-:Y:S02]  /*61d0*/  SHF.L.U32 R24, R24, 0x10, RZ ;  /* 0x0000001018187819 */ /* 0x000fe400000006ff */
[C---:B------:R-:W-:Y:S02]  /*61e0*/  PRMT R25, R4.reuse, 0x7632, R25 ;  /* 0x0000763204197816 */ /* 0x040fe40000000019 */
        /* <DEDUP_REMOVED lines=8> */
[----:B------:R-:W-:Y:S01]  /*6270*/  SHF.L.U32 R10, R10, 0x10, RZ ;  /* 0x000000100a0a7819 */ /* 0x000fe200000006ff */
[--C-:B------:R-:W-:Y:S01]  /*6280*/  FFMA.FTZ R84, R91, R84, R9.reuse ;  /* 0x000000545b547223 */ /* 0x100fe20000010009 */
[C---:B------:R-:W-:Y:S01]  /*6290*/  PRMT R9, R5.reuse, 0x7632, R9 ;  /* 0x0000763205097816 */ /* 0x040fe20000000009 */
        /* <DEDUP_REMOVED lines=8> */
[----:B--2---:R-:W-:Y:S01]  /*6320*/  PRMT R11, R28, 0x7632, R11 ;  /* 0x000076321c0b7816 */ /* 0x004fe2000000000b */
[----:B------:R-:W-:Y:S01]  /*6330*/  FFMA.FTZ R10, R50, R9, R5 ;  /* 0x00000009320a7223 */ /* 0x000fe20000010005 */
[----:B------:R-:W-:-:S02]  /*6340*/  SHF.L.U32 R8, R6, 0x10, RZ ;  /* 0x0000001006087819 */ /* 0x000fc400000006ff */
[----:B------:R-:W-:Y:S02]  /*6350*/  SHF.L.U32 R28, R28, 0x10, RZ ;  /* 0x000000101c1c7819 */ /* 0x000fe400000006ff */
[----:B------:R-:W-:Y:S01]  /*6360*/  SHF.L.U32 R94, R11, 0x10, RZ ;  /* 0x000000100b5e7819 */ /* 0x000fe200000006ff */
[----:B------:R-:W-:Y:S01]  /*6370*/  FFMA.FTZ R26, R83, R8, R10 ;  /* 0x00000008531a7223 */ /* 0x000fe2000001000a */
[----:B------:R-:W-:Y:S01]  /*6380*/  PRMT R6, R6, 0x7632, R6 ;  /* 0x0000763206067816 */ /* 0x000fe20000000006 */
[----:B------:R-:W2:Y:S01]  /*6390*/  LDG.E.128 R8, desc[UR6][R92.64+0x1b800] ;  /* 0x01b800065c087981 */ /* 0x000ea2000c1e1d00 */
[----:B------:R-:W-:Y:S01]  /*63a0*/  FFMA.FTZ R86, R3, R28, R86 ;  /* 0x0000001c03567223 */ /* 0x000fe20000010056 */
[C---:B------:R-:W-:Y:S02]  /*63b0*/  SHF.L.U32 R28, R29.reuse, 0x10, RZ ;  /* 0x000000101d1c7819 */ /* 0x040fe400000006ff */
[----:B------:R-:W-:Y:S01]  /*63c0*/  IMAD.U32 R6, R6, 0x10000, RZ ;  /* 0x0001000006067824 */ /* 0x000fe200078e00ff */
        /* <DEDUP_REMOVED lines=22> */
[C---:B------:R-:W-:Y:S02]  /*6530*/  PRMT R27, R36.reuse, 0x7632, R27 ;  /* 0x00007632241b7816 */ /* 0x040fe4000000001b */
[----:B------:R-:W-:Y:S01]  /*6540*/  SHF.L.U32 R36, R36, 0x10, RZ ;  /* 0x0000001024247819 */ /* 0x000fe200000006ff */
[C---:B------:R-:W-:Y:S01]  /*6550*/  FFMA.FTZ R80, R91.reuse, R4, R24 ;  /* 0x000000045b507223 */ /* 0x040fe20000010018 */
[----:B------:R-:W-:Y:S01]  /*6560*/  FFMA.FTZ R85, R91, R6, R85 ;  /* 0x000000065b557223 */ /* 0x000fe20000010055 */
[----:B------:R-:W-:Y:S01]  /*6570*/  SHF.L.U32 R21, R21, 0x10, RZ ;  /* 0x0000001015157819 */ /* 0x000fe200000006ff */
[----:B------:R-:W-:Y:S01]  /*6580*/  FFMA.FTZ R30, R87, R30, R26 ;  /* 0x0000001e571e7223 */ /* 0x000fe2000001001a */
[----:B------:R-:W-:Y:S01]  /*6590*/  FFMA.FTZ R25, R51, R86, R28 ;  /* 0x0000005633197223 */ /* 0x000fe2000001001c */
[----:B------:R-:W2:Y:S01]  /*65a0*/  LDG.E.128 R4, desc[UR6][R92.64+0x1f000] ;  /* 0x01f000065c047981 */ /* 0x000ea2000c1e1d00 */
[----:B------:R-:W-:Y:S01]  /*65b0*/  SHF.L.U32 R26, R27, 0x10, RZ ;  /* 0x000000101b1a7819 */ /* 0x000fe200000006ff */
[----:B------:R-:W-:Y:S01]  /*65c0*/  FFMA.FTZ R36, R3, R36, R81 ;  /* 0x0000002403247223 */ /* 0x000fe20000010051 */
[----:B------:R-:W-:Y:S01]  /*65d0*/  FFMA.FTZ R24, R50, R21, R25 ;  /* 0x0000001532187223 */ /* 0x000fe20000010019 */
[C---:B------:R-:W-:Y:S01]  /*65e0*/  PRMT R21, R22.reuse, 0x7632, R21 ;  /* 0x0000763216157816 */ /* 0x040fe20000000015 */
[----:B------:R-:W-:Y:S01]  /*65f0*/  IMAD.U32 R22, R22, 0x10000, RZ ;  /* 0x0001000016167824 */ /* 0x000fe200078e00ff */
[----:B------:R-:W-:Y:S01]  /*6600*/  SHF.L.U32 R86, R37, 0x10, RZ ;  /* 0x0000001025567819 */ /* 0x000fe200000006ff */
[----:B------:R-:W-:Y:S01]  /*6610*/  FFMA.FTZ R26, R49, R26, R36 ;  /* 0x0000001a311a7223 */ /* 0x000fe20000010024 */
[----:B------:R-:W-:Y:S01]  /*6620*/  PRMT R37, R37, 0x7632, R37 ;  /* 0x0000763225257816 */ /* 0x000fe20000000025 */
[----:B------:R-:W-:Y:S01]  /*6630*/  FFMA.FTZ R22, R83, R22, R24 ;  /* 0x0000001653167223 */ /* 0x000fe20000010018 */
[----:B------:R-:W-:Y:S01]  /*6640*/  SHF.L.U32 R36, R21, 0x10, RZ ;  /* 0x0000001015247819 */ /* 0x000fe200000006ff */
[----:B------:R-:W-:-:S02]  /*6650*/  FFMA.FTZ R29, R51, R86, R26 ;  /* 0x00000056331d7223 */ /* 0x000fc4000001001a */
[----:B------:R-:W2:Y:S01]  /*6660*/  LDG.E.128 R24, desc[UR6][R92.64+0x22800] ;  /* 0x022800065c187981 */ /* 0x000ea2000c1e1d00 */
[----:B------:R-:W-:Y:S01]  /*6670*/  SHF.L.U32 R37, R37, 0x10, RZ ;  /* 0x0000001025257819 */ /* 0x000fe200000006ff */
[----:B------:R-:W-:Y:S01]  /*6680*/  FFMA.FTZ R21, R87, R36, R22 ;  /* 0x0000002457157223 */ /* 0x000fe20000010016 */
[----:B------:R-:W-:Y:S02]  /*6690*/  SHF.L.U32 R20, R31, 0x10, RZ ;  /* 0x000000101f147819 */ /* 0x000fe400000006ff */
[C---:B------:R-:W-:Y:S01]  /*66a0*/  SHF.L.U32 R22, R23.reuse, 0x10, RZ ;  /* 0x0000001017167819 */ /* 0x040fe200000006ff */
[--C-:B------:R-:W-:Y:S01]  /*66b0*/  FFMA.FTZ R86, R50, R37, R29.reuse ;  /* 0x0000002532567223 */ /* 0x100fe2000001001d */
[----:B------:R-:W-:Y:S01]  /*66c0*/  PRMT R29, R23, 0x7632, R29 ;  /* 0x00007632171d7816 */ /* 0x000fe2000000001d */
[----:B------:R-:W-:Y:S01]  /*66d0*/  FFMA.FTZ R30, R89, R20, R30 ;  /* 0x00000014591e7223 */ /* 0x000fe2000001001e */
[----:B------:R-:W-:Y:S01]  /*66e0*/  PRMT R28, R31, 0x7632, R28 ;  /* 0x000076321f1c7816 */ /* 0x000fe2000000001c */
[----:B------:R-:W-:Y:S01]  /*66f0*/  FFMA.FTZ R37, R89, R22, R21 ;  /* 0x0000001659257223 */ /* 0x000fe20000010015 */
[C---:B------:R-:W-:Y:S01]  /*6700*/  IMAD.U32 R36, R38.reuse, 0x10000, RZ ;  /* 0x0001000026247824 */ /* 0x040fe200078e00ff */
[----:B------:R-:W2:Y:S01]  /*6710*/  LDG.E.128 R20, desc[UR6][R92.64+0x26000] ;  /* 0x026000065c147981 */ /* 0x000ea2000c1e1d00 */
[----:B------:R-:W-:-:S02]  /*6720*/  PRMT R31, R38, 0x7632, R31 ;  /* 0x00007632261f7816 */ /* 0x000fc4000000001f */
[----:B------:R-:W-:Y:S02]  /*6730*/  SHF.L.U32 R38, R29, 0x10, RZ ;  /* 0x000000101d267819 */ /* 0x000fe400000006ff */
[----:B------:R-:W-:Y:S02]  /*6740*/  SHF.L.U32 R28, R28, 0x10, RZ ;  /* 0x000000101c1c7819 */ /* 0x000fe400000006ff */
[C---:B---3--:R-:W-:Y:S02]  /*6750*/  PRMT R29, R60.reuse, 0x7632, R29 ;  /* 0x000076323c1d7816 */ /* 0x048fe4000000001d */
[----:B------:R-:W-:Y:S01]  /*6760*/  SHF.L.U32 R60, R60, 0x10, RZ ;  /* 0x000000103c3c7819 */ /* 0x000fe200000006ff */
[----:B------:R-:W-:Y:S01]  /*6770*/  FFMA.FTZ R94, R83, R36, R86 ;  /* 0x00000024535e7223 */ /* 0x000fe20000010056 */
[----:B------:R-:W-:Y:S01]  /*6780*/  FFMA.FTZ R36, R91, R28, R30 ;  /* 0x0000001c5b247223 */ /* 0x000fe2000001001e */
        /* <DEDUP_REMOVED lines=13> */
[----:B-----5:R-:W-:Y:S01]  /*6860*/  PRMT R60, R64, 0x7632, R60 ;  /* 0x00007632403c7816 */ /* 0x020fe2000000003c */
[----:B------:R-:W-:Y:S01]  /*6870*/  IMAD.U32 R38, R39, 0x10000, RZ ;  /* 0x0001000027267824 */ /* 0x000fe200078e00ff */
[----:B------:R-:W-:Y:S01]  /*6880*/  SHF.L.U32 R30, R62, 0x10, RZ ;  /* 0x000000103e1e7819 */ /* 0x000fe200000006ff */
[----:B------:R-:W-:Y:S01]  /*6890*/  FFMA.FTZ R48, R50, R29, R31 ;  /* 0x0000001d32307223 */ /* 0x000fe2000001001f */
[----:B------:R-:W-:Y:S01]  /*68a0*/  SHF.L.U32 R86, R60, 0x10, RZ ;  /* 0x000000103c567819 */ /* 0x000fe200000006ff */
[----:B------:R-:W-:Y:S02]  /*68b0*/  FFMA.FTZ R38, R91, R38, R28 ;  /* 0x000000265b267223 */ /* 0x000fe4000001001c */
[----:B------:R-:W-:-:S02]  /*68c0*/  FFMA.FTZ R60, R83, R30, R48 ;  /* 0x0000001e533c7223 */ /* 0x000fc40000010030 */
[----:B------:R-:W3:Y:S04]  /*68d0*/  LDG.E.128 R28, desc[UR6][R92.64+0x29800] ;  /* 0x029800065c1c7981 */ /* 0x000ee8000c1e1d00 */
[----:B------:R-:W5:Y:S01]  /*68e0*/  LDG.E.128 R92, desc[UR6][R92.64+0x2d000] ;  /* 0x02d000065c5c7981 */ /* 0x000f62000c1e1d00 */
[----:B------:R-:W-:Y:S01]  /*68f0*/  SHF.L.U32 R64, R64, 0x10, RZ ;  /* 0x0000001040407819 */ /* 0x000fe200000006ff */
[C---:B------:R-:W-:Y:S01]  /*6900*/  IMAD.U32 R48, R63.reuse, 0x10000, RZ ;  /* 0x000100003f307824 */ /* 0x040fe200078e00ff */
[----:B------:R-:W-:Y:S02]  /*6910*/  PRMT R39, R63, 0x7632, R39 ;  /* 0x000076323f277816 */ /* 0x000fe40000000027 */
[C---:B----4-:R-:W-:Y:S01]  /*6920*/  PRMT R63, R68.reuse, 0x7632, R63 ;  /* 0x00007632443f7816 */ /* 0x050fe2000000003f */
[----:B------:R-:W-:Y:S01]  /*6930*/  FFMA.FTZ R64, R3, R64, R82 ;  /* 0x0000004003407223 */ /* 0x000fe20000010052 */
[----:B------:R-:W-:-:S02]  /*6940*/  SHF.L.U32 R68, R68, 0x10, RZ ;  /* 0x0000001044447819 */ /* 0x000fc400000006ff */
[----:B------:R-:W-:Y:S01]  /*6950*/  PRMT R62, R62, 0x7632, R62 ;  /* 0x000076323e3e7816 */ /* 0x000fe2000000003e */
[----:B------:R-:W-:Y:S01]  /*6960*/  FFMA.FTZ R86, R49, R86, R64 ;  /* 0x0000005631567223 */ /* 0x000fe20000010040 */
[----:B------:R-:W-:Y:S01]  /*6970*/  SHF.L.U32 R82, R63, 0x10, RZ ;  /* 0x000000103f527819 */ /* 0x000fe200000006ff */
        /* <DEDUP_REMOVED lines=19> */
[C---:B------:R-:W-:Y:S01]  /*6ab0*/  PRMT R61, R70.reuse, 0x7632, R61 ;  /* 0x00007632463d7816 */ /* 0x040fe2000000003d */
[----:B------:R-:W-:Y:S01]  /*6ac0*/  IMAD.U32 R70, R70, 0x10000, RZ ;  /* 0x0001000046467824 */ /* 0x000fe200078e00ff */
[----:B------:R-:W-:Y:S01]  /*6ad0*/  SHF.L.U32 R72, R72, 0x10, RZ ;  /* 0x0000001048487819 */ /* 0x000fe200000006ff */
[----:B------:R-:W-:Y:S01]  /*6ae0*/  FFMA.FTZ R64, R83, R60, R62 ;  /* 0x0000003c53407223 */ /* 0x000fe2000001003e */
[----:B------:R-:W-:Y:S02]  /*6af0*/  IMAD.U32 R66, R66, 0x10000, RZ ;  /* 0x0001000042427824 */ /* 0x000fe400078e00ff */
[----:B------:R-:W-:Y:S01]  /*6b00*/  FFMA.FTZ R88, R3, R65, R88 ;  /* 0x0000004103587223 */ /* 0x000fe20000010058 */
[----:B------:R-:W-:Y:S01]  /*6b10*/  FFMA.FTZ R68, R83, R70, R68 ;  /* 0x0000004653447223 */ /* 0x000fe20000010044 */
[----:B------:R-:W-:Y:S01]  /*6b20*/  PRMT R3, R73, 0x7632, R3 ;  /* 0x0000763249037816 */ /* 0x000fe20000000003 */
        /* <DEDUP_REMOVED lines=8> */
[----:B------:R-:W-:Y:S01]  /*6bb0*/  SHF.L.U32 R66, R71, 0x10, RZ ;  /* 0x0000001047427819 */ /* 0x000fe200000006ff */
[----:B------:R-:W-:Y:S01]  /*6bc0*/  FFMA.FTZ R3, R89, R62, R64 ;  /* 0x0000003e59037223 */ /* 0x000fe20000010040 */
[----:B------:R-:W-:Y:S01]  /*6bd0*/  PRMT R60, R67, 0x7632, R60 ;  /* 0x00007632433c7816 */ /* 0x000fe2000000003c */
[----:B------:R-:W-:Y:S01]  /*6be0*/  FFMA.FTZ R64, R50, R61, R51 ;  /* 0x0000003d32407223 */ /* 0x000fe20000010033 */
[----:B------:R-:W-:Y:S02]  /*6bf0*/  PRMT R71, R71, 0x7632, R71 ;  /* 0x0000763247477816 */ /* 0x000fe40000000047 */
[----:B------:R-:W-:-:S02]  /*6c00*/  PRMT R51, R74, 0x7632, R51 ;  /* 0x000076324a337816 */ /* 0x000fc40000000033 */
[----:B------:R-:W-:Y:S02]  /*6c10*/  SHF.L.U32 R74, R74, 0x10, RZ ;  /* 0x000000104a4a7819 */ /* 0x000fe400000006ff */
[----:B------:R-:W-:Y:S01]  /*6c20*/  SHF.L.U32 R39, R39, 0x10, RZ ;  /* 0x0000001027277819 */ /* 0x000fe200000006ff */
[----:B------:R-:W-:Y:S01]  /*6c30*/  FFMA.FTZ R49, R89, R66, R49 ;  /* 0x0000004259317223 */ /* 0x000fe20000010031 */
[----:B------:R-:W-:Y:S02]  /*6c40*/  SHF.L.U32 R60, R60, 0x10, RZ ;  /* 0x000000103c3c7819 */ /* 0x000fe400000006ff */
[----:B------:R-:W-:Y:S01]  /*6c50*/  SHF.L.U32 R50, R71, 0x10, RZ ;  /* 0x0000001047327819 */ /* 0x000fe200000006ff */
[----:B------:R-:W-:Y:S02]  /*6c60*/  IMAD.U32 R62, R51, 0x10000, RZ ;  /* 0x00010000333e7824 */ /* 0x000fe400078e00ff */
[----:B------:R-:W-:Y:S01]  /*6c70*/  FFMA.FTZ R64, R83, R74, R64 ;  /* 0x0000004a53407223 */ /* 0x000fe20000010040 */
[C---:B------:R-:W-:Y:S01]  /*6c80*/  FFMA.FTZ R48, R91.reuse, R39, R48 ;  /* 0x000000275b307223 */ /* 0x040fe20000010030 */
[C---:B------:R-:W-:Y:S01]  /*6c90*/  FFMA.FTZ R3, R91.reuse, R60, R3 ;  /* 0x0000003c5b037223 */ /* 0x040fe20000010003 */
[----:B------:R-:W-:Y:S01]  /*6ca0*/  FFMA.FTZ R39, R91, R50, R49 ;  /* 0x000000325b277223 */ /* 0x000fe20000010031 */
[----:B------:R-:W-:Y:S01]  /*6cb0*/  SHF.L.U32 R50, R75, 0x10, RZ ;  /* 0x000000104b327819 */ /* 0x000fe200000006ff */
[----:B------:R-:W-:Y:S01]  /*6cc0*/  FFMA.FTZ R62, R87, R62, R64 ;  /* 0x0000003e573e7223 */ /* 0x000fe20000010040 */
[----:B------:R-:W-:-:S02]  /*6cd0*/  PRMT R60, R56, 0x7632, R60 ;  /* 0x00007632383c7816 */ /* 0x000fc4000000003c */
[----:B------:R-:W-:Y:S02]  /*6ce0*/  SHF.L.U32 R56, R56, 0x10, RZ ;  /* 0x0000001038387819 */ /* 0x000fe400000006ff */
[C---:B------:R-:W-:Y:S02]  /*6cf0*/  PRMT R51, R76.reuse, 0x7632, R51 ;  /* 0x000076324c337816 */ /* 0x040fe40000000033 */
[----:B------:R-:W-:Y:S02]  /*6d00*/  SHF.L.U32 R49, R76, 0x10, RZ ;  /* 0x000000104c317819 */ /* 0x000fe400000006ff */
[----:B------:R-:W-:Y:S01]  /*6d10*/  PRMT R75, R75, 0x7632, R75 ;  /* 0x000076324b4b7816 */ /* 0x000fe2000000004b */
[----:B------:R-:W-:Y:S01]  /*6d20*/  FFMA.FTZ R62, R89, R50, R62 ;  /* 0x00000032593e7223 */ /* 0x000fe2000001003e */
[----:B------:R-:W-:Y:S01]  /*6d30*/  SHF.L.U32 R61, R60, 0x10, RZ ;  /* 0x000000103c3d7819 */ /* 0x000fe200000006ff */
[----:B------:R-:W-:Y:S02]  /*6d40*/  IMAD.U32 R50, R51, 0x10000, RZ ;  /* 0x0001000033327824 */ /* 0x000fe400078e00ff */
[----:B------:R-:W-:Y:S01]  /*6d50*/  FFMA.FTZ R63, R49, R56, R96 ;  /* 0x00000038313f7223 */ /* 0x000fe20000010060 */
[----:B------:R-:W-:-:S02]  /*6d60*/  SHF.L.U32 R56, R75, 0x10, RZ ;  /* 0x000000104b387819 */ /* 0x000fc400000006ff */
[C---:B------:R-:W-:Y:S02]  /*6d70*/  SHF.L.U32 R64, R57.reuse, 0x10, RZ ;  /* 0x0000001039407819 */ /* 0x040fe400000006ff */
[----:B------:R-:W-:Y:S01]  /*6d80*/  PRMT R60, R57, 0x7632, R60 ;  /* 0x00007632393c7816 */ /* 0x000fe2000000003c */
[----:B------:R-:W-:Y:S01]  /*6d90*/  FFMA.FTZ R66, R50, R61, R63 ;  /* 0x0000003d32427223 */ /* 0x000fe2000001003f */
[C---:B------:R-:W-:Y:S02]  /*6da0*/  SHF.L.U32 R51, R77.reuse, 0x10, RZ ;  /* 0x000000104d337819 */ /* 0x040fe400000006ff */
[----:B------:R-:W-:Y:S01]  /*6db0*/  PRMT R57, R77, 0x7632, R57 ;  /* 0x000076324d397816 */ /* 0x000fe20000000039 */
[----:B------:R-:W-:Y:S01]  /*6dc0*/  FFMA.FTZ R56, R91, R56, R62 ;  /* 0x000000385b387223 */ /* 0x000fe2000001003e */
[----:B------:R-:W-:Y:S01]  /*6dd0*/  SHF.L.U32 R62, R60, 0x10, RZ ;  /* 0x000000103c3e7819 */ /* 0x000fe200000006ff */
[----:B------:R-:W-:Y:S02]  /*6de0*/  FFMA.FTZ R64, R51, R64, R66 ;  /* 0x0000004033407223 */ /* 0x000fe40000010042 */
[----:B------:R-:W-:Y:S01]  /*6df0*/  IMAD.U32 R57, R57, 0x10000, RZ ;  /* 0x0001000039397824 */ /* 0x000fe200078e00ff */
[----:B------:R-:W-:-:S03]  /*6e00*/  SHF.L.U32 R66, R40, 0x10, RZ ;  /* 0x0000001028427819 */ /* 0x000fc600000006ff */
[--C-:B------:R-:W-:Y:S01]  /*6e10*/  FFMA.FTZ R65, R57, R62, R64.reuse ;  /* 0x0000003e39417223 */ /* 0x100fe20000010040 */
[----:B------:R-:W-:Y:S01]  /*6e20*/  PRMT R64, R40, 0x7632, R64 ;  /* 0x0000763228407816 */ /* 0x000fe20000000040 */
[C---:B------:R-:W-:Y:S01]  /*6e30*/  IMAD.U32 R62, R59.reuse, 0x10000, RZ ;  /* 0x000100003b3e7824 */ /* 0x040fe200078e00ff */
[C---:B------:R-:W-:Y:S02]  /*6e40*/  PRMT R40, R58.reuse, 0x7632, R40 ;  /* 0x000076323a287816 */ /* 0x040fe40000000028 */
[----:B------:R-:W-:Y:S02]  /*6e50*/  SHF.L.U32 R63, R58, 0x10, RZ ;  /* 0x000000103a3f7819 */ /* 0x000fe400000006ff */
[----:B------:R-:W-:Y:S01]  /*6e60*/  PRMT R58, R59, 0x7632, R58 ;  /* 0x000076323b3a7816 */ /* 0x000fe2000000003a */
[----:B------:R-:W-:Y:S01]  /*6e70*/  FFMA.FTZ R67, R49, R66, R98 ;  /* 0x0000004231437223 */ /* 0x000fe20000010062 */
[----:B------:R-:W-:Y:S02]  /*6e80*/  SHF.L.U32 R59, R64, 0x10, RZ ;  /* 0x00000010403b7819 */ /* 0x000fe400000006ff */
[----:B------:R-:W-:-:S02]  /*6e90*/  PRMT R60, R78, 0x7632, R60 ;  /* 0x000076324e3c7816 */ /* 0x000fc4000000003c */
[----:B------:R-:W-:Y:S01]  /*6ea0*/  SHF.L.U32 R78, R78, 0x10, RZ ;  /* 0x000000104e4e7819 */ /* 0x000fe200000006ff */
[----:B------:R-:W-:Y:S01]  /*6eb0*/  FFMA.FTZ R68, R50, R59, R67 ;  /* 0x0000003b32447223 */ /* 0x000fe20000010043 */
[C---:B------:R-:W-:Y:S02]  /*6ec0*/  PRMT R64, R41.reuse, 0x7632, R64 ;  /* 0x0000763229407816 */ /* 0x040fe40000000040 */
[----:B------:R-:W-:Y:S02]  /*6ed0*/  SHF.L.U32 R66, R41, 0x10, RZ ;  /* 0x0000001029427819 */ /* 0x000fe400000006ff */
[----:B------:R-:W-:Y:S01]  /*6ee0*/  SHF.L.U32 R41, R40, 0x10, RZ ;  /* 0x0000001028297819 */ /* 0x000fe200000006ff */
[----:B------:R-:W-:Y:S01]  /*6ef0*/  FFMA.FTZ R63, R78, R63, R65 ;  /* 0x0000003f4e3f7223 */ /* 0x000fe20000010041 */
[----:B------:R-:W-:Y:S01]  /*6f00*/  SHF.L.U32 R40, R60, 0x10, RZ ;  /* 0x000000103c287819 */ /* 0x000fe200000006ff */
[----:B------:R-:W-:Y:S02]  /*6f10*/  IMAD.U32 R64, R64, 0x10000, RZ ;  /* 0x0001000040407824 */ /* 0x000fe400078e00ff */
[----:B------:R-:W-:Y:S01]  /*6f20*/  FFMA.FTZ R66, R51, R66, R68 ;  /* 0x0000004233427223 */ /* 0x000fe20000010044 */
[----:B------:R-:W-:-:S02]  /*6f30*/  PRMT R60, R44, 0x7632, R60 ;  /* 0x000076322c3c7816 */ /* 0x000fc4000000003c */
[----:B------:R-:W-:Y:S01]  /*6f40*/  SHF.L.U32 R68, R44, 0x10, RZ ;  /* 0x000000102c447819 */ /* 0x000fe200000006ff */
[----:B------:R-:W-:Y:S01]  /*6f50*/  FFMA.FTZ R44, R40, R41, R63 ;  /* 0x00000029282c7223 */ /* 0x000fe2000001003f */
[----:B------:R-:W-:Y:S01]  /*6f60*/  PRMT R61, R79, 0x7632, R61 ;  /* 0x000076324f3d7816 */ /* 0x000fe2000000003d */
[----:B------:R-:W-:Y:S01]  /*6f70*/  FFMA.FTZ R59, R57, R64, R66 ;  /* 0x00000040393b7223 */ /* 0x000fe20000010042 */
[----:B------:R-:W-:Y:S02]  /*6f80*/  SHF.L.U32 R79, R79, 0x10, RZ ;  /* 0x000000104f4f7819 */ /* 0x000fe400000006ff */
[----:B------:R-:W-:Y:S01]  /*6f90*/  SHF.L.U32 R41, R42, 0x10, RZ ;  /* 0x000000102a297819 */ /* 0x000fe200000006ff */
[----:B------:R-:W-:Y:S01]  /*6fa0*/  FFMA.FTZ R97, R49, R68, R97 ;  /* 0x0000004431617223 */ /* 0x000fe20000010061 */
[----:B------:R-:W-:Y:S02]  /*6fb0*/  SHF.L.U32 R65, R60, 0x10, RZ ;  /* 0x000000103c417819 */ /* 0x000fe400000006ff */
[----:B------:R-:W-:Y:S01]  /*6fc0*/  PRMT R42, R42, 0x7632, R42 ;  /* 0x000076322a2a7816 */ /* 0x000fe2000000002a */
[----:B------:R-:W-:Y:S01]  /*6fd0*/  FFMA.FTZ R44, R79, R62, R44 ;  /* 0x0000003e4f2c7223 */ /* 0x000fe2000001002c */
[----:B------:R-:W-:Y:S01]  /*6fe0*/  FFMA.FTZ R63, R78, R41, R59 ;  /* 0x000000294e3f7223 */ /* 0x000fe2000001003b */
        /* <DEDUP_REMOVED lines=24> */
[C---:B------:R-:W-:Y:S02]  /*7170*/  IMAD.U32 R46, R13.reuse, 0x10000, RZ ;  /* 0x000100000d2e7824 */ /* 0x040fe400078e00ff */
        /* <DEDUP_REMOVED lines=12> */
[--C-:B------:R-:W-:Y:S01]  /*7240*/  FFMA.FTZ R58, R50, R43, R13.reuse ;  /* 0x0000002b323a7223 */ /* 0x100fe2000001000d */
[C---:B------:R-:W-:Y:S01]  /*7250*/  PRMT R13, R14.reuse, 0x7632, R13 ;  /* 0x000076320e0d7816 */ /* 0x040fe2000000000d */
[--C-:B------:R-:W-:Y:S01]  /*7260*/  FFMA.FTZ R16, R79, R16, R44.reuse ;  /* 0x000000104f107223 */ /* 0x100fe2000001002c */
[----:B------:R-:W-:Y:S01]  /*7270*/  IMAD.U32 R43, R14, 0x10000, RZ ;  /* 0x000100000e2b7824 */ /* 0x000fe200078e00ff */
[----:B------:R-:W-:-:S02]  /*7280*/  PRMT R44, R17, 0x7632, R44 ;  /* 0x00007632112c7816 */ /* 0x000fc4000000002c */
[----:B------:R-:W-:Y:S02]  /*7290*/  SHF.L.U32 R46, R17, 0x10, RZ ;  /* 0x00000010112e7819 */ /* 0x000fe400000006ff */
[----:B------:R-:W-:Y:S01]  /*72a0*/  SHF.L.U32 R14, R47, 0x10, RZ ;  /* 0x000000102f0e7819 */ /* 0x000fe200000006ff */
[----:B------:R-:W-:Y:S01]  /*72b0*/  FFMA.FTZ R43, R78, R43, R45 ;  /* 0x0000002b4e2b7223 */ /* 0x000fe2000001002d */
[----:B------:R-:W-:Y:S01]  /*72c0*/  SHF.L.U32 R17, R13, 0x10, RZ ;  /* 0x000000100d117819 */ /* 0x000fe200000006ff */
[----:B------:R-:W-:Y:S01]  /*72d0*/  FFMA.FTZ R46, R51, R46, R58 ;  /* 0x0000002e332e7223 */ /* 0x000fe2000001003a */
[----:B------:R-:W-:Y:S01]  /*72e0*/  SHF.L.U32 R44, R44, 0x10, RZ ;  /* 0x000000102c2c7819 */ /* 0x000fe200000006ff */
[----:B------:R-:W-:Y:S02]  /*72f0*/  FFMA.FTZ R13, R41, R14, R16 ;  /* 0x0000000e290d7223 */ /* 0x000fe40000010010 */
[----:B------:R-:W-:Y:S01]  /*7300*/  FFMA.FTZ R16, R40, R17, R43 ;  /* 0x0000001128107223 */ /* 0x000fe2000001002b */
[C---:B------:R-:W-:Y:S01]  /*7310*/  SHF.L.U32 R17, R18.reuse, 0x10, RZ ;  /* 0x0000001012117819 */ /* 0x040fe200000006ff */
[----:B------:R-:W-:Y:S01]  /*7320*/  FFMA.FTZ R43, R57, R44, R46 ;  /* 0x0000002c392b7223 */ /* 0x000fe2000001002e */
[----:B------:R-:W-:Y:S01]  /*7330*/  IMAD.U32 R14, R15, 0x10000, RZ ;  /* 0x000100000f0e7824 */ /* 0x000fe200078e00ff */
[----:B------:R-:W-:-:S02]  /*7340*/  PRMT R18, R18, 0x7632, R18 ;  /* 0x0000763212127816 */ /* 0x000fc40000000012 */
[----:B------:R-:W-:Y:S01]  /*7350*/  FFMA.FTZ R43, R78, R17, R43 ;  /* 0x000000114e2b7223 */ /* 0x000fe2000001002b */
[----:B------:R-:W-:Y:S01]  /*7360*/  FFMA.FTZ R16, R79, R14, R16 ;  /* 0x0000000e4f107223 */ /* 0x000fe20000010010 */
[----:B------:R-:W-:Y:S02]  /*7370*/  SHF.L.U32 R17, R18, 0x10, RZ ;  /* 0x0000001012117819 */ /* 0x000fe400000006ff */
[----:B------:R-:W-:Y:S02]  /*7380*/  PRMT R14, R32, 0x7632, R14 ;  /* 0x00007632200e7816 */ /* 0x000fe4000000000e */
[----:B------:R-:W-:Y:S01]  /*7390*/  PRMT R15, R15, 0x7632, R15 ;  /* 0x000076320f0f7816 */ /* 0x000fe2000000000f */
[----:B------:R-:W-:Y:S01]  /*73a0*/  FFMA.FTZ R44, R40, R17, R43 ;  /* 0x00000011282c7223 */ /* 0x000fe2000001002b */
[----:B------:R-:W-:Y:S01]  /*73b0*/  SHF.L.U32 R46, R32, 0x10, RZ ;  /* 0x00000010202e7819 */ /* 0x000fe200000006ff */
[----:B------:R-:W-:Y:S01]  /*73c0*/  IMAD.U32 R17, R14, 0x10000, RZ ;  /* 0x000100000e117824 */ /* 0x000fe200078e00ff */
[----:B------:R-:W-:-:S02]  /*73d0*/  SHF.L.U32 R32, R19, 0x10, RZ ;  /* 0x0000001013207819 */ /* 0x000fc400000006ff */
[----:B------:R-:W-:Y:S01]  /*73e0*/  SHF.L.U32 R14, R15, 0x10, RZ ;  /* 0x000000100f0e7819 */ /* 0x000fe200000006ff */
[----:B------:R-:W-:Y:S02]  /*73f0*/  FFMA.FTZ R85, R49, R46, R85 ;  /* 0x0000002e31557223 */ /* 0x000fe40000010055 */
        /* <DEDUP_REMOVED lines=8> */
[----:B------:R-:W-:Y:S01]  /*7480*/  FFMA.FTZ R44, R51, R32, R44 ;  /* 0x00000020332c7223 */ /* 0x000fe2000001002c */
[----:B------:R-:W-:Y:S01]  /*7490*/  IMAD.U32 R16, R33, 0x10000, RZ ;  /* 0x0001000021107824 */ /* 0x000fe200078e00ff */
[----:B------:R-:W-:-:S02]  /*74a0*/  SHF.L.U32 R43, R52, 0x10, RZ ;  /* 0x00000010342b7819 */ /* 0x000fc400000006ff */
[----:B------:R-:W-:Y:S01]  /*74b0*/  PRMT R18, R19, 0x7632, R18 ;  /* 0x0000763213127816 */ /* 0x000fe20000000012 */
[----:B------:R-:W-:Y:S01]  /*74c0*/  FFMA.FTZ R33, R57, R16, R44 ;  /* 0x0000001039217223 */ /* 0x000fe2000001002c */
[C---:B------:R-:W-:Y:S02]  /*74d0*/  PRMT R17, R34.reuse, 0x7632, R17 ;  /* 0x0000763222117816 */ /* 0x040fe40000000011 */
[----:B------:R-:W-:Y:S01]  /*74e0*/  SHF.L.U32 R19, R34, 0x10, RZ ;  /* 0x0000001022137819 */ /* 0x000fe200000006ff */
[----:B------:R-:W-:Y:S01]  /*74f0*/  FFMA.FTZ R44, R50, R43, R45 ;  /* 0x0000002b322c7223 */ /* 0x000fe2000001002d */
        /* <DEDUP_REMOVED lines=9> */
[C---:B------:R-:W-:Y:S01]  /*7590*/  PRMT R17, R54.reuse, 0x7632, R17 ;  /* 0x0000763236117816 */ /* 0x040fe20000000011 */
[----:B------:R-:W-:Y:S01]  /*75a0*/  FFMA.FTZ R33, R57, R36, R34 ;  /* 0x0000002439217223 */ /* 0x000fe20000010022 */
[----:B------:R-:W-:Y:S02]  /*75b0*/  SHF.L.U32 R19, R54, 0x10, RZ ;  /* 0x0000001036137819 */ /* 0x000fe400000006ff */
[C---:B------:R-:W-:Y:S02]  /*75c0*/  PRMT R18, R35.reuse, 0x7632, R18 ;  /* 0x0000763223127816 */ /* 0x040fe40000000012 */
[----:B------:R-:W-:Y:S02]  /*75d0*/  SHF.L.U32 R32, R35, 0x10, RZ ;  /* 0x0000001023207819 */ /* 0x000fe400000006ff */
[----:B------:R-:W0:Y:S01]  /*75e0*/  SHFL.BFLY PT, R35, R42, 0x10, 0x1f ;  /* 0x0e001f002a237f89 */ /* 0x000e2200000e0000 */
[----:B------:R-:W-:Y:S01]  /*75f0*/  SHF.L.U32 R17, R17, 0x10, RZ ;  /* 0x0000001011117819 */ /* 0x000fe200000006ff */
[----:B------:R-:W-:Y:S01]  /*7600*/  FFMA.FTZ R33, R78, R19, R33 ;  /* 0x000000134e217223 */ /* 0x000fe20000010021 */
[----:B------:R-:W-:Y:S01]  /*7610*/  FFMA.FTZ R16, R79, R32, R16 ;  /* 0x000000204f107223 */ /* 0x000fe20000010010 */
[C---:B------:R-:W-:Y:S01]  /*7620*/  PRMT R19, R55.reuse, 0x7632, R19 ;  /* 0x0000763237137816 */ /* 0x040fe20000000013 */
[----:B------:R-:W1:Y:S01]  /*7630*/  SHFL.BFLY PT, R46, R15, 0x10, 0x1f ;  /* 0x0e001f000f2e7f89 */ /* 0x000e6200000e0000 */
[----:B------:R-:W-:Y:S01]  /*7640*/  SHF.L.U32 R32, R55, 0x10, RZ ;  /* 0x0000001037207819 */ /* 0x000fe200000006ff */
[--C-:B------:R-:W-:Y:S01]  /*7650*/  FFMA.FTZ R34, R40, R17, R33.reuse ;  /* 0x0000001128227223 */ /* 0x100fe20000010021 */
[C---:B--2---:R-:W-:Y:S01]  /*7660*/  PRMT R33, R8.reuse, 0x7632, R33 ;  /* 0x0000763208217816 */ /* 0x044fe20000000021 */
[----:B------:R-:W2:Y:S01]  /*7670*/  SHFL.BFLY PT, R45, R14, 0x10, 0x1f ;  /* 0x0e001f000e2d7f89 */ /* 0x000ea200000e0000 */
        /* <DEDUP_REMOVED lines=11> */
[----:B------:R-:W4:Y:S01]  /*7730*/  SHFL.BFLY PT, R36, R17, 0x10, 0x1f ;  /* 0x0e001f0011247f89 */ /* 0x000f2200000e0000 */
[----:B------:R-:W-:-:S02]  /*7740*/  IMAD.U32 R8, R8, 0x10000, RZ ;  /* 0x0001000008087824 */ /* 0x000fc400078e00ff */
[----:B0-----:R-:W-:Y:S01]  /*7750*/  FADD.FTZ R42, R42, R35 ;  /* 0x000000232a2a7221 */ /* 0x001fe20000010000 */
[----:B------:R-:W-:Y:S01]  /*7760*/  FFMA.FTZ R32, R51, R18, R32 ;  /* 0x0000001233207223 */ /* 0x000fe20000010020 */
[----:B------:R-:W0:Y:S01]  /*7770*/  SHFL.BFLY PT, R35, R16, 0x10, 0x1f ;  /* 0x0e001f0010237f89 */ /* 0x000e2200000e0000 */
[C---:B------:R-:W-:Y:S02]  /*7780*/  PRMT R18, R10.reuse, 0x7632, R18 ;  /* 0x000076320a127816 */ /* 0x040fe40000000012 */
[----:B------:R-:W-:Y:S01]  /*7790*/  SHF.L.U32 R19, R10, 0x10, RZ ;  /* 0x000000100a137819 */ /* 0x000fe200000006ff */
[----:B------:R-:W-:Y:S01]  /*77a0*/  FFMA.FTZ R33, R57, R8, R32 ;  /* 0x0000000839217223 */ /* 0x000fe20000010020 */
[----:B-1----:R-:W-:Y:S01]  /*77b0*/  FADD.FTZ R9, R15, R46 ;  /* 0x0000002e0f097221 */ /* 0x002fe20000010000 */
[----:B------:R-:W-:Y:S01]  /*77c0*/  SHF.L.U32 R15, R18, 0x10, RZ ;  /* 0x00000010120f7819 */ /* 0x000fe200000006ff */
[----:B--2---:R-:W-:Y:S01]  /*77d0*/  FADD.FTZ R8, R14, R45 ;  /* 0x0000002d0e087221 */ /* 0x004fe20000010000 */
[----:B------:R-:W-:Y:S01]  /*77e0*/  FFMA.FTZ R19, R78, R19, R33 ;  /* 0x000000134e137223 */ /* 0x000fe20000010021 */
[----:B------:R-:W-:-:S02]  /*77f0*/  PRMT R14, R4, 0x7632, R14 ;  /* 0x00007632040e7816 */ /* 0x000fc4000000000e */
[----:B------:R-:W-:Y:S02]  /*7800*/  SHF.L.U32 R18, R4, 0x10, RZ ;  /* 0x0000001004127819 */ /* 0x000fe400000006ff */
[C---:B------:R-:W-:Y:S01]  /*7810*/  SHF.L.U32 R4, R11.reuse, 0x10, RZ ;  /* 0x000000100b047819 */ /* 0x040fe200000006ff */
[----:B------:R-:W-:Y:S01]  /*7820*/  FFMA.FTZ R10, R40, R15, R19 ;  /* 0x0000000f280a7223 */ /* 0x000fe20000010013 */
[----:B------:R-:W-:Y:S01]  /*7830*/  PRMT R11, R11, 0x7632, R11 ;  /* 0x000076320b0b7816 */ /* 0x000fe2000000000b */
[----:B------:R-:W-:Y:S02]  /*7840*/  IMAD.U32 R15, R14, 0x10000, RZ ;  /* 0x000100000e0f7824 */ /* 0x000fe400078e00ff */
[----:B------:R-:W-:Y:S01]  /*7850*/  FFMA.FTZ R19, R49, R18, R38 ;  /* 0x0000001231137223 */ /* 0x000fe20000010026 */
[----:B------:R-:W-:Y:S01]  /*7860*/  FFMA.FTZ R18, R79, R4, R10 ;  /* 0x000000044f127223 */ /* 0x000fe2000001000a */
[----:B------:R-:W-:Y:S02]  /*7870*/  SHF.L.U32 R14, R11, 0x10, RZ ;  /* 0x000000100b0e7819 */ /* 0x000fe400000006ff */
[C---:B------:R-:W-:Y:S01]  /*7880*/  SHF.L.U32 R32, R5.reuse, 0x10, RZ ;  /* 0x0000001005207819 */ /* 0x040fe200000006ff */
[----:B------:R-:W-:Y:S01]  /*7890*/  FFMA.FTZ R34, R50, R15, R19 ;  /* 0x0000000f32227223 */ /* 0x000fe20000010013 */
[----:B------:R-:W-:Y:S01]  /*78a0*/  PRMT R5, R5, 0x7632, R5 ;  /* 0x0000763205057816 */ /* 0x000fe20000000005 */
[----:B----4-:R-:W-:Y:S01]  /*78b0*/  FADD.FTZ R10, R17, R36 ;  /* 0x00000024110a7221 */ /* 0x010fe20000010000 */
[----:B------:R-:W-:Y:S01]  /*78c0*/  FFMA.FTZ R11, R41, R14, R18 ;  /* 0x0000000e290b7223 */ /* 0x000fe20000010012 */
[----:B------:R-:W-:Y:S01]  /*78d0*/  PRMT R17, R24, 0x7632, R17 ;  /* 0x0000763218117816 */ /* 0x000fe20000000011 */
[----:B------:R-:W-:Y:S01]  /*78e0*/  FFMA.FTZ R32, R51, R32, R34 ;  /* 0x0000002033207223 */ /* 0x000fe20000010022 */
[----:B------:R-:W-:-:S02]  /*78f0*/  PRMT R14, R6, 0x7632, R14 ;  /* 0x00007632060e7816 */ /* 0x000fc4000000000e */
[----:B------:R-:W-:Y:S01]  /*7900*/  SHF.L.U32 R15, R6, 0x10, RZ ;  /* 0x00000010060f7819 */ /* 0x000fe200000006ff */
[----:B------:R-:W-:Y:S01]  /*7910*/  IMAD.U32 R6, R5, 0x10000, RZ ;  /* 0x0001000005067824 */ /* 0x000fe200078e00ff */
[----:B------:R-:W-:Y:S01]  /*7920*/  SHF.L.U32 R24, R24, 0x10, RZ ;  /* 0x0000001018187819 */ /* 0x000fe200000006ff */
[----:B0-----:R-:W-:Y:S01]  /*7930*/  FADD.FTZ R4, R16, R35 ;  /* 0x0000002310047221 */ /* 0x001fe20000010000 */
        /* <DEDUP_REMOVED lines=9> */
[----:B------:R-:W-:Y:S02]  /*79d0*/  SHF.L.U32 R5, R14, 0x10, RZ ;  /* 0x000000100e057819 */ /* 0x000fe400000006ff */
[C---:B------:R-:W-:Y:S02]  /*79e0*/  PRMT R17, R20.reuse, 0x7632, R17 ;  /* 0x0000763214117816 */ /* 0x040fe40000000011 */
[----:B------:R-:W-:Y:S01]  /*79f0*/  SHF.L.U32 R20, R20, 0x10, RZ ;  /* 0x0000001014147819 */ /* 0x000fe200000006ff */
[----:B------:R-:W-:Y:S02]  /*7a00*/  IMAD.U32 R14, R6, 0x10000, RZ ;  /* 0x00010000060e7824 */ /* 0x000fe400078e00ff */
[----:B------:R-:W-:Y:S01]  /*7a10*/  FFMA.FTZ R24, R51, R24, R32 ;  /* 0x0000001833187223 */ /* 0x000fe20000010020 */
[----:B------:R-:W-:Y:S01]  /*7a20*/  FFMA.FTZ R6, R40, R5, R15 ;  /* 0x0000000528067223 */ /* 0x000fe2000001000f */
[----:B------:R-:W-:Y:S01]  /*7a30*/  SHF.L.U32 R17, R17, 0x10, RZ ;  /* 0x0000001011117819 */ /* 0x000fe200000006ff */
[----:B------:R-:W-:Y:S01]  /*7a40*/  FFMA.FTZ R3, R49, R20, R3 ;  /* 0x0000001431037223 */ /* 0x000fe20000010003 */
[C---:B------:R-:W-:Y:S01]  /*7a50*/  SHF.L.U32 R5, R26.reuse, 0x10, RZ ;  /* 0x000000101a057819 */ /* 0x040fe200000006ff */
[----:B------:R-:W-:Y:S01]  /*7a60*/  FFMA.FTZ R7, R57, R14, R24 ;  /* 0x0000000e39077223 */ /* 0x000fe20000010018 */
[----:B------:R-:W-:Y:S01]  /*7a70*/  PRMT R26, R26, 0x7632, R26 ;  /* 0x000076321a1a7816 */ /* 0x000fe2000000001a */
[----:B------:R-:W-:Y:S01]  /*7a80*/  FFMA.FTZ R6, R79, R18, R6 ;  /* 0x000000124f067223 */ /* 0x000fe20000010006 */
[----:B------:R-:W-:Y:S01]  /*7a90*/  FFMA.FTZ R24, R50, R17, R3 ;  /* 0x0000001132187223 */ /* 0x000fe20000010003 */
[C---:B------:R-:W-:Y:S01]  /*7aa0*/  IMAD.U32 R18, R21.reuse, 0x10000, RZ ;  /* 0x0001000015127824 */ /* 0x040fe200078e00ff */
        /* <DEDUP_REMOVED lines=11> */
[----:B------:R-:W-:Y:S02]  /*7b60*/  SHF.L.U32 R16, R16, 0x10, RZ ;  /* 0x0000001010107819 */ /* 0x000fe400000006ff */
[----:B------:R-:W-:Y:S01]  /*7b70*/  PRMT R22, R22, 0x7632, R22 ;  /* 0x0000763216167816 */ /* 0x000fe20000000016 */
[----:B------:R-:W-:Y:S01]  /*7b80*/  FFMA.FTZ R15, R78, R5, R7 ;  /* 0x000000054e0f7223 */ /* 0x000fe20000010007 */
[----:B------:R-:W-:Y:S01]  /*7b90*/  FFMA.FTZ R3, R79, R14, R20 ;  /* 0x0000000e4f037223 */ /* 0x000fe20000010014 */
[----:B------:R-:W-:Y:S01]  /*7ba0*/  FFMA.FTZ R6, R41, R16, R6 ;  /* 0x0000001029067223 */ /* 0x000fe20000010006 */
[----:B------:R-:W-:-:S02]  /*7bb0*/  SHF.L.U32 R5, R22, 0x10, RZ ;  /* 0x0000001016057819 */ /* 0x000fc400000006ff */
[C---:B---3--:R-:W-:Y:S02]  /*7bc0*/  PRMT R16, R28.reuse, 0x7632, R16 ;  /* 0x000076321c107816 */ /* 0x048fe40000000010 */
        /* <DEDUP_REMOVED lines=9> */
[----:B------:R-:W-:Y:S01]  /*7c60*/  IMAD.U32 R20, R29, 0x10000, RZ ;  /* 0x000100001d147824 */ /* 0x000fe200078e00ff */
[----:B------:R-:W-:Y:S01]  /*7c70*/  SHF.L.U32 R18, R5, 0x10, RZ ;  /* 0x0000001005127819 */ /* 0x000fe200000006ff */
[----:B------:R-:W-:Y:S01]  /*7c80*/  FFMA.FTZ R22, R50, R17, R39 ;  /* 0x0000001132167223 */ /* 0x000fe20000010027 */
[----:B-----5:R-:W-:-:S02]  /*7c90*/  SHF.L.U32 R5, R92, 0x10, RZ ;  /* 0x000000105c057819 */ /* 0x020fc400000006ff */
[----:B------:R-:W-:Y:S01]  /*7ca0*/  PRMT R92, R92, 0x7632, R92 ;  /* 0x000076325c5c7816 */ /* 0x000fe2000000005c */
[----:B------:R-:W-:Y:S01]  /*7cb0*/  FFMA.FTZ R20, R51, R20, R22 ;  /* 0x0000001433147223 */ /* 0x000fe20000010016 */
[----:B------:R-:W-:Y:S01]  /*7cc0*/  SHF.L.U32 R16, R7, 0x10, RZ ;  /* 0x0000001007107819 */ /* 0x000fe200000006ff */
[----:B------:R-:W0:Y:S01]  /*7cd0*/  SHFL.BFLY PT, R19, R6, 0x10, 0x1f ;  /* 0x0e001f0006137f89 */ /* 0x000e2200000e0000 */
[----:B------:R-:W-:Y:S01]  /*7ce0*/  FFMA.FTZ R49, R49, R5, R56 ;  /* 0x0000000531317223 */ /* 0x000fe20000010038 */
[----:B------:R-:W-:Y:S01]  /*7cf0*/  IMAD.U32 R17, R92, 0x10000, RZ ;  /* 0x000100005c117824 */ /* 0x000fe200078e00ff */
[C---:B------:R-:W-:Y:S01]  /*7d00*/  PRMT R5, R30.reuse, 0x7632, R5 ;  /* 0x000076321e057816 */ /* 0x040fe20000000005 */
[----:B------:R-:W-:Y:S01]  /*7d10*/  FFMA.FTZ R14, R41, R16, R14 ;  /* 0x00000010290e7223 */ /* 0x000fe2000001000e */
        /* <DEDUP_REMOVED lines=8> */
[----:B------:R-:W-:Y:S01]  /*7da0*/  FFMA.FTZ R18, R51, R18, R50 ;  /* 0x0000001233127223 */ /* 0x000fe20000010032 */
[----:B------:R-:W1:Y:S01]  /*7db0*/  SHFL.BFLY PT, R26, R3, 0x10, 0x1f ;  /* 0x0e001f00031a7f89 */ /* 0x000e6200000e0000 */
[C---:B------:R-:W-:Y:S01]  /*7dc0*/  PRMT R7, R31.reuse, 0x7632, R7 ;  /* 0x000076321f077816 */ /* 0x040fe20000000007 */
        /* <DEDUP_REMOVED lines=8> */
[----:B------:R-:W-:-:S02]  /*7e50*/  FFMA.FTZ R15, R78, R15, R57 ;  /* 0x0000000f4e0f7223 */ /* 0x000fc40000010039 */
[----:B------:R-:W-:Y:S01]  /*7e60*/  FFMA.FTZ R16, R41, R18, R16 ;  /* 0x0000001229107223 */ /* 0x000fe20000010010 */
[C---:B------:R-:W-:Y:S01]  /*7e70*/  SHF.L.U32 R18, R95.reuse, 0x10, RZ ;  /* 0x000000105f127819 */ /* 0x040fe200000006ff */
[----:B------:R-:W-:Y:S01]  /*7e80*/  FFMA.FTZ R40, R40, R5, R15 ;  /* 0x0000000528287223 */ /* 0x000fe2000001000f */
[----:B------:R-:W-:Y:S01]  /*7e90*/  PRMT R95, R95, 0x7632, R95 ;  /* 0x000076325f5f7816 */ /* 0x000fe2000000005f */
[----:B0-----:R-:W-:Y:S02]  /*7ea0*/  FADD.FTZ R19, R6, R19 ;  /* 0x0000001306137221 */ /* 0x001fe40000010000 */
[----:B------:R-:W-:Y:S01]  /*7eb0*/  FFMA.FTZ R18, R79, R18, R40 ;  /* 0x000000124f127223 */ /* 0x000fe20000010028 */
[----:B------:R-:W-:Y:S01]  /*7ec0*/  SHF.L.U32 R6, R95, 0x10, RZ ;  /* 0x000000105f067819 */ /* 0x000fe200000006ff */
[----:B------:R-:W0:Y:S04]  /*7ed0*/  SHFL.BFLY PT, R43, R12, 0x10, 0x1f ;  /* 0x0e001f000c2b7f89 */ /* 0x000e2800000e0000 */
[----:B------:R-:W-:Y:S01]  /*7ee0*/  FFMA.FTZ R6, R41, R6, R18 ;  /* 0x0000000629067223 */ /* 0x000fe20000010012 */
[----:B-1----:R-:W-:Y:S01]  /*7ef0*/  FADD.FTZ R26, R3, R26 ;  /* 0x0000001a031a7221 */ /* 0x002fe20000010000 */
[----:B------:R-:W1:Y:S04]  /*7f00*/  SHFL.BFLY PT, R44, R13, 0x10, 0x1f ;  /* 0x0e001f000d2c7f89 */ /* 0x000e6800000e0000 */
[----:B------:R-:W2:Y:S04]  /*7f10*/  SHFL.BFLY PT, R24, R11, 0x10, 0x1f ;  /* 0x0e001f000b187f89 */ /* 0x000ea800000e0000 */
[----:B------:R-:W3:Y:S04]  /*7f20*/  SHFL.BFLY PT, R23, R14, 0x10, 0x1f ;  /* 0x0e001f000e177f89 */ /* 0x000ee800000e0000 */
[----:B------:R-:W4:Y:S04]  /*7f30*/  SHFL.BFLY PT, R25, R16, 0x10, 0x1f ;  /* 0x0e001f0010197f89 */ /* 0x000f2800000e0000 */
        /* <DEDUP_REMOVED lines=99> */
[----:B------:R-:W-:-:S02]  /*8570*/  LOP3.LUT P0, RZ, R2, 0x1f, RZ, 0xc0, !PT ;  /* 0x0000001f02ff7812 */ /* 0x000fc4000780c0ff */
[----:B------:R-:W-:Y:S01]  /*8580*/  SHF.R.S32.HI R3, RZ, 0x1f, R2 ;  /* 0x0000001fff037819 */ /* 0x000fe20000011402 */
[----:B------:R-:W-:-:S03]  /*8590*/  UMOV UR4, 0x400 ;  /* 0x0000040000047882 */ /* 0x000fc60000000000 */
[----:B------:R-:W-:Y:S01]  /*85a0*/  LEA.HI R3, R3, R2, RZ, 0x5 ;  /* 0x0000000203037211 */ /* 0x000fe200078f28ff */
[----:B------:R-:W-:-:S03]  /*85b0*/  ULEA UR4, UR5, UR4, 0x18 ;  /* 0x0000000405047291 */ /* 0x000fc6000f8ec03f */
[----:B------:R-:W-:Y:S01]  /*85c0*/  SHF.R.S32.HI R3, RZ, 0x5, R3 ;  /* 0x00000005ff037819 */ /* 0x000fe20000011403 */
[----:B0-----:R-:W-:Y:S01]  /*85d0*/  FADD.FTZ R6, R6, R7 ;  /* 0x0000000706067221 */ /* 0x001fe20000010000 */
[----:B-1----:R-:W-:Y:S01]  /*85e0*/  FADD.FTZ R8, R8, R9 ;  /* 0x0000000908087221 */ /* 0x002fe20000010000 */
[----:B------:R-:W-:Y:S01]  /*85f0*/  @!P0 FADD.FTZ R4, R4, R5 ;  /* 0x0000000504048221 */ /* 0x000fe20000010000 */
        /* <DEDUP_REMOVED lines=45> */
[----:B------:R-:W-:Y:S01]  /*88d0*/  FADD.FTZ R30, R29, R30 ;  /* 0x0000001e1d1e7221 */ /* 0x000fe20000010000 */
[----:B---3--:R-:W-:Y:S02]  /*88e0*/  FADD.FTZ R52, RZ, R52 ;  /* 0x00000034ff347221 */ /* 0x008fe40000010000 */
[----:B------:R-:W-:Y:S01]  /*88f0*/  FADD.FTZ R49, R48, R49 ;  /* 0x0000003130317221 */ /* 0x000fe20000010000 */
[----:B------:R-:W-:Y:S01]  /*8900*/  FADD.FTZ R45, R30, R31 ;  /* 0x0000001f1e2d7221 */ /* 0x000fe20000010000 */
[----:B----4-:R-:W-:Y:S01]  /*8910*/  FADD.FTZ R20, RZ, R20 ;  /* 0x00000014ff147221 */ /* 0x010fe20000010000 */
[----:B------:R-:W2:Y:S01]  /*8920*/  LDS.128 R28, [UR4+0x90] ;  /* 0x00009004ff1c7984 */ /* 0x000ea20008000c00 */
        /* <DEDUP_REMOVED lines=35> */
[----:B------:R-:W-:Y:S01]  /*8b60*/  FADD.FTZ R38, R37, R38 ;  /* 0x0000002625267221 */ /* 0x000fe20000010000 */
[----:B------:R-:W-:Y:S01]  /*8b70*/  FADD.FTZ R43, R42, R43 ;  /* 0x0000002b2a2b7221 */ /* 0x000fe20000010000 */
[----:B------:R0:W-:Y:S01]  /*8b80*/  STG.E desc[UR6][R2.64], R45 ;  /* 0x0000002d02007986 */ /* 0x0001e2000c101906 */
[----:B------:R-:W-:Y:S01]  /*8b90*/  FADD.FTZ R34, R33, R34 ;  /* 0x0000002221227221 */ /* 0x000fe20000010000 */
[----:B--2---:R-:W-:Y:S01]  /*8ba0*/  FADD.FTZ R28, RZ, R28 ;  /* 0x0000001cff1c7221 */ /* 0x004fe20000010000 */
[----:B------:R-:W-:Y:S01]  /*8bb0*/  FADD.FTZ R39, R38, R39 ;  /* 0x0000002726277221 */ /* 0x000fe20000010000 */
[----:B------:R0:W-:Y:S01]  /*8bc0*/  STG.E desc[UR6][R2.64+0x600], R51 ;  /* 0x0006003302007986 */ /* 0x0001e2000c101906 */
[----:B------:R-:W-:Y:S01]  /*8bd0*/  FADD.FTZ R35, R34, R35 ;  /* 0x0000002322237221 */ /* 0x000fe20000010000 */
[----:B------:R-:W-:-:S02]  /*8be0*/  FADD.FTZ R29, R28, R29 ;  /* 0x0000001d1c1d7221 */ /* 0x000fc40000010000 */
[----:B------:R0:W-:Y:S02]  /*8bf0*/  STG.E desc[UR6][R2.64+0xc00], R55 ;  /* 0x000c003702007986 */ /* 0x0001e4000c101906 */
[----:B------:R-:W-:Y:S02]  /*8c00*/  FADD.FTZ R30, R29, R30 ;  /* 0x0000001e1d1e7221 */ /* 0x000fe40000010000 */
        /* <DEDUP_REMOVED lines=11> */
.L_x_10:
[----:B------:R-:W-:Y:S05]  /*8cc0*/  BSYNC B0 ;  /* 0x0000000000007941 */ /* 0x000fea0003800000 */
.L_x_9:
[----:B------:R-:W-:Y:S01]  /*8cd0*/  PREEXIT ;  /* 0x000000000000782d */ /* 0x000fe20000000000 */
[----:B------:R-:W-:Y:S05]  /*8ce0*/  EXIT ;  /* 0x000000000000794d */ /* 0x000fea0003800000 */
.L_x_11:
        /* <DEDUP_REMOVED lines=9> */
.L_x_103:


//--------------------- .text._Z31router_gemm_kernel_float_outputI13__nv_bfloat16Li128ELi8ELi12ELi384ELi7168EEvPfPKT_S4_ --------------------------
	.section	.text._Z31router_gemm_kernel_float_outputI13__nv_bfloat16Li128ELi8ELi12ELi384ELi7168EEvPfPKT_S4_,"ax",@progbits
	.align	128
        .global         _Z31router_gemm_kernel_float_outputI13__nv_bfloat16Li128ELi8ELi12ELi384ELi7168EEvPfPKT_S4_
        .type           _Z31router_gemm_kernel_float_outputI13__nv_bfloat16Li128ELi8ELi12ELi384ELi7168EEvPfPKT_S4_,@function
        .size           _Z31router_gemm_kernel_float_outputI13__nv_bfloat16Li128ELi8ELi12ELi384ELi7168EEvPfPKT_S4_,(.L_x_104 - _Z31router_gemm_kernel_float_outputI13__nv_bfloat16Li128ELi8ELi12ELi384ELi7168EEvPfPKT_S4_)
        .other          _Z31router_gemm_kernel_float_outputI13__nv_bfloat16Li128ELi8ELi12ELi384ELi7168EEvPfPKT_S4_,@"STO_CUDA_ENTRY STV_DEFAULT"
_Z31router_gemm_kernel_float_outputI13__nv_bfloat16Li128ELi8ELi12ELi384ELi7168EEvPfPKT_S4_:
.text._Z31router_gemm_kernel_float_outputI13__nv_bfloat16Li128ELi8ELi12ELi384ELi7168EEvPfPKT_S4_:
        /* <DEDUP_REMOVED lines=45> */
[----:B------:R-:W-:Y:S02]  /*02d0*/  SHF.L.U32 R87, R87, 0x10, RZ ;  /* 0x0000001057577819 */ /* 0x000fe400000006ff */
[C---:B---3--:R-:W-:Y:S01]  /*02e0*/  PRMT R33, R40.reuse, 0x7632, R33 ;  /* 0x0000763228217816 */ /* 0x048fe20000000021 */
[----:B------:R-:W-:Y:S01]  /*02f0*/  FFMA.FTZ R32, R83, R32, R36 ;  /* 0x0000002053207223 */ /* 0x000fe20000010024 */
[----:B------:R-:W-:Y:S01]  /*0300*/  SHF.L.U32 R40, R40, 0x10, RZ ;  /* 0x0000001028287819 */ /* 0x000fe200000006ff */
[----:B------:R-:W-:Y:S01]  /*0310*/  IMAD.U32 R81, R74, 0x10000, RZ ;  /* 0x000100004a517824 */ /* 0x000fe200078e00ff */
[----:B------:R-:W-:Y:S01]  /*0320*/  SHF.L.U32 R33, R33, 0x10, RZ ;  /* 0x0000001021217819 */ /* 0x000fe200000006ff */
[----:B------:R-:W-:Y:S01]  /*0330*/  FFMA.FTZ R34, R87, R34, R32 ;  /* 0x0000002257227223 */ /* 0x000fe20000010020 */
[C---:B------:R-:W-:Y:S01]  /*0340*/  SHF.L.U32 R32, R38.reuse, 0x10, RZ ;  /* 0x0000001026207819 */ /* 0x040fe200000006ff */
[----:B------:R-:W-:Y:S01]  /*0350*/  FFMA.FTZ R35, R3, R40, RZ ;  /* 0x0000002803237223 */ /* 0x000fe200000100ff */
[----:B------:R-:W-:-:S02]  /*0360*/  PRMT R38, R38, 0x7632, R38 ;  /* 0x0000763226267816 */ /* 0x000fc40000000026 */
[----:B------:R-:W-:Y:S01]  /*0370*/  PRMT R85, R74, 0x7632, R85 ;  /* 0x000076324a557816 */ /* 0x000fe20000000055 */
[----:B------:R-:W-:Y:S01]  /*0380*/  FFMA.FTZ R36, R81, R32, R34 ;  /* 0x0000002051247223 */ /* 0x000fe20000010022 */
[----:B------:R-:W-:Y:S01]  /*0390*/  FFMA.FTZ R80, R82, R33, R35 ;  /* 0x0000002152507223 */ /* 0x000fe20000010023 */
[C---:B------:R-:W-:Y:S01]  /*03a0*/  PRMT R37, R41.reuse, 0x7632, R37 ;  /* 0x0000763229257816 */ /* 0x040fe20000000025 */
[----:B------:R-:W2:Y:S01]  /*03b0*/  LDG.E.128 R32, desc[UR6][R18.64+0xb000] ;  /* 0x00b0000612207981 */ /* 0x000ea2000c1e1d00 */
[----:B------:R-:W-:Y:S01]  /*03c0*/  SHF.L.U32 R40, R41, 0x10, RZ ;  /* 0x0000001029287819 */ /* 0x000fe200000006ff */
[----:B------:R-:W-:Y:S01]  /*03d0*/  IMAD.U32 R85, R85, 0x10000, RZ ;  /* 0x0001000055557824 */ /* 0x000fe200078e00ff */
[----:B------:R-:W-:Y:S02]  /*03e0*/  SHF.L.U32 R38, R38, 0x10, RZ ;  /* 0x0000001026267819 */ /* 0x000fe400000006ff */
[----:B------:R-:W-:Y:S01]  /*03f0*/  SHF.L.U32 R72, R37, 0x10, RZ ;  /* 0x0000001025487819 */ /* 0x000fe200000006ff */
[----:B------:R-:W-:-:S02]  /*0400*/  FFMA.FTZ R40, R83, R40, R80 ;  /* 0x0000002853287223 */ /* 0x000fc40000010050 */
[----:B------:R-:W-:Y:S01]  /*0410*/  FFMA.FTZ R41, R85, R38, R36 ;  /* 0x0000002655297223 */ /* 0x000fe20000010024 */
[C---:B------:R-:W-:Y:S01]  /*0420*/  IMAD.U32 R36, R42.reuse, 0x10000, RZ ;  /* 0x000100002a247824 */ /* 0x040fe200078e00ff */
[----:B------:R-:W-:Y:S01]  /*0430*/  PRMT R42, R42, 0x7632, R42 ;  /* 0x000076322a2a7816 */ /* 0x000fe2000000002a */
[----:B------:R-:W-:Y:S01]  /*0440*/  FFMA.FTZ R72, R87, R72, R40 ;  /* 0x0000004857487223 */ /* 0x000fe20000010028 */
[----:B------:R-:W-:Y:S02]  /*0450*/  SHF.L.U32 R84, R75, 0x10, RZ ;  /* 0x000000104b547819 */ /* 0x000fe400000006ff */
[----:B------:R-:W-:Y:S01]  /*0460*/  SHF.L.U32 R37, R39, 0x10, RZ ;  /* 0x0000001027257819 */ /* 0x000fe200000006ff */
[----:B------:R-:W-:Y:S01]  /*0470*/  FFMA.FTZ R72, R81, R36, R72 ;  /* 0x0000002451487223 */ /* 0x000fe20000010048 */
[----:B------:R-:W-:Y:S02]  /*0480*/  SHF.L.U32 R42, R42, 0x10, RZ ;  /* 0x000000102a2a7819 */ /* 0x000fe400000006ff */
[----:B----4-:R-:W-:Y:S01]  /*0490*/  PRMT R74, R48, 0x7632, R74 ;  /* 0x00007632304a7816 */ /* 0x010fe2000000004a */
[----:B------:R-:W-:Y:S01]  /*04a0*/  FFMA.FTZ R80, R84, R37, R41 ;  /* 0x0000002554507223 */ /* 0x000fe20000010029 */
[----:B------:R-:W-:Y:S01]  /*04b0*/  SHF.L.U32 R41, R43, 0x10, RZ ;  /* 0x000000102b297819 */ /* 0x000fe200000006ff */
[----:B------:R-:W-:Y:S01]  /*04c0*/  FFMA.FTZ R73, R85, R42, R72 ;  /* 0x0000002a55497223 */ /* 0x000fe20000010048 */
[----:B------:R-:W-:-:S02]  /*04d0*/  SHF.L.U32 R48, R48, 0x10, RZ ;  /* 0x0000001030307819 */ /* 0x000fc400000006ff */
[----:B------:R-:W-:Y:S01]  /*04e0*/  PRMT R89, R75, 0x7632, R89 ;  /* 0x000076324b597816 */ /* 0x000fe20000000059 */
[--C-:B------:R-:W-:Y:S01]  /*04f0*/  FFMA.FTZ R86, R84, R41, R73.reuse ;  /* 0x0000002954567223 */ /* 0x100fe20000010049 */
[----:B------:R-:W-:Y:S01]  /*0500*/  SHF.L.U32 R75, R74, 0x10, RZ ;  /* 0x000000104a4b7819 */ /* 0x000fe200000006ff */
[----:B------:R-:W-:Y:S01]  /*0510*/  FFMA.FTZ R91, R3, R48, RZ ;  /* 0x00000030035b7223 */ /* 0x000fe200000100ff */
[----:B------:R-:W-:Y:S02]  /*0520*/  PRMT R40, R39, 0x7632, R40 ;  /* 0x0000763227287816 */ /* 0x000fe40000000028 */
[C---:B------:R-:W-:Y:S01]  /*0530*/  PRMT R73, R44.reuse, 0x7632, R73 ;  /* 0x000076322c497816 */ /* 0x040fe20000000049 */
[----:B------:R-:W3:Y:S01]  /*0540*/  LDG.E.128 R36, desc[UR6][R18.64+0xe800] ;  /* 0x00e8000612247981 */ /* 0x000ee2000c1e1d00 */
[----:B------:R-:W-:Y:S01]  /*0550*/  SHF.L.U32 R74, R44, 0x10, RZ ;  /* 0x000000102c4a7819 */ /* 0x000fe200000006ff */
[----:B------:R-:W-:Y:S01]  /*0560*/  FFMA.FTZ R72, R82, R75, R91 ;  /* 0x0000004b52487223 */ /* 0x000fe2000001005b */
[----:B------:R-:W-:Y:S01]  /*0570*/  PRMT R48, R43, 0x7632, R48 ;  /* 0x000076322b307816 */ /* 0x000fe20000000030 */
[----:B------:R-:W-:Y:S01]  /*0580*/  IMAD.U32 R44, R49, 0x10000, RZ ;  /* 0x00010000312c7824 */ /* 0x000fe200078e00ff */
[----:B------:R-:W-:Y:S01]  /*0590*/  SHF.L.U32 R73, R73, 0x10, RZ ;  /* 0x0000001049497819 */ /* 0x000fe200000006ff */
[----:B------:R-:W-:Y:S01]  /*05a0*/  FFMA.FTZ R75, R3, R74, RZ ;  /* 0x0000004a034b7223 */ /* 0x000fe200000100ff */
        /* <DEDUP_REMOVED lines=8> */
[----:B------:R-:W-:Y:S01]  /*0630*/  PRMT R45, R45, 0x7632, R45 ;  /* 0x000076322d2d7816 */ /* 0x000fe2000000002d */
[C---:B------:R-:W-:Y:S01]  /*0640*/  FFMA.FTZ R80, R89.reuse, R40, R80 ;  /* 0x0000002859507223 */ /* 0x040fe20000010050 */
[----:B------:R-:W-:Y:S01]  /*0650*/  FFMA.FTZ R86, R89, R48, R86 ;  /* 0x0000003059567223 */ /* 0x000fe20000010056 */
[----:B------:R-:W4:Y:S01]  /*0660*/  LDG.E.128 R40, desc[UR6][R18.64+0x12000] ;  /* 0x0120000612287981 */ /* 0x000f22000c1e1d00 */
[----:B------:R-:W-:Y:S01]  /*0670*/  FFMA.FTZ R88, R83, R74, R88 ;  /* 0x0000004a53587223 */ /* 0x000fe20000010058 */
[----:B------:R-:W-:Y:S01]  /*0680*/  FFMA.FTZ R48, R87, R44, R72 ;  /* 0x0000002c57307223 */ /* 0x000fe20000010048 */
[----:B------:R-:W-:-:S02]  /*0690*/  SHF.L.U32 R74, R45, 0x10, RZ ;  /* 0x000000102d4a7819 */ /* 0x000fc400000006ff */
[C---:B------:R-:W-:Y:S02]  /*06a0*/  SHF.L.U32 R44, R50.reuse, 0x10, RZ ;  /* 0x00000010322c7819 */ /* 0x040fe400000006ff */
[----:B------:R-:W-:Y:S01]  /*06b0*/  PRMT R50, R50, 0x7632, R50 ;  /* 0x0000763232327816 */ /* 0x000fe20000000032 */
[----:B------:R-:W-:Y:S01]  /*06c0*/  FFMA.FTZ R74, R87, R74, R88 ;  /* 0x0000004a574a7223 */ /* 0x000fe20000010058 */
[C---:B------:R-:W-:Y:S01]  /*06d0*/  PRMT R45, R46.reuse, 0x7632, R45 ;  /* 0x000076322e2d7816 */ /* 0x040fe2000000002d */
[----:B------:R-:W-:Y:S01]  /*06e0*/  IMAD.U32 R46, R46, 0x10000, RZ ;  /* 0x000100002e2e7824 */ /* 0x000fe200078e00ff */
[----:B------:R-:W-:Y:S01]  /*06f0*/  SHF.L.U32 R50, R50, 0x10, RZ ;  /* 0x0000001032327819 */ /* 0x000fe200000006ff */
[C---:B------:R-:W-:Y:S01]  /*0700*/  FFMA.FTZ R44, R81.reuse, R44, R48 ;  /* 0x0000002c512c7223 */ /* 0x040fe20000010030 */
[C---:B------:R-:W-:Y:S01]  /*0710*/  PRMT R73, R52.reuse, 0x7632, R73 ;  /* 0x0000763234497816 */ /* 0x040fe20000000049 */
[----:B------:R-:W-:Y:S01]  /*0720*/  FFMA.FTZ R49, R81, R46, R74 ;  /* 0x0000002e51317223 */ /* 0x000fe2000001004a */
[----:B------:R-:W-:-:S02]  /*0730*/  SHF.L.U32 R52, R52, 0x10, RZ ;  /* 0x0000001034347819 */ /* 0x000fc400000006ff */
[----:B------:R-:W-:Y:S01]  /*0740*/  SHF.L.U32 R48, R45, 0x10, RZ ;  /* 0x000000102d307819 */ /* 0x000fe200000006ff */
[----:B------:R-:W-:Y:S01]  /*0750*/  FFMA.FTZ R45, R85, R50, R44 ;  /* 0x00000032552d7223 */ /* 0x000fe2000001002c */
[----:B------:R-:W-:Y:S01]  /*0760*/  SHF.L.U32 R44, R53, 0x10, RZ ;  /* 0x00000010352c7819 */ /* 0x000fe200000006ff */
[----:B------:R-:W-:Y:S01]  /*0770*/  FFMA.FTZ R75, R3, R52, RZ ;  /* 0x00000034034b7223 */ /* 0x000fe200000100ff */
[----:B------:R-:W-:Y:S01]  /*0780*/  PRMT R53, R53, 0x7632, R53 ;  /* 0x0000763235357816 */ /* 0x000fe20000000035 */
[----:B------:R-:W-:Y:S01]  /*0790*/  FFMA.FTZ R48, R85, R48, R49 ;  /* 0x0000003055307223 */ /* 0x000fe20000010031 */
[----:B------:R-:W-:Y:S01]  /*07a0*/  IMAD.U32 R73, R73, 0x10000, RZ ;  /* 0x0001000049497824 */ /* 0x000fe200078e00ff */
[C---:B------:R-:W-:Y:S02]  /*07b0*/  SHF.L.U32 R49, R47.reuse, 0x10, RZ ;  /* 0x000000102f317819 */ /* 0x040fe400000006ff */
[----:B------:R-:W-:Y:S02]  /*07c0*/  PRMT R52, R47, 0x7632, R52 ;  /* 0x000076322f347816 */ /* 0x000fe40000000034 */
[C---:B------:R-:W-:Y:S01]  /*07d0*/  PRMT R72, R51.reuse, 0x7632, R72 ;  /* 0x0000763233487816 */ /* 0x040fe20000000048 */
[----:B------:R-:W-:Y:S01]  /*07e0*/  FFMA.FTZ R46, R82, R73, R75 ;  /* 0x00000049522e7223 */ /* 0x000fe2000001004b */
[----:B------:R-:W-:-:S02]  /*07f0*/  SHF.L.U32 R51, R51, 0x10, RZ ;  /* 0x0000001033337819 */ /* 0x000fc400000006ff */
        /* <DEDUP_REMOVED lines=9> */
[----:B------:R-:W-:Y:S01]  /*0890*/  SHF.L.U32 R53, R53, 0x10, RZ ;  /* 0x0000001035357819 */ /* 0x000fe200000006ff */
[----:B------:R-:W-:Y:S01]  /*08a0*/  FFMA.FTZ R73, R3, R60, RZ ;  /* 0x0000003c03497223 */ /* 0x000fe200000100ff */
[----:B------:R-:W-:Y:S01]  /*08b0*/  FFMA.FTZ R88, R89, R72, R88 ;  /* 0x0000004859587223 */ /* 0x000fe20000010058 */
[----:B------:R-:W-:Y:S01]  /*08c0*/  FFMA.FTZ R74, R87, R74, R90 ;  /* 0x0000004a574a7223 */ /* 0x000fe2000001005a */
[C---:B------:R-:W-:Y:S01]  /*08d0*/  PRMT R60, R61.reuse, 0x7632, R60 ;  /* 0x000076323d3c7816 */ /* 0x040fe2000000003c */
[----:B------:R-:W5:Y:S01]  /*08e0*/  LDG.E.128 R44, desc[UR6][R18.64+0x15800] ;  /* 0x01580006122c7981 */ /* 0x000f62000c1e1d00 */
[----:B------:R-:W-:Y:S01]  /*08f0*/  SHF.L.U32 R72, R61, 0x10, RZ ;  /* 0x000000103d487819 */ /* 0x000fe200000006ff */
[----:B------:R-:W-:Y:S01]  /*0900*/  FFMA.FTZ R90, R82, R53, R73 ;  /* 0x00000035525a7223 */ /* 0x000fe20000010049 */
[----:B------:R-:W-:Y:S01]  /*0910*/  SHF.L.U32 R60, R60, 0x10, RZ ;  /* 0x000000103c3c7819 */ /* 0x000fe200000006ff */
[----:B------:R-:W5:Y:S02]  /*0920*/  LDG.E.128 R48, desc[UR6][R18.64+0x19000] ;  /* 0x0190000612307981 */ /* 0x000f64000c1e1d00 */
[----:B------:R-:W-:Y:S01]  /*0930*/  FFMA.FTZ R90, R83, R72, R90 ;  /* 0x00000048535a7223 */ /* 0x000fe2000001005a */
[C---:B------:R-:W-:Y:S01]  /*0940*/  IMAD.U32 R52, R54.reuse, 0x10000, RZ ;  /* 0x0001000036347824 */ /* 0x040fe200078e00ff */
[----:B------:R-:W-:-:S02]  /*0950*/  PRMT R54, R54, 0x7632, R54 ;  /* 0x0000763236367816 */ /* 0x000fc40000000036 */
[C---:B------:R-:W-:Y:S01]  /*0960*/  PRMT R72, R62.reuse, 0x7632, R72 ;  /* 0x000076323e487816 */ /* 0x040fe20000000048 */
[----:B------:R-:W-:Y:S02]  /*0970*/  IMAD.U32 R62, R62, 0x10000, RZ ;  /* 0x000100003e3e7824 */ /* 0x000fe400078e00ff */
[----:B------:R-:W-:Y:S01]  /*0980*/  FFMA.FTZ R60, R87, R60, R90 ;  /* 0x0000003c573c7223 */ /* 0x000fe2000001005a */
[----:B------:R-:W-:Y:S01]  /*0990*/  SHF.L.U32 R54, R54, 0x10, RZ ;  /* 0x0000001036367819 */ /* 0x000fe200000006ff */
[C---:B------:R-:W-:Y:S01]  /*09a0*/  FFMA.FTZ R52, R81.reuse, R52, R74 ;  /* 0x0000003451347223 */ /* 0x040fe2000001004a */
[----:B------:R-:W-:Y:S01]  /*09b0*/  SHF.L.U32 R72, R72, 0x10, RZ ;  /* 0x0000001048487819 */ /* 0x000fe200000006ff */
[----:B------:R-:W-:Y:S01]  /*09c0*/  FFMA.FTZ R62, R81, R62, R60 ;  /* 0x0000003e513e7223 */ /* 0x000fe2000001003c */
[----:B------:R-:W-:Y:S01]  /*09d0*/  SHF.L.U32 R53, R55, 0x10, RZ ;  /* 0x0000001037357819 */ /* 0x000fe200000006ff */
[----:B------:R-:W-:Y:S01]  /*09e0*/  FFMA.FTZ R61, R85, R54, R52 ;  /* 0x00000036553d7223 */ /* 0x000fe20000010034 */
[----:B------:R-:W-:Y:S01]  /*09f0*/  PRMT R60, R55, 0x7632, R60 ;  /* 0x00007632373c7816 */ /* 0x000fe2000000003c */
[--C-:B------:R-:W-:Y:S01]  /*0a00*/  FFMA.FTZ R55, R85, R72, R62.reuse ;  /* 0x0000004855377223 */ /* 0x100fe2000001003e */
[C---:B------:R-:W-:Y:S01]  /*0a10*/  PRMT R62, R56.reuse, 0x7632, R62 ;  /* 0x00007632383e7816 */ /* 0x040fe2000000003e */
[----:B------:R-:W-:-:S02]  /*0a20*/  IMAD.U32 R56, R56, 0x10000, RZ ;  /* 0x0001000038387824 */ /* 0x000fc400078e00ff */
[----:B------:R-:W-:Y:S01]  /*0a30*/  FFMA.FTZ R90, R84, R53, R61 ;  /* 0x00000035545a7223 */ /* 0x000fe2000001003d */
[----:B------:R-:W-:Y:S02]  /*0a40*/  SHF.L.U32 R53, R63, 0x10, RZ ;  /* 0x000000103f357819 */ /* 0x000fe400000006ff */
[----:B------:R-:W-:Y:S01]  /*0a50*/  SHF.L.U32 R73, R62, 0x10, RZ ;  /* 0x000000103e497819 */ /* 0x000fe200000006ff */
[----:B------:R-:W-:Y:S01]  /*0a60*/  FFMA.FTZ R75, R3, R56, RZ ;  /* 0x00000038034b7223 */ /* 0x000fe200000100ff */
[C---:B------:R-:W-:Y:S02]  /*0a70*/  IMAD.U32 R56, R57.reuse, 0x10000, RZ ;  /* 0x0001000039387824 */ /* 0x040fe400078e00ff */
[----:B------:R-:W-:Y:S01]  /*0a80*/  FFMA.FTZ R61, R84, R53, R55 ;  /* 0x00000035543d7223 */ /* 0x000fe20000010037 */
[----:B------:R-:W-:Y:S01]  /*0a90*/  PRMT R57, R57, 0x7632, R57 ;  /* 0x0000763239397816 */ /* 0x000fe20000000039 */
[----:B------:R-:W-:Y:S01]  /*0aa0*/  FFMA.FTZ R62, R82, R73, R75 ;  /* 0x00000049523e7223 */ /* 0x000fe2000001004b */
[----:B------:R-:W5:Y:S01]  /*0ab0*/  LDG.E.128 R52, desc[UR6][R18.64+0x1c800] ;  /* 0x01c8000612347981 */ /* 0x000f62000c1e1d00 */
[----:B------:R-:W-:-:S02]  /*0ac0*/  PRMT R63, R63, 0x7632, R63 ;  /* 0x000076323f3f7816 */ /* 0x000fc4000000003f */
[----:B------:R-:W-:Y:S01]  /*0ad0*/  FFMA.FTZ R62, R83, R56, R62 ;  /* 0x00000038533e7223 */ /* 0x000fe2000001003e */
[----:B------:R-:W-:Y:S02]  /*0ae0*/  SHF.L.U32 R56, R57, 0x10, RZ ;  /* 0x0000001039387819 */ /* 0x000fe400000006ff */
[----:B------:R-:W-:Y:S02]  /*0af0*/  SHF.L.U32 R60, R60, 0x10, RZ ;  /* 0x000000103c3c7819 */ /* 0x000fe400000006ff */
[C---:B------:R-:W-:Y:S01]  /*0b00*/  PRMT R57, R58.reuse, 0x7632, R57 ;  /* 0x000076323a397816 */ /* 0x040fe20000000039 */
        /* <DEDUP_REMOVED lines=8> */
[--C-:B------:R-:W-:Y:S01]  /*0b90*/  FFMA.FTZ R92, R89, R92, R61.reuse ;  /* 0x0000005c595c7223 */ /* 0x100fe2000001003d */
[----:B------:R-:W-:Y:S01]  /*0ba0*/  SHF.L.U32 R75, R72, 0x10, RZ ;  /* 0x00000010484b7819 */ /* 0x000fe200000006ff */
[----:B------:R-:W-:Y:S01]  /*0bb0*/  FFMA.FTZ R91, R3, R64, RZ ;  /* 0x00000040035b7223 */ /* 0x000fe200000100ff */
[----:B------:R-:W-:-:S02]  /*0bc0*/  PRMT R61, R59, 0x7632, R61 ;  /* 0x000076323b3d7816 */ /* 0x000fc4000000003d */
[----:B------:R-:W-:Y:S01]  /*0bd0*/  SHF.L.U32 R63, R59, 0x10, RZ ;  /* 0x000000103b3f7819 */ /* 0x000fe200000006ff */
[--C-:B------:R-:W-:Y:S01]  /*0be0*/  FFMA.FTZ R73, R85, R60, R62.reuse ;  /* 0x0000003c55497223 */ /* 0x100fe2000001003e */
[----:B------:R-:W5:Y:S01]  /*0bf0*/  LDG.E.128 R56, desc[UR6][R18.64+0x20000] ;  /* 0x0200000612387981 */ /* 0x000f62000c1e1d00 */
[C---:B------:R-:W-:Y:S01]  /*0c00*/  PRMT R62, R65.reuse, 0x7632, R62 ;  /* 0x00007632413e7816 */ /* 0x040fe2000000003e */
[----:B------:R-:W-:Y:S01]  /*0c10*/  FFMA.FTZ R72, R82, R75, R91 ;  /* 0x0000004b52487223 */ /* 0x000fe2000001005b */
[----:B------:R-:W-:Y:S02]  /*0c20*/  SHF.L.U32 R64, R65, 0x10, RZ ;  /* 0x0000001041407819 */ /* 0x000fe400000006ff */
[C---:B------:R-:W-:Y:S02]  /*0c30*/  PRMT R65, R12.reuse, 0x7632, R65 ;  /* 0x000076320c417816 */ /* 0x040fe40000000041 */
[----:B------:R-:W-:Y:S01]  /*0c40*/  SHF.L.U32 R12, R12, 0x10, RZ ;  /* 0x000000100c0c7819 */ /* 0x000fe200000006ff */
[----:B------:R-:W-:Y:S01]  /*0c50*/  FFMA.FTZ R64, R83, R64, R72 ;  /* 0x0000004053407223 */ /* 0x000fe20000010048 */
[----:B------:R-:W-:Y:S01]  /*0c60*/  SHF.L.U32 R62, R62, 0x10, RZ ;  /* 0x000000103e3e7819 */ /* 0x000fe200000006ff */
[----:B------:R-:W-:Y:S01]  /*0c70*/  FFMA.FTZ R60, R84, R63, R73 ;  /* 0x0000003f543c7223 */ /* 0x000fe20000010049 */
[----:B------:R-:W-:-:S02]  /*0c80*/  IMAD.U32 R96, R61, 0x10000, RZ ;  /* 0x000100003d607824 */ /* 0x000fc400078e00ff */
[----:B------:R-:W-:Y:S01]  /*0c90*/  FFMA.FTZ R73, R3, R12, RZ ;  /* 0x0000000c03497223 */ /* 0x000fe200000100ff */
[C---:B------:R-:W-:Y:S01]  /*0ca0*/  PRMT R12, R66.reuse, 0x7632, R12 ;  /* 0x00007632420c7816 */ /* 0x040fe2000000000c */
[----:B------:R-:W-:Y:S01]  /*0cb0*/  FFMA.FTZ R64, R87, R62, R64 ;  /* 0x0000003e57407223 */ /* 0x000fe20000010040 */
[----:B------:R-:W-:Y:S02]  /*0cc0*/  IMAD.U32 R66, R66, 0x10000, RZ ;  /* 0x0001000042427824 */ /* 0x000fe400078e00ff */
[----:B------:R-:W-:Y:S01]  /*0cd0*/  FFMA.FTZ R96, R89, R96, R60 ;  /* 0x0000006059607223 */ /* 0x000fe2000001003c */
[----:B------:R-:W-:Y:S01]  /*0ce0*/  SHF.L.U32 R65, R65, 0x10, RZ ;  /* 0x0000001041417819 */ /* 0x000fe200000006ff */
[----:B------:R-:W5:Y:S01]  /*0cf0*/  LDG.E.128 R60, desc[UR6][R18.64+0x23800] ;  /* 0x02380006123c7981 */ /* 0x000f62000c1e1d00 */
[----:B------:R-:W-:Y:S01]  /*0d00*/  SHF.L.U32 R72, R13, 0x10, RZ ;  /* 0x000000100d487819 */ /* 0x000fe200000006ff */
[----:B------:R-:W-:Y:S01]  /*0d10*/  FFMA.FTZ R64, R81, R66, R64 ;  /* 0x0000004251407223 */ /* 0x000fe20000010040 */
[----:B------:R-:W-:-:S02]  /*0d20*/  PRMT R13, R13, 0x7632, R13 ;  /* 0x000076320d0d7816 */ /* 0x000fc4000000000d */
[----:B------:R-:W-:Y:S01]  /*0d30*/  SHF.L.U32 R12, R12, 0x10, RZ ;  /* 0x000000100c0c7819 */ /* 0x000fe200000006ff */
[----:B------:R-:W-:Y:S01]  /*0d40*/  FFMA.FTZ R74, R82, R65, R73 ;  /* 0x00000041524a7223 */ /* 0x000fe20000010049 */
[----:B------:R-:W-:Y:S01]  /*0d50*/  SHF.L.U32 R66, R13, 0x10, RZ ;  /* 0x000000100d427819 */ /* 0x000fe200000006ff */
[----:B------:R-:W-:Y:S02]  /*0d60*/  IMAD.U32 R13, R67, 0x10000, RZ ;  /* 0x00010000430d7824 */ /* 0x000fe400078e00ff */
[----:B------:R-:W-:Y:S01]  /*0d70*/  FFMA.FTZ R65, R85, R12, R64 ;  /* 0x0000000c55417223 */ /* 0x000fe20000010040 */
[----:B------:R-:W-:Y:S01]  /*0d80*/  FFMA.FTZ R72, R83, R72, R74 ;  /* 0x0000004853487223 */ /* 0x000fe2000001004a */
[----:B------:R-:W-:Y:S02]  /*0d90*/  PRMT R67, R67, 0x7632, R67 ;  /* 0x0000763243437816 */ /* 0x000fe40000000043 */
[----:B------:R-:W-:Y:S01]  /*0da0*/  FFMA.FTZ R12, R84, R13, R65 ;  /* 0x0000000d540c7223 */ /* 0x000fe20000010041 */
[----:B------:R-:W-:-:S02]  /*0db0*/  PRMT R13, R68, 0x7632, R13 ;  /* 0x00007632440d7816 */ /* 0x000fc4000000000d */
[----:B------:R-:W-:Y:S01]  /*0dc0*/  SHF.L.U32 R68, R68, 0x10, RZ ;  /* 0x0000001044447819 */ /* 0x000fe200000006ff */
[----:B------:R-:W-:Y:S01]  /*0dd0*/  FFMA.FTZ R66, R87, R66, R72 ;  /* 0x0000004257427223 */ /* 0x000fe20000010048 */
[C---:B------:R-:W-:Y:S01]  /*0de0*/  SHF.L.U32 R64, R14.reuse, 0x10, RZ ;  /* 0x000000100e407819 */ /* 0x040fe200000006ff */
[----:B------:R-:W-:Y:S01]  /*0df0*/  IMAD.U32 R13, R13, 0x10000, RZ ;  /* 0x000100000d0d7824 */ /* 0x000fe200078e00ff */
[----:B------:R-:W-:Y:S01]  /*0e00*/  SHF.L.U32 R98, R67, 0x10, RZ ;  /* 0x0000001043627819 */ /* 0x000fe200000006ff */
[----:B------:R-:W-:Y:S01]  /*0e10*/  FFMA.FTZ R67, R3, R68, RZ ;  /* 0x0000004403437223 */ /* 0x000fe200000100ff */
[----:B------:R-:W-:Y:S01]  /*0e20*/  PRMT R14, R14, 0x7632, R14 ;  /* 0x000076320e0e7816 */ /* 0x000fe2000000000e */
[----:B------:R-:W-:Y:S01]  /*0e30*/  FFMA.FTZ R64, R81, R64, R66 ;  /* 0x0000004051407223 */ /* 0x000fe20000010042 */
[C---:B------:R-:W-:Y:S01]  /*0e40*/  PRMT R65, R69.reuse, 0x7632, R65 ;  /* 0x0000763245417816 */ /* 0x040fe20000000041 */
[----:B------:R-:W-:Y:S01]  /*0e50*/  FFMA.FTZ R68, R82, R13, R67 ;  /* 0x0000000d52447223 */ /* 0x000fe20000010043 */
[----:B------:R-:W-:Y:S01]  /*0e60*/  SHF.L.U32 R66, R69, 0x10, RZ ;  /* 0x0000001045427819 */ /* 0x000fe200000006ff */
[----:B------:R-:W-:Y:S01]  /*0e70*/  IMAD.U32 R91, R71, 0x10000, RZ ;  /* 0x00010000475b7824 */ /* 0x000fe200078e00ff */
[----:B------:R-:W-:Y:S01]  /*0e80*/  SHF.L.U32 R14, R14, 0x10, RZ ;  /* 0x000000100e0e7819 */ /* 0x000fe200000006ff */
[----:B------:R-:W-:Y:S01]  /*0e90*/  FFMA.FTZ R98, R89, R98, R12 ;  /* 0x0000006259627223 */ /* 0x000fe2000001000c */
[----:B------:R-:W-:Y:S01]  /*0ea0*/  SHF.L.U32 R12, R65, 0x10, RZ ;  /* 0x00000010410c7819 */ /* 0x000fe200000006ff */
[----:B------:R-:W-:Y:S01]  /*0eb0*/  FFMA.FTZ R68, R83, R66, R68 ;  /* 0x0000004253447223 */ /* 0x000fe20000010044 */
[----:B------:R-:W5:Y:S01]  /*0ec0*/  LDG.E.128 R72, desc[UR6][R16.64+0x1000] ;  /* 0x0010000610487981 */ /* 0x000f62000c1e1d00 */
[----:B------:R-:W-:Y:S01]  /*0ed0*/  FFMA.FTZ R69, R85, R14, R64 ;  /* 0x0000000e55457223 */ /* 0x000fe20000010040 */
[----:B------:R-:W-:-:S02]  /*0ee0*/  SHF.L.U32 R14, R70, 0x10, RZ ;  /* 0x00000010460e7819 */ /* 0x000fc400000006ff */
[----:B------:R-:W5:Y:S01]  /*0ef0*/  LDG.E.128 R64, desc[UR6][R18.64+0x27000] ;  /* 0x0270000612407981 */ /* 0x000f62000c1e1d00 */
[----:B------:R-:W-:Y:S01]  /*0f00*/  FFMA.FTZ R68, R87, R12, R68 ;  /* 0x0000000c57447223 */ /* 0x000fe20000010044 */
[----:B------:R-:W-:Y:S01]  /*0f10*/  PRMT R70, R70, 0x7632, R70 ;  /* 0x0000763246467816 */ /* 0x000fe20000000046 */
[----:B------:R-:W-:Y:S02]  /*0f20*/  IMAD.U32 R13, R15, 0x10000, RZ ;  /* 0x000100000f0d7824 */ /* 0x000fe400078e00ff */
[--C-:B------:R-:W-:Y:S01]  /*0f30*/  FFMA.FTZ R14, R81, R14, R68.reuse ;  /* 0x0000000e510e7223 */ /* 0x100fe20000010044 */
[----:B------:R-:W-:Y:S02]  /*0f40*/  SHF.L.U32 R70, R70, 0x10, RZ ;  /* 0x0000001046467819 */ /* 0x000fe400000006ff */
[----:B------:R-:W-:Y:S01]  /*0f50*/  PRMT R68, R76, 0x7632, R68 ;  /* 0x000076324c447816 */ /* 0x000fe20000000044 */
[----:B------:R-:W-:Y:S01]  /*0f60*/  FFMA.FTZ R12, R84, R13, R69 ;  /* 0x0000000d540c7223 */ /* 0x000fe20000010045 */
[----:B------:R-:W-:Y:S01]  /*0f70*/  PRMT R13, R71, 0x7632, R13 ;  /* 0x00007632470d7816 */ /* 0x000fe2000000000d */
[----:B------:R-:W-:Y:S01]  /*0f80*/  FFMA.FTZ R93, R85, R70, R14 ;  /* 0x00000046555d7223 */ /* 0x000fe2000001000e */
[----:B------:R-:W-:-:S02]  /*0f90*/  SHF.L.U32 R95, R68, 0x10, RZ ;  /* 0x00000010445f7819 */ /* 0x000fc400000006ff */
[----:B------:R-:W5:Y:S01]  /*0fa0*/  LDG.E.128 R68, desc[UR6][R18.64+0x1000] ;  /* 0x0010000612447981 */ /* 0x000f62000c1e1d00 */
[----:B------:R-:W-:Y:S02]  /*0fb0*/  SHF.L.U32 R76, R76, 0x10, RZ ;  /* 0x000000104c4c7819 */ /* 0x000fe400000006ff */
[----:B------:R-:W-:-:S03]  /*0fc0*/  SHF.L.U32 R14, R77, 0x10, RZ ;  /* 0x000000104d0e7819 */ /* 0x000fc600000006ff */
[----:B------:R-:W-:Y:S01]  /*0fd0*/  FFMA.FTZ R97, R3, R76, RZ ;  /* 0x0000004c03617223 */ /* 0x000fe200000100ff */
        /* <DEDUP_REMOVED lines=9> */
[----:B------:R-:W-:Y:S01]  /*1070*/  FFMA.FTZ R13, R3, R104, RZ ;  /* 0x00000068030d7223 */ /* 0x000fe200000100ff */
[----:B------:R-:W-:Y:S01]  /*1080*/  SHF.L.U32 R3, R4, 0x10, RZ ;  /* 0x0000001004037819 */ /* 0x000fe200000006ff */
[----:B------:R-:W-:Y:S01]  /*1090*/  FFMA.FTZ R94, R89, R94, R12 ;  /* 0x0000005e595e7223 */ /* 0x000fe2000001000c */
[----:B------:R-:W-:-:S02]  /*10a0*/  IMAD.U32 R4, R78, 0x10000, RZ ;  /* 0x000100004e047824 */ /* 0x000fc400078e00ff */
[----:B------:R-:W-:Y:S01]  /*10b0*/  FFMA.FTZ R76, R87, R76, R102 ;  /* 0x0000004c574c7223 */ /* 0x000fe20000010066 */
[----:B------:R-:W-:Y:S01]  /*10c0*/  PRMT R78, R78, 0x7632, R78 ;  /* 0x000076324e4e7816 */ /* 0x000fe2000000004e */
[----:B------:R-:W-:Y:S01]  /*10d0*/  FFMA.FTZ R82, R82, R3, R13 ;  /* 0x0000000352527223 */ /* 0x000fe2000001000d */
[C---:B------:R-:W-:Y:S02]  /*10e0*/  PRMT R12, R5.reuse, 0x7632, R12 ;  /* 0x00007632050c7816 */ /* 0x040fe4000000000c */
[----:B------:R-:W-:Y:S01]  /*10f0*/  SHF.L.U32 R102, R5, 0x10, RZ ;  /* 0x0000001005667819 */ /* 0x000fe200000006ff */
[----:B------:R-:W-:Y:S01]  /*1100*/  FFMA.FTZ R4, R81, R4, R76 ;  /* 0x0000000451047223 */ /* 0x000fe2000001004c */
[----:B------:R-:W-:Y:S02]  /*1110*/  SHF.L.U32 R78, R78, 0x10, RZ ;  /* 0x000000104e4e7819 */ /* 0x000fe400000006ff */
[----:B------:R-:W-:Y:S01]  /*1120*/  SHF.L.U32 R76, R12, 0x10, RZ ;  /* 0x000000100c4c7819 */ /* 0x000fe200000006ff */
[----:B------:R-:W-:Y:S01]  /*1130*/  FFMA.FTZ R82, R83, R102, R82 ;  /* 0x0000006653527223 */ /* 0x000fe20000010052 */
[C---:B------:R-:W-:Y:S01]  /*1140*/  PRMT R12, R79.reuse, 0x7632, R12 ;  /* 0x000076324f0c7816 */ /* 0x040fe2000000000c */
[----:B------:R-:W-:-:S02]  /*1150*/  IMAD.U32 R13, R79, 0x10000, RZ ;  /* 0x000100004f0d7824 */ /* 0x000fc400078e00ff */
[----:B------:R-:W-:Y:S01]  /*1160*/  FFMA.FTZ R15, R85, R78, R4 ;  /* 0x0000004e550f7223 */ /* 0x000fe20000010004 */
[----:B------:R-:W-:Y:S02]  /*1170*/  FFMA.FTZ R82, R87, R76, R82 ;  /* 0x0000004c57527223 */ /* 0x000fe40000010052 */
[----:B------:R-:W5:Y:S01]  /*1180*/  LDG.E.128 R76, desc[UR6][R18.64+0x4800] ;  /* 0x00480006124c7981 */ /* 0x000f62000c1e1d00 */
[----:B------:R-:W-:Y:S02]  /*1190*/  SHF.L.U32 R4, R6, 0x10, RZ ;  /* 0x0000001006047819 */ /* 0x000fe400000006ff */
[C---:B------:R-:W-:Y:S02]  /*11a0*/  PRMT R83, R8.reuse, 0x7632, R83 ;  /* 0x0000763208537816 */ /* 0x040fe40000000053 */
[----:B------:R-:W-:Y:S02]  /*11b0*/  SHF.L.U32 R8, R8, 0x10, RZ ;  /* 0x0000001008087819 */ /* 0x000fe400000006ff */
[----:B------:R-:W-:-:S02]  /*11c0*/  PRMT R3, R20, 0x7632, R3 ;  /* 0x0000763214037816 */ /* 0x000fc40000000003 */
[----:B------:R-:W-:Y:S01]  /*11d0*/  SHF.L.U32 R5, R20, 0x10, RZ ;  /* 0x0000001014057819 */ /* 0x000fe200000006ff */
[----:B------:R-:W-:Y:S01]  /*11e0*/  FFMA.FTZ R20, R81, R4, R82 ;  /* 0x0000000451147223 */ /* 0x000fe20000010052 */
[----:B------:R-:W-:Y:S01]  /*11f0*/  FFMA.FTZ R91, R84, R91, R93 ;  /* 0x0000005b545b7223 */ /* 0x000fe2000001005d */
[----:B------:R-:W-:Y:S01]  /*1200*/  IMAD.U32 R82, R83, 0x10000, RZ ;  /* 0x0001000053527824 */ /* 0x000fe200078e00ff */
[----:B------:R-:W-:Y:S01]  /*1210*/  SHF.L.U32 R3, R3, 0x10, RZ ;  /* 0x0000001003037819 */ /* 0x000fe200000006ff */
[----:B------:R-:W-:Y:S01]  /*1220*/  FFMA.FTZ R8, R5, R8, R80 ;  /* 0x0000000805087223 */ /* 0x000fe20000010050 */
[----:B------:R-:W-:Y:S01]  /*1230*/  FFMA.FTZ R14, R89, R14, R91 ;  /* 0x0000000e590e7223 */ /* 0x000fe2000001005b */
[----:B------:R-:W-:Y:S02]  /*1240*/  PRMT R6, R6, 0x7632, R6 ;  /* 0x0000763206067816 */ /* 0x000fe40000000006 */
[----:B------:R-:W-:Y:S02]  /*1250*/  FFMA.FTZ R91, R3, R82, R8 ;  /* 0x00000052035b7223 */ /* 0x000fe40000010008 */
[----:B------:R-:W5:Y:S01]  /*1260*/  LDG.E.128 R80, desc[UR6][R18.64+0x8000] ;  /* 0x0080000612507981 */ /* 0x000f62000c1e1d00 */
        /* <DEDUP_REMOVED lines=8> */
[----:B------:R-:W-:-:S02]  /*12f0*/  SHF.L.U32 R9, R7, 0x10, RZ ;  /* 0x0000001007097819 */ /* 0x000fc400000006ff */
[----:B------:R-:W-:Y:S01]  /*1300*/  SHF.L.U32 R13, R13, 0x10, RZ ;  /* 0x000000100d0d7819 */ /* 0x000fe200000006ff */
[----:B------:R-:W-:Y:S01]  /*1310*/  IMAD.U32 R6, R6, 0x10000, RZ ;  /* 0x0001000006067824 */ /* 0x000fe200078e00ff */
[C---:B------:R-:W-:Y:S02]  /*1320*/  SHF.L.U32 R15, R24.reuse, 0x10, RZ ;  /* 0x00000010180f7819 */ /* 0x040fe400000006ff */
[----:B------:R-:W-:Y:S02]  /*1330*/  PRMT R7, R7, 0x7632, R7 ;  /* 0x0000763207077816 */ /* 0x000fe40000000007 */
[----:B------:R-:W-:Y:S01]  /*1340*/  PRMT R24, R24, 0x7632, R24 ;  /* 0x0000763218187816 */ /* 0x000fe20000000018 */
[----:B------:R-:W-:Y:S01]  /*1350*/  FFMA.FTZ R20, R84, R9, R85 ;  /* 0x0000000954147223 */ /* 0x000fe20000010055 */
[----:B------:R-:W-:Y:S01]  /*1360*/  SHF.L.U32 R12, R12, 0x10, RZ ;  /* 0x000000100c0c7819 */ /* 0x000fe200000006ff */
[----:B------:R-:W-:Y:S01]  /*1370*/  FFMA.FTZ R21, R6, R13, R87 ;  /* 0x0000000d06157223 */ /* 0x000fe20000010057 */
[----:B------:R-:W-:Y:S01]  /*1380*/  FFMA.FTZ R104, R5, R15, R86 ;  /* 0x0000000f05687223 */ /* 0x000fe20000010056 */
[C---:B------:R-:W-:Y:S01]  /*1390*/  PRMT R13, R10.reuse, 0x7632, R13 ;  /* 0x000076320a0d7816 */ /* 0x040fe2000000000d */
[----:B------:R-:W5:Y:S01]  /*13a0*/  LDG.E.128 R84, desc[UR6][R18.64+0xb800] ;  /* 0x00b8000612547981 */ /* 0x000f62000c1e1d00 */
[----:B------:R-:W-:Y:S01]  /*13b0*/  SHF.L.U32 R15, R10, 0x10, RZ ;  /* 0x000000100a0f7819 */ /* 0x000fe200000006ff */
[----:B------:R-:W-:Y:S01]  /*13c0*/  IMAD.U32 R10, R7, 0x10000, RZ ;  /* 0x00010000070a7824 */ /* 0x000fe200078e00ff */
[----:B------:R-:W-:-:S02]  /*13d0*/  PRMT R9, R22, 0x7632, R9 ;  /* 0x0000763216097816 */ /* 0x000fc40000000009 */
[----:B------:R-:W-:Y:S01]  /*13e0*/  SHF.L.U32 R102, R24, 0x10, RZ ;  /* 0x0000001018667819 */ /* 0x000fe200000006ff */
[C---:B------:R-:W-:Y:S01]  /*13f0*/  FFMA.FTZ R12, R89.reuse, R12, R8 ;  /* 0x0000000c590c7223 */ /* 0x040fe20000010008 */
[----:B------:R-:W-:Y:S01]  /*1400*/  SHF.L.U32 R8, R22, 0x10, RZ ;  /* 0x0000001016087819 */ /* 0x000fe200000006ff */
        /* <DEDUP_REMOVED lines=8> */
[----:B------:R-:W-:Y:S01]  /*1490*/  PRMT R25, R25, 0x7632, R25 ;  /* 0x0000763219197816 */ /* 0x000fe20000000019 */
[--C-:B------:R-:W-:Y:S01]  /*14a0*/  FFMA.FTZ R15, R4, R9, R13.reuse ;  /* 0x00000009040f7223 */ /* 0x100fe2000001000d */
[----:B------:R-:W-:Y:S01]  /*14b0*/  IMAD.U32 R21, R28, 0x10000, RZ ;  /* 0x000100001c157824 */ /* 0x000fe200078e00ff */
        /* <DEDUP_REMOVED lines=8> */
[C---:B------:R-:W-:Y:S01]  /*1540*/  SHF.L.U32 R13, R26.reuse, 0x10, RZ ;  /* 0x000000101a0d7819 */ /* 0x040fe200000006ff */
[----:B------:R-:W-:Y:S01]  /*1550*/  FFMA.FTZ R24, R9, R20, R22 ;  /* 0x0000001409187223 */ /* 0x000fe20000010016 */
[----:B------:R-:W-:Y:S01]  /*1560*/  PRMT R26, R26, 0x7632, R26 ;  /* 0x000076321a1a7816 */ /* 0x000fe2000000001a */
[----:B------:R-:W5:Y:S01]  /*1570*/  LDG.E.128 R20, desc[UR6][R18.64+0xf000] ;  /* 0x00f0000612147981 */ /* 0x000f62000c1e1d00 */
[----:B------:R-:W-:Y:S01]  /*1580*/  SHF.L.U32 R11, R11, 0x10, RZ ;  /* 0x000000100b0b7819 */ /* 0x000fe200000006ff */
[----:B------:R-:W-:Y:S02]  /*1590*/  IMAD.U32 R102, R28, 0x10000, RZ ;  /* 0x000100001c667824 */ /* 0x000fe400078e00ff */
        /* <DEDUP_REMOVED lines=8> */
[----:B------:R-:W-:Y:S01]  /*1620*/  PRMT R27, R27, 0x7632, R27 ;  /* 0x000076321b1b7816 */ /* 0x000fe2000000001b */
[----:B------:R-:W-:Y:S02]  /*1630*/  IMAD.U32 R13, R13, 0x10000, RZ ;  /* 0x000100000d0d7824 */ /* 0x000fe400078e00ff */
[----:B------:R-:W-:Y:S01]  /*1640*/  FFMA.FTZ R29, R4, R29, R15 ;  /* 0x0000001d041d7223 */ /* 0x000fe2000001000f */
[----:B------:R-:W-:Y:S01]  /*1650*/  SHF.L.U32 R15, R30, 0x10, RZ ;  /* 0x000000101e0f7819 */ /* 0x000fe200000006ff */
[----:B------:R-:W-:Y:S01]  /*1660*/  FFMA.FTZ R26, R9, R24, R26 ;  /* 0x00000018091a7223 */ /* 0x000fe2000001001a */
[----:B--2---:R-:W-:Y:S01]  /*1670*/  SHF.L.U32 R25, R32, 0x10, RZ ;  /* 0x0000001020197819 */ /* 0x004fe200000006ff */
[----:B------:R-:W-:Y:S01]  /*1680*/  FFMA.FTZ R13, R6, R13, R29 ;  /* 0x0000000d060d7223 */ /* 0x000fe2000001001d */
[----:B------:R-:W-:-:S02]  /*1690*/  PRMT R30, R30, 0x7632, R30 ;  /* 0x000076321e1e7816 */ /* 0x000fc4000000001e */
[----:B------:R-:W-:Y:S02]  /*16a0*/  PRMT R32, R32, 0x7632, R32 ;  /* 0x0000763220207816 */ /* 0x000fe40000000020 */
[----:B------:R-:W-:Y:S01]  /*16b0*/  SHF.L.U32 R24, R27, 0x10, RZ ;  /* 0x000000101b187819 */ /* 0x000fe200000006ff */
[--C-:B------:R-:W-:Y:S01]  /*16c0*/  FFMA.FTZ R102, R8, R15, R13.reuse ;  /* 0x0000000f08667223 */ /* 0x100fe2000001000d */
[----:B------:R-:W-:Y:S01]  /*16d0*/  SHF.L.U32 R32, R32, 0x10, RZ ;  /* 0x0000001020207819 */ /* 0x000fe200000006ff */
[----:B------:R-:W-:Y:S02]  /*16e0*/  IMAD.U32 R30, R30, 0x10000, RZ ;  /* 0x000100001e1e7824 */ /* 0x000fe400078e00ff */
[----:B------:R-:W-:Y:S01]  /*16f0*/  FFMA.FTZ R100, R5, R25, R100 ;  /* 0x0000001905647223 */ /* 0x000fe20000010064 */
[----:B------:R-:W-:Y:S02]  /*1700*/  FFMA.FTZ R89, R11, R24, R26 ;  /* 0x000000180b597223 */ /* 0x000fe4000001001a */
[----:B------:R-:W2:Y:S01]  /*1710*/  LDG.E.128 R24, desc[UR6][R18.64+0x12800] ;  /* 0x0128000612187981 */ /* 0x000ea2000c1e1d00 */
[----:B------:R-:W-:Y:S01]  /*1720*/  SHF.L.U32 R28, R31, 0x10, RZ ;  /* 0x000000101f1c7819 */ /* 0x000fe200000006ff */
[----:B------:R-:W-:Y:S01]  /*1730*/  FFMA.FTZ R30, R7, R30, R102 ;  /* 0x0000001e071e7223 */ /* 0x000fe20000010066 */
[----:B------:R-:W-:Y:S01]  /*1740*/  SHF.L.U32 R15, R33, 0x10, RZ ;  /* 0x00000010210f7819 */ /* 0x000fe200000006ff */
[----:B------:R-:W-:Y:S01]  /*1750*/  FFMA.FTZ R29, R3, R32, R100 ;  /* 0x00000020031d7223 */ /* 0x000fe20000010064 */
[----:B------:R-:W-:Y:S01]  /*1760*/  PRMT R13, R31, 0x7632, R13 ;  /* 0x000076321f0d7816 */ /* 0x000fe2000000000d */
[----:B------:R-:W-:-:S02]  /*1770*/  FFMA.FTZ R32, R9, R28, R30 ;  /* 0x0000001c09207223 */ /* 0x000fc4000001001e */
[----:B------:R-:W-:Y:S02]  /*1780*/  FFMA.FTZ R15, R4, R15, R29 ;  /* 0x0000000f040f7223 */ /* 0x000fe4000001001d */
[----:B------:R-:W2:Y:S01]  /*1790*/  LDG.E.128 R28, desc[UR6][R18.64+0x16000] ;  /* 0x01600006121c7981 */ /* 0x000ea2000c1e1d00 */
[----:B------:R-:W-:Y:S01]  /*17a0*/  PRMT R33, R33, 0x7632, R33 ;  /* 0x0000763221217816 */ /* 0x000fe20000000021 */
[C---:B---3--:R-:W-:Y:S01]  /*17b0*/  IMAD.U32 R91, R36.reuse, 0x10000, RZ ;  /* 0x00010000245b7824 */ /* 0x048fe200078e00ff */
[----:B------:R-:W-:Y:S02]  /*17c0*/  PRMT R36, R36, 0x7632, R36 ;  /* 0x0000763224247816 */ /* 0x000fe40000000024 */
[----:B------:R-:W-:Y:S01]  /*17d0*/  SHF.L.U32 R33, R33, 0x10, RZ ;  /* 0x0000001021217819 */ /* 0x000fe200000006ff */
[----:B------:R-:W-:Y:S01]  /*17e0*/  FFMA.FTZ R100, R5, R91, R90 ;  /* 0x0000005b05647223 */ /* 0x000fe2000001005a */
[----:B------:R-:W-:Y:S02]  /*17f0*/  SHF.L.U32 R36, R36, 0x10, RZ ;  /* 0x0000001024247819 */ /* 0x000fe400000006ff */
[----:B------:R-:W-:Y:S01]  /*1800*/  SHF.L.U32 R90, R13, 0x10, RZ ;  /* 0x000000100d5a7819 */ /* 0x000fe200000006ff */
[----:B------:R-:W-:-:S02]  /*1810*/  IMAD.U32 R13, R34, 0x10000, RZ ;  /* 0x00010000220d7824 */ /* 0x000fc400078e00ff */
[----:B------:R-:W-:Y:S01]  /*1820*/  FFMA.FTZ R15, R6, R33, R15 ;  /* 0x00000021060f7223 */ /* 0x000fe2000001000f */
[----:B------:R-:W-:Y:S01]  /*1830*/  SHF.L.U32 R33, R37, 0x10, RZ ;  /* 0x0000001025217819 */ /* 0x000fe200000006ff */
[----:B------:R-:W-:Y:S01]  /*1840*/  FFMA.FTZ R91, R3, R36, R100 ;  /* 0x00000024035b7223 */ /* 0x000fe20000010064 */
[----:B------:R-:W-:Y:S01]  /*1850*/  FFMA.FTZ R90, R11, R90, R32 ;  /* 0x0000005a0b5a7223 */ /* 0x000fe20000010020 */
[----:B------:R-:W-:Y:S01]  /*1860*/  PRMT R34, R34, 0x7632, R34 ;  /* 0x0000763222227816 */ /* 0x000fe20000000022 */
[----:B------:R-:W-:Y:S01]  /*1870*/  FFMA.FTZ R32, R8, R13, R15 ;  /* 0x0000000d08207223 */ /* 0x000fe2000001000f */
[----:B------:R-:W-:Y:S02]  /*1880*/  PRMT R37, R37, 0x7632, R37 ;  /* 0x0000763225257816 */ /* 0x000fe40000000025 */
[----:B----4-:R-:W-:Y:S01]  /*1890*/  SHF.L.U32 R13, R40, 0x10, RZ ;  /* 0x00000010280d7819 */ /* 0x010fe200000006ff */
[----:B------:R-:W-:Y:S01]  /*18a0*/  FFMA.FTZ R33, R4, R33, R91 ;  /* 0x0000002104217223 */ /* 0x000fe2000001005b */
        /* <DEDUP_REMOVED lines=8> */
[----:B------:R-:W-:-:S02]  /*1930*/  SHF.L.U32 R36, R35, 0x10, RZ ;  /* 0x0000001023247819 */ /* 0x000fc400000006ff */
[----:B------:R-:W3:Y:S01]  /*1940*/  LDG.E.128 R32, desc[UR6][R18.64+0x19800] ;  /* 0x0198000612207981 */ /* 0x000ee2000c1e1d00 */
[C---:B------:R-:W-:Y:S01]  /*1950*/  PRMT R15, R38.reuse, 0x7632, R15 ;  /* 0x00007632260f7816 */ /* 0x040fe2000000000f */
        /* <DEDUP_REMOVED lines=12> */
[----:B------:R-:W-:Y:S01]  /*1a20*/  FFMA.FTZ R41, R6, R93, R41 ;  /* 0x0000005d06297223 */ /* 0x000fe20000010029 */
[----:B------:R-:W-:Y:S01]  /*1a30*/  IMAD.U32 R36, R13, 0x10000, RZ ;  /* 0x000100000d247824 */ /* 0x000fe200078e00ff */
        /* <DEDUP_REMOVED lines=8> */
[----:B------:R-:W-:Y:S01]  /*1ac0*/  IMAD.U32 R100, R43, 0x10000, RZ ;  /* 0x000100002b647824 */ /* 0x000fe200078e00ff */
[C---:B-----5:R-:W-:Y:S01]  /*1ad0*/  PRMT R15, R44.reuse, 0x7632, R15 ;  /* 0x000076322c0f7816 */ /* 0x060fe2000000000f */
[----:B------:R-:W4:Y:S01]  /*1ae0*/  LDG.E.128 R36, desc[UR6][R18.64+0x1d000] ;  /* 0x01d0000612247981 */ /* 0x000f22000c1e1d00 */
[----:B------:R-:W-:Y:S01]  /*1af0*/  SHF.L.U32 R44, R44, 0x10, RZ ;  /* 0x000000102c2c7819 */ /* 0x000fe200000006ff */
[----:B------:R-:W-:Y:S01]  /*1b00*/  FFMA.FTZ R92, R11, R92, R40 ;  /* 0x0000005c0b5c7223 */ /* 0x000fe20000010028 */
[----:B------:R-:W-:Y:S01]  /*1b10*/  FFMA.FTZ R100, R9, R100, R42 ;  /* 0x0000006409647223 */ /* 0x000fe2000001002a */
[----:B------:R-:W-:-:S02]  /*1b20*/  SHF.L.U32 R40, R15, 0x10, RZ ;  /* 0x000000100f287819 */ /* 0x000fc400000006ff */
[----:B------:R-:W-:Y:S01]  /*1b30*/  FFMA.FTZ R44, R5, R44, R96 ;  /* 0x0000002c052c7223 */ /* 0x000fe20000010060 */
[C---:B------:R-:W-:Y:S01]  /*1b40*/  PRMT R42, R48.reuse, 0x7632, R42 ;  /* 0x00007632302a7816 */ /* 0x040fe2000000002a */
[----:B------:R-:W-:Y:S01]  /*1b50*/  IMAD.U32 R15, R45, 0x10000, RZ ;  /* 0x000100002d0f7824 */ /* 0x000fe200078e00ff */
[----:B------:R-:W-:Y:S01]  /*1b60*/  SHF.L.U32 R48, R48, 0x10, RZ ;  /* 0x0000001030307819 */ /* 0x000fe200000006ff */
        /* <DEDUP_REMOVED lines=11> */
[----:B------:R-:W5:Y:S01]  /*1c20*/  LDG.E.128 R40, desc[UR6][R18.64+0x20800] ;  /* 0x0208000612287981 */ /* 0x000f62000c1e1d00 */
[----:B------:R-:W-:Y:S01]  /*1c30*/  SHF.L.U32 R15, R46, 0x10, RZ ;  /* 0x000000102e0f7819 */ /* 0x000fe200000006ff */
[----:B------:R-:W-:Y:S01]  /*1c40*/  FFMA.FTZ R95, R4, R93, R95 ;  /* 0x0000005d045f7223 */ /* 0x000fe2000001005f */
        /* <DEDUP_REMOVED lines=13> */
[----:B------:R-:W-:Y:S02]  /*1d20*/  SHF.L.U32 R48, R47, 0x10, RZ ;  /* 0x000000102f307819 */ /* 0x000fe400000006ff */
[----:B------:R-:W5:Y:S01]  /*1d30*/  LDG.E.128 R44, desc[UR6][R18.64+0x24000] ;  /* 0x02400006122c7981 */ /* 0x000f62000c1e1d00 */
[----:B------:R-:W-:Y:S01]  /*1d40*/  FFMA.FTZ R94, R5, R49, R94 ;  /* 0x00000031055e7223 */ /* 0x000fe2000001005e */
[----:B------:R-:W-:Y:S02]  /*1d50*/  IMAD.U32 R52, R52, 0x10000, RZ ;  /* 0x0001000034347824 */ /* 0x000fe400078e00ff */
[----:B------:R-:W-:Y:S01]  /*1d60*/  FFMA.FTZ R95, R9, R48, R50 ;  /* 0x00000030095f7223 */ /* 0x000fe20000010032 */
[----:B------:R-:W-:Y:S01]  /*1d70*/  SHF.L.U32 R13, R13, 0x10, RZ ;  /* 0x000000100d0d7819 */ /* 0x000fe200000006ff */
[----:B------:R-:W-:Y:S01]  /*1d80*/  FFMA.FTZ R93, R7, R96, R93 ;  /* 0x00000060075d7223 */ /* 0x000fe2000001005d */
[----:B------:R-:W-:Y:S01]  /*1d90*/  SHF.L.U32 R48, R15, 0x10, RZ ;  /* 0x000000100f307819 */ /* 0x000fe200000006ff */
[----:B------:R-:W-:-:S02]  /*1da0*/  IMAD.U32 R15, R53, 0x10000, RZ ;  /* 0x00010000350f7824 */ /* 0x000fc400078e00ff */
[----:B------:R-:W-:Y:S01]  /*1db0*/  FFMA.FTZ R49, R3, R52, R94 ;  /* 0x0000003403317223 */ /* 0x000fe2000001005e */
[C---:B------:R-:W-:Y:S02]  /*1dc0*/  SHF.L.U32 R96, R51.reuse, 0x10, RZ ;  /* 0x0000001033607819 */ /* 0x040fe400000006ff */
[----:B------:R-:W-:Y:S01]  /*1dd0*/  PRMT R51, R51, 0x7632, R51 ;  /* 0x0000763233337816 */ /* 0x000fe20000000033 */
[----:B------:R-:W-:Y:S01]  /*1de0*/  FFMA.FTZ R94, R11, R13, R100 ;  /* 0x0000000d0b5e7223 */ /* 0x000fe20000010064 */
[----:B------:R-:W-:Y:S01]  /*1df0*/  FFMA.FTZ R97, R4, R15, R49 ;  /* 0x0000000f04617223 */ /* 0x000fe20000010031 */
[C---:B------:R-:W-:Y:S02]  /*1e00*/  PRMT R13, R54.reuse, 0x7632, R13 ;  /* 0x00007632360d7816 */ /* 0x040fe4000000000d */
[----:B------:R-:W-:Y:S01]  /*1e10*/  SHF.L.U32 R15, R54, 0x10, RZ ;  /* 0x00000010360f7819 */ /* 0x000fe200000006ff */
[----:B------:R-:W-:Y:S01]  /*1e20*/  FFMA.FTZ R93, R9, R96, R93 ;  /* 0x00000060095d7223 */ /* 0x000fe2000001005d */
[----:B------:R-:W-:-:S02]  /*1e30*/  SHF.L.U32 R50, R51, 0x10, RZ ;  /* 0x0000001033327819 */ /* 0x000fc400000006ff */
        /* <DEDUP_REMOVED lines=8> */
[----:B------:R-:W5:Y:S01]  /*1ec0*/  LDG.E.128 R48, desc[UR6][R18.64+0x27800] ;  /* 0x0278000612307981 */ /* 0x000f62000c1e1d00 */
[----:B------:R-:W-:Y:S01]  /*1ed0*/  PRMT R54, R57, 0x7632, R54 ;  /* 0x0000763239367816 */ /* 0x000fe20000000036 */
[C---:B------:R-:W-:Y:S01]  /*1ee0*/  IMAD.U32 R96, R55.reuse, 0x10000, RZ ;  /* 0x0001000037607824 */ /* 0x040fe200078e00ff */
[----:B------:R-:W-:Y:S01]  /*1ef0*/  PRMT R56, R55, 0x7632, R56 ;  /* 0x0000763237387816 */ /* 0x000fe20000000038 */
[----:B------:R-:W-:Y:S01]  /*1f00*/  FFMA.FTZ R53, R6, R53, R97 ;  /* 0x0000003506357223 */ /* 0x000fe20000010061 */
[----:B------:R-:W-:Y:S01]  /*1f10*/  SHF.L.U32 R57, R57, 0x10, RZ ;  /* 0x0000001039397819 */ /* 0x000fe200000006ff */
[----:B------:R-:W-:-:S02]  /*1f20*/  FFMA.FTZ R55, R3, R52, R14 ;  /* 0x0000003403377223 */ /* 0x000fc4000001000e */
[----:B------:R-:W-:Y:S01]  /*1f30*/  FFMA.FTZ R52, R8, R15, R53 ;  /* 0x0000000f08347223 */ /* 0x000fe20000010035 */
[----:B------:R-:W-:Y:S01]  /*1f40*/  PRMT R15, R60, 0x7632, R15 ;  /* 0x000076323c0f7816 */ /* 0x000fe2000000000f */
[----:B------:R-:W-:Y:S01]  /*1f50*/  FFMA.FTZ R55, R4, R57, R55 ;  /* 0x0000003904377223 */ /* 0x000fe20000010037 */
[----:B------:R-:W-:Y:S02]  /*1f60*/  SHF.L.U32 R57, R60, 0x10, RZ ;  /* 0x000000103c397819 */ /* 0x000fe400000006ff */
[----:B------:R-:W-:Y:S02]  /*1f70*/  SHF.L.U32 R98, R15, 0x10, RZ ;  /* 0x000000100f627819 */ /* 0x000fe400000006ff */
[----:B------:R-:W-:Y:S01]  /*1f80*/  SHF.L.U32 R14, R13, 0x10, RZ ;  /* 0x000000100d0e7819 */ /* 0x000fe200000006ff */
[----:B------:R-:W-:Y:S01]  /*1f90*/  FFMA.FTZ R100, R5, R57, R12 ;  /* 0x0000003905647223 */ /* 0x000fe2000001000c */
[----:B------:R-:W-:Y:S01]  /*1fa0*/  IMAD.U32 R13, R54, 0x10000, RZ ;  /* 0x00010000360d7824 */ /* 0x000fe200078e00ff */
[----:B------:R-:W-:-:S02]  /*1fb0*/  PRMT R99, R61, 0x7632, R99 ;  /* 0x000076323d637816 */ /* 0x000fc40000000063 */
[----:B------:R-:W-:Y:S01]  /*1fc0*/  SHF.L.U32 R61, R61, 0x10, RZ ;  /* 0x000000103d3d7819 */ /* 0x000fe200000006ff */
[----:B------:R-:W-:Y:S01]  /*1fd0*/  FFMA.FTZ R101, R3, R98, R100 ;  /* 0x0000006203657223 */ /* 0x000fe20000010064 */
[----:B------:R-:W-:Y:S02]  /*1fe0*/  IMAD.U32 R57, R58, 0x10000, RZ ;  /* 0x000100003a397824 */ /* 0x000fe400078e00ff */
[----:B------:R-:W-:Y:S01]  /*1ff0*/  FFMA.FTZ R60, R7, R14, R52 ;  /* 0x0000000e073c7223 */ /* 0x000fe20000010034 */
[----:B------:R-:W-:Y:S01]  /*2000*/  FFMA.FTZ R97, R6, R13, R55 ;  /* 0x0000000d06617223 */ /* 0x000fe20000010037 */
[----:B------:R-:W-:Y:S01]  /*2010*/  PRMT R58, R58, 0x7632, R58 ;  /* 0x000076323a3a7816 */ /* 0x000fe2000000003a */
[----:B------:R-:W5:Y:S01]  /*2020*/  LDG.E.128 R52, desc[UR6][R18.64+0x1800] ;  /* 0x0018000612347981 */ /* 0x000f62000c1e1d00 */
[----:B------:R-:W-:Y:S01]  /*2030*/  SHF.L.U32 R99, R99, 0x10, RZ ;  /* 0x0000001063637819 */ /* 0x000fe200000006ff */
[----:B------:R-:W-:Y:S02]  /*2040*/  FFMA.FTZ R61, R4, R61, R101 ;  /* 0x0000003d043d7223 */ /* 0x000fe40000010065 */
[----:B------:R-:W5:Y:S01]  /*2050*/  LDG.E.128 R12, desc[UR6][R16.64+0x1800] ;  /* 0x00180006100c7981 */ /* 0x000f62000c1e1d00 */
[----:B------:R-:W-:Y:S01]  /*2060*/  FFMA.FTZ R60, R9, R96, R60 ;  /* 0x00000060093c7223 */ /* 0x000fe2000001003c */
[----:B------:R-:W-:Y:S01]  /*2070*/  SHF.L.U32 R58, R58, 0x10, RZ ;  /* 0x000000103a3a7819 */ /* 0x000fe200000006ff */
[----:B------:R-:W-:Y:S01]  /*2080*/  FFMA.FTZ R96, R8, R57, R97 ;  /* 0x0000003908607223 */ /* 0x000fe20000010061 */
[----:B------:R-:W-:Y:S01]  /*2090*/  FFMA.FTZ R99, R6, R99, R61 ;  /* 0x0000006306637223 */ /* 0x000fe2000001003d */
[----:B------:R-:W-:-:S02]  /*20a0*/  PRMT R57, R62, 0x7632, R57 ;  /* 0x000076323e397816 */ /* 0x000fc40000000039 */
        /* <DEDUP_REMOVED lines=10> */
[C---:B------:R-:W-:Y:S02]  /*2150*/  SHF.L.U32 R61, R64.reuse, 0x10, RZ ;  /* 0x00000010403d7819 */ /* 0x040fe400000006ff */
[----:B------:R-:W-:Y:S02]  /*2160*/  PRMT R58, R63, 0x7632, R58 ;  /* 0x000076323f3a7816 */ /* 0x000fe4000000003a */
[----:B------:R-:W-:Y:S01]  /*2170*/  PRMT R64, R64, 0x7632, R64 ;  /* 0x0000763240407816 */ /* 0x000fe20000000040 */
[----:B------:R-:W-:Y:S02]  /*2180*/  IMAD.U32 R98, R59, 0x10000, RZ ;  /* 0x000100003b627824 */ /* 0x000fe400078e00ff */
[----:B------:R-:W-:Y:S01]  /*2190*/  FFMA.FTZ R97, R11, R56, R60 ;  /* 0x000000380b617223 */ /* 0x000fe2000001003c */
[----:B------:R-:W-:Y:S01]  /*21a0*/  SHF.L.U32 R58, R58, 0x10, RZ ;  /* 0x000000103a3a7819 */ /* 0x000fe200000006ff */
[----:B------:R-:W-:Y:S01]  /*21b0*/  FFMA.FTZ R59, R9, R62, R96 ;  /* 0x0000003e093b7223 */ /* 0x000fe20000010060 */
[----:B------:R-:W-:Y:S01]  /*21c0*/  FFMA.FTZ R56, R5, R61, R10 ;  /* 0x0000003d05387223 */ /* 0x000fe2000001000a */
[----:B------:R-:W-:-:S02]  /*21d0*/  IMAD.U32 R10, R64, 0x10000, RZ ;  /* 0x00010000400a7824 */ /* 0x000fc400078e00ff */
[C---:B------:R-:W-:Y:S01]  /*21e0*/  FFMA.FTZ R98, R11.reuse, R98, R57 ;  /* 0x000000620b627223 */ /* 0x040fe20000010039 */
[----:B------:R-:W-:Y:S01]  /*21f0*/  FFMA.FTZ R96, R11, R58, R59 ;  /* 0x0000003a0b607223 */ /* 0x000fe2000001003b */
[----:B------:R-:W-:Y:S01]  /*2200*/  PRMT R5, R65, 0x7632, R5 ;  /* 0x0000763241057816 */ /* 0x000fe20000000005 */
[----:B------:R-:W-:Y:S01]  /*2210*/  FFMA.FTZ R63, R3, R10, R56 ;  /* 0x0000000a033f7223 */ /* 0x000fe20000010038 */
[----:B------:R-:W-:Y:S01]  /*2220*/  SHF.L.U32 R65, R65, 0x10, RZ ;  /* 0x0000001041417819 */ /* 0x000fe200000006ff */
[----:B------:R-:W5:Y:S01]  /*2230*/  LDG.E.128 R56, desc[UR6][R18.64+0x5000] ;  /* 0x0050000612387981 */ /* 0x000f62000c1e1d00 */
[----:B------:R-:W-:Y:S01]  /*2240*/  PRMT R60, R68, 0x7632, R60 ;  /* 0x00007632443c7816 */ /* 0x000fe2000000003c */
[----:B------:R-:W-:Y:S01]  /*2250*/  IMAD.U32 R3, R72, 0x10000, RZ ;  /* 0x0001000048037824 */ /* 0x000fe200078e00ff */
[----:B------:R-:W-:Y:S02]  /*2260*/  SHF.L.U32 R68, R68, 0x10, RZ ;  /* 0x0000001044447819 */ /* 0x000fe400000006ff */
[----:B------:R-:W-:Y:S01]  /*2270*/  PRMT R10, R72, 0x7632, R10 ;  /* 0x00007632480a7816 */ /* 0x000fe2000000000a */
[----:B------:R-:W-:Y:S01]  /*2280*/  FFMA.FTZ R63, R4, R65, R63 ;  /* 0x00000041043f7223 */ /* 0x000fe2000001003f */
[----:B------:R-:W-:-:S02]  /*2290*/  SHF.L.U32 R5, R5, 0x10, RZ ;  /* 0x0000001005057819 */ /* 0x000fc400000006ff */
[C---:B------:R-:W-:Y:S02]  /*22a0*/  PRMT R100, R66.reuse, 0x7632, R100 ;  /* 0x0000763242647816 */ /* 0x040fe40000000064 */
[----:B------:R-:W-:Y:S02]  /*22b0*/  SHF.L.U32 R61, R66, 0x10, RZ ;  /* 0x00000010423d7819 */ /* 0x000fe400000006ff */
[C---:B------:R-:W-:Y:S02]  /*22c0*/  PRMT R64, R67.reuse, 0x7632, R64 ;  /* 0x0000763243407816 */ /* 0x040fe40000000040 */
[----:B------:R-:W-:Y:S01]  /*22d0*/  SHF.L.U32 R66, R67, 0x10, RZ ;  /* 0x0000001043427819 */ /* 0x000fe200000006ff */
[----:B------:R-:W-:Y:S01]  /*22e0*/  FFMA.FTZ R67, R3, R68, R88 ;  /* 0x0000004403437223 */ /* 0x000fe20000010058 */
[----:B------:R-:W-:Y:S02]  /*22f0*/  SHF.L.U32 R65, R60, 0x10, RZ ;  /* 0x000000103c417819 */ /* 0x000fe400000006ff */
[----:B------:R-:W-:Y:S01]  /*2300*/  SHF.L.U32 R10, R10, 0x10, RZ ;  /* 0x000000100a0a7819 */ /* 0x000fe200000006ff */
[----:B------:R-:W-:Y:S01]  /*2310*/  FFMA.FTZ R5, R6, R5, R63 ;  /* 0x0000000506057223 */ /* 0x000fe2000001003f */
[----:B------:R-:W-:Y:S01]  /*2320*/  IMAD.U32 R63, R69, 0x10000, RZ ;  /* 0x00010000453f7824 */ /* 0x000fe200078e00ff */
[----:B------:R-:W-:-:S02]  /*2330*/  SHF.L.U32 R88, R73, 0x10, RZ ;  /* 0x0000001049587819 */ /* 0x000fc400000006ff */
[----:B------:R-:W-:Y:S01]  /*2340*/  FFMA.FTZ R65, R10, R65, R67 ;  /* 0x000000410a417223 */ /* 0x000fe20000010043 */
[----:B------:R-:W-:Y:S02]  /*2350*/  PRMT R69, R69, 0x7632, R69 ;  /* 0x0000763245457816 */ /* 0x000fe40000000045 */
[----:B------:R-:W-:Y:S01]  /*2360*/  PRMT R99, R73, 0x7632, R99 ;  /* 0x0000763249637816 */ /* 0x000fe20000000063 */
[----:B------:R-:W-:Y:S01]  /*2370*/  FFMA.FTZ R4, R8, R61, R5 ;  /* 0x0000003d08047223 */ /* 0x000fe20000010005 */
[----:B------:R-:W-:Y:S01]  /*2380*/  FFMA.FTZ R68, R88, R63, R65 ;  /* 0x0000003f58447223 */ /* 0x000fe20000010041 */
[----:B------:R-:W-:Y:S01]  /*2390*/  SHF.L.U32 R100, R100, 0x10, RZ ;  /* 0x0000001064647819 */ /* 0x000fe200000006ff */
[----:B------:R-:W5:Y:S01]  /*23a0*/  LDG.E.128 R60, desc[UR6][R18.64+0x8800] ;  /* 0x00880006123c7981 */ /* 0x000f62000c1e1d00 */
[----:B------:R-:W-:Y:S02]  /*23b0*/  SHF.L.U32 R6, R69, 0x10, RZ ;  /* 0x0000001045067819 */ /* 0x000fe400000006ff */
[----:B------:R-:W-:Y:S01]  /*23c0*/  SHF.L.U32 R99, R99, 0x10, RZ ;  /* 0x0000001063637819 */ /* 0x000fe200000006ff */
[----:B------:R-:W-:Y:S01]  /*23d0*/  IMAD.U32 R5, R70, 0x10000, RZ ;  /* 0x0001000046057824 */ /* 0x000fe200078e00ff */
[----:B------:R-:W-:Y:S01]  /*23e0*/  SHF.L.U32 R8, R74, 0x10, RZ ;  /* 0x000000104a087819 */ /* 0x000fe200000006ff */
[----:B------:R-:W-:-:S02]  /*23f0*/  FFMA.FTZ R4, R7, R100, R4 ;  /* 0x0000006407047223 */ /* 0x000fc40000010004 */
[----:B------:R-:W-:Y:S02]  /*2400*/  FFMA.FTZ R65, R99, R6, R68 ;  /* 0x0000000663417223 */ /* 0x000fe40000010044 */
[----:B------:R-:W-:Y:S02]  /*2410*/  FFMA.FTZ R66, R9, R66, R4 ;  /* 0x0000004209427223 */ /* 0x000fe40000010004 */
[----:B------:R-:W-:Y:S02]  /*2420*/  FFMA.FTZ R67, R8, R5, R65 ;  /* 0x0000000508437223 */ /* 0x000fe40000010041 */
[----:B------:R-:W5:Y:S01]  /*2430*/  LDG.E.128 R4, desc[UR6][R18.64+0xc000] ;  /* 0x00c0000612047981 */ /* 0x000f62000c1e1d00 */
[----:B------:R-:W-:Y:S02]  /*2440*/  PRMT R70, R70, 0x7632, R70 ;  /* 0x0000763246467816 */ /* 0x000fe40000000046 */
[----:B------:R-:W-:Y:S02]  /*2450*/  PRMT R74, R74, 0x7632, R74 ;  /* 0x000076324a4a7816 */ /* 0x000fe4000000004a */
[----:B------:R-:W-:-:S02]  /*2460*/  SHF.L.U32 R65, R70, 0x10, RZ ;  /* 0x0000001046417819 */ /* 0x000fc400000006ff */
[----:B------:R-:W-:Y:S01]  /*2470*/  PRMT R68, R76, 0x7632, R68 ;  /* 0x000076324c447816 */ /* 0x000fe20000000044 */
[----:B------:R-:W-:Y:S01]  /*2480*/  IMAD.U32 R100, R74, 0x10000, RZ ;  /* 0x000100004a647824 */ /* 0x000fe200078e00ff */
[----:B------:R-:W-:-:S03]  /*2490*/  SHF.L.U32 R76, R76, 0x10, RZ ;  /* 0x000000104c4c7819 */ /* 0x000fc600000006ff */
[----:B------:R-:W-:Y:S01]  /*24a0*/  FFMA.FTZ R70, R100, R65, R67 ;  /* 0x0000004164467223 */ /* 0x000fe20000010043 */
[----:B------:R-:W-:Y:S01]  /*24b0*/  SHF.L.U32 R65, R68, 0x10, RZ ;  /* 0x0000001044417819 */ /* 0x000fe200000006ff */
[----:B------:R-:W-:Y:S01]  /*24c0*/  FFMA.FTZ R89, R3, R76, R89 ;  /* 0x0000004c03597223 */ /* 0x000fe20000010059 */
[----:B------:R-:W-:Y:S01]  /*24d0*/  SHF.L.U32 R68, R71, 0x10, RZ ;  /* 0x0000001047447819 */ /* 0x000fe200000006ff */
[----:B------:R-:W-:Y:S01]  /*24e0*/  IMAD.U32 R9, R75, 0x10000, RZ ;  /* 0x000100004b097824 */ /* 0x000fe200078e00ff */
[----:B------:R-:W-:Y:S01]  /*24f0*/  SHF.L.U32 R67, R77, 0x10, RZ ;  /* 0x000000104d437819 */ /* 0x000fe200000006ff */
[----:B------:R-:W-:Y:S02]  /*2500*/  FFMA.FTZ R89, R10, R65, R89 ;  /* 0x000000410a597223 */ /* 0x000fe40000010059 */
[----:B------:R-:W-:Y:S01]  /*2510*/  FFMA.FTZ R65, R9, R68, R70 ;  /* 0x0000004409417223 */ /* 0x000fe20000010046 */
[----:B------:R-:W-:Y:S01]  /*2520*/  SHF.L.U32 R69, R80, 0x10, RZ ;  /* 0x0000001050457819 */ /* 0x000fe200000006ff */
[----:B------:R-:W-:Y:S01]  /*2530*/  FFMA.FTZ R70, R88, R67, R89 ;  /* 0x0000004358467223 */ /* 0x000fe20000010059 */
[----:B------:R-:W-:-:S02]  /*2540*/  PRMT R67, R80, 0x7632, R67 ;  /* 0x0000763250437816 */ /* 0x000fc40000000043 */
[----:B------:R-:W-:Y:S02]  /*2550*/  PRMT R75, R75, 0x7632, R75 ;  /* 0x000076324b4b7816 */ /* 0x000fe4000000004b */
[----:B------:R-:W-:Y:S02]  /*2560*/  PRMT R71, R71, 0x7632, R71 ;  /* 0x0000763247477816 */ /* 0x000fe40000000047 */
[----:B------:R-:W-:Y:S01]  /*2570*/  PRMT R77, R77, 0x7632, R77 ;  /* 0x000076324d4d7816 */ /* 0x000fe2000000004d */
[----:B------:R-:W-:Y:S01]  /*2580*/  FFMA.FTZ R69, R3, R69, R90 ;  /* 0x0000004503457223 */ /* 0x000fe2000001005a */
[----:B------:R-:W-:Y:S02]  /*2590*/  SHF.L.U32 R64, R64, 0x10, RZ ;  /* 0x0000001040407819 */ /* 0x000fe400000006ff */
[----:B------:R-:W-:Y:S01]  /*25a0*/  SHF.L.U32 R73, R67, 0x10, RZ ;  /* 0x0000001043497819 */ /* 0x000fe200000006ff */
[----:B------:R-:W-:Y:S01]  /*25b0*/  IMAD.U32 R71, R71, 0x10000, RZ ;  /* 0x0001000047477824 */ /* 0x000fe200078e00ff */
[----:B------:R-:W-:-:S02]  /*25c0*/  SHF.L.U32 R80, R75, 0x10, RZ ;  /* 0x000000104b507819 */ /* 0x000fc400000006ff */
[----:B------:R-:W-:Y:S01]  /*25d0*/  SHF.L.U32 R68, R77, 0x10, RZ ;  /* 0x000000104d447819 */ /* 0x000fe200000006ff */
[----:B------:R-:W-:Y:S01]  /*25e0*/  FFMA.FTZ R90, R11, R64, R66 ;  /* 0x000000400b5a7223 */ /* 0x000fe20000010042 */
[----:B------:R-:W-:Y:S01]  /*25f0*/  FFMA.FTZ R73, R10, R73, R69 ;  /* 0x000000490a497223 */ /* 0x000fe20000010045 */
[----:B------:R-:W-:Y:S01]  /*2600*/  FFMA.FTZ R11, R80, R71, R65 ;  /* 0x00000047500b7223 */ /* 0x000fe20000010041 */
[----:B------:R-:W-:Y:S01]  /*2610*/  SHF.L.U32 R69, R81, 0x10, RZ ;  /* 0x0000001051457819 */ /* 0x000fe200000006ff */
[----:B------:R-:W-:Y:S01]  /*2620*/  FFMA.FTZ R67, R99, R68, R70 ;  /* 0x0000004463437223 */ /* 0x000fe20000010046 */
[C---:B------:R-:W-:Y:S01]  /*2630*/  PRMT R64, R78.reuse, 0x7632, R64 ;  /* 0x000076324e407816 */ /* 0x040fe20000000040 */
[----:B------:R-:W-:Y:S01]  /*2640*/  IMAD.U32 R65, R78, 0x10000, RZ ;  /* 0x000100004e417824 */ /* 0x000fe200078e00ff */
[----:B------:R-:W-:Y:S01]  /*2650*/  PRMT R81, R81, 0x7632, R81 ;  /* 0x0000763251517816 */ /* 0x000fe20000000051 */
[----:B------:R-:W-:Y:S01]  /*2660*/  FFMA.FTZ R76, R88, R69, R73 ;  /* 0x00000045584c7223 */ /* 0x000fe20000010049 */
[----:B------:R-:W-:Y:S01]  /*2670*/  SHF.L.U32 R69, R64, 0x10, RZ ;  /* 0x0000001040457819 */ /* 0x000fe200000006ff */
[----:B------:R-:W-:-:S02]  /*2680*/  FFMA.FTZ R71, R8, R65, R67 ;  /* 0x0000004108477223 */ /* 0x000fc40000010043 */
[----:B------:R-:W5:Y:S01]  /*2690*/  LDG.E.128 R64, desc[UR6][R18.64+0xf800] ;  /* 0x00f8000612407981 */ /* 0x000f62000c1e1d00 */
[----:B------:R-:W-:Y:S01]  /*26a0*/  IMAD.U32 R74, R81, 0x10000, RZ ;  /* 0x00010000514a7824 */ /* 0x000fe200078e00ff */
        /* <DEDUP_REMOVED lines=8> */
[----:B------:R-:W-:Y:S01]  /*2730*/  FFMA.FTZ R73, R9, R68, R70 ;  /* 0x0000004409497223 */ /* 0x000fe20000010046 */
[----:B------:R-:W-:Y:S01]  /*2740*/  FFMA.FTZ R77, R8, R69, R71 ;  /* 0x00000045084d7223 */ /* 0x000fe20000010047 */
[----:B------:R-:W-:Y:S01]  /*2750*/  PRMT R82, R82, 0x7632, R82 ;  /* 0x0000763252527816 */ /* 0x000fe20000000052 */
[----:B------:R-:W5:Y:S01]  /*2760*/  LDG.E.128 R68, desc[UR6][R18.64+0x13000] ;  /* 0x0130000612447981 */ /* 0x000f62000c1e1d00 */
[C---:B------:R-:W-:Y:S01]  /*2770*/  PRMT R76, R85.reuse, 0x7632, R76 ;  /* 0x00007632554c7816 */ /* 0x040fe2000000004c */
[----:B------:R-:W-:Y:S01]  /*2780*/  FFMA.FTZ R91, R10, R75, R91 ;  /* 0x0000004b0a5b7223 */ /* 0x000fe2000001005b */
[----:B------:R-:W-:Y:S01]  /*2790*/  SHF.L.U32 R85, R85, 0x10, RZ ;  /* 0x0000001055557819 */ /* 0x000fe200000006ff */
[----:B------:R-:W-:Y:S01]  /*27a0*/  IMAD.U32 R75, R82, 0x10000, RZ ;  /* 0x00010000524b7824 */ /* 0x000fe200078e00ff */
[----:B------:R-:W-:Y:S01]  /*27b0*/  PRMT R72, R79, 0x7632, R72 ;  /* 0x000076324f487816 */ /* 0x000fe20000000048 */
[----:B------:R-:W-:-:S02]  /*27c0*/  IMAD.U32 R76, R76, 0x10000, RZ ;  /* 0x000100004c4c7824 */ /* 0x000fc400078e00ff */
        /* <DEDUP_REMOVED lines=11> */
[----:B------:R-:W5:Y:S01]  /*2880*/  LDG.E.128 R72, desc[UR6][R18.64+0x16800] ;  /* 0x0168000612487981 */ /* 0x000f62000c1e1d00 */
[----:B------:R-:W-:-:S02]  /*2890*/  SHF.L.U32 R79, R86, 0x10, RZ ;  /* 0x00000010564f7819 */ /* 0x000fc400000006ff */
[----:B------:R-:W-:Y:S01]  /*28a0*/  PRMT R86, R86, 0x7632, R86 ;  /* 0x0000763256567816 */ /* 0x000fe20000000056 */
[----:B------:R-:W-:Y:S02]  /*28b0*/  IMAD.U32 R89, R76, 0x10000, RZ ;  /* 0x000100004c597824 */ /* 0x000fe400078e00ff */
[----:B------:R-:W-:Y:S01]  /*28c0*/  FFMA.FTZ R91, R3, R20, R92 ;  /* 0x00000014035b7223 */ /* 0x000fe2000001005c */
[----:B------:R-:W-:Y:S01]  /*28d0*/  FFMA.FTZ R82, R80, R83, R77 ;  /* 0x0000005350527223 */ /* 0x000fe2000001004d */
[----:B------:R-:W-:Y:S01]  /*28e0*/  SHF.L.U32 R77, R86, 0x10, RZ ;  /* 0x00000010564d7819 */ /* 0x000fe200000006ff */
[----:B------:R-:W-:Y:S01]  /*28f0*/  FFMA.FTZ R79, R8, R79, R85 ;  /* 0x0000004f084f7223 */ /* 0x000fe20000010055 */
        /* <DEDUP_REMOVED lines=13> */
[----:B--2---:R-:W-:Y:S01]  /*29d0*/  SHF.L.U32 R20, R24, 0x10, RZ ;  /* 0x0000001018147819 */ /* 0x004fe200000006ff */
[----:B------:R-:W-:Y:S01]  /*29e0*/  FFMA.FTZ R83, R80, R83, R21 ;  /* 0x0000005350537223 */ /* 0x000fe20000010015 */
[----:B------:R-:W-:Y:S01]  /*29f0*/  PRMT R24, R24, 0x7632, R24 ;  /* 0x0000763218187816 */ /* 0x000fe20000000018 */
[----:B------:R-:W-:Y:S01]  /*2a00*/  FFMA.FTZ R85, R8, R77, R79 ;  /* 0x0000004d08557223 */ /* 0x000fe2000001004f */
[----:B------:R-:W-:Y:S01]  /*2a10*/  IMAD.U32 R21, R22, 0x10000, RZ ;  /* 0x0001000016157824 */ /* 0x000fe200078e00ff */
[----:B------:R-:W2:Y:S01]  /*2a20*/  LDG.E.128 R76, desc[UR6][R18.64+0x1a000] ;  /* 0x01a00006124c7981 */ /* 0x000ea2000c1e1d00 */
[----:B------:R-:W-:Y:S01]  /*2a30*/  SHF.L.U32 R87, R24, 0x10, RZ ;  /* 0x0000001018577819 */ /* 0x000fe200000006ff */
[----:B------:R-:W-:Y:S01]  /*2a40*/  FFMA.FTZ R89, R3, R20, R94 ;  /* 0x0000001403597223 */ /* 0x000fe2000001005e */
        /* <DEDUP_REMOVED lines=10> */
[C---:B------:R-:W-:Y:S02]  /*2af0*/  PRMT R84, R23.reuse, 0x7632, R84 ;  /* 0x0000763217547816 */ /* 0x040fe40000000054 */
[----:B------:R-:W-:Y:S01]  /*2b00*/  SHF.L.U32 R24, R23, 0x10, RZ ;  /* 0x0000001017187819 */ /* 0x000fe200000006ff */
[----:B------:R-:W-:Y:S01]  /*2b10*/  FFMA.FTZ R95, R10, R85, R95 ;  /* 0x000000550a5f7223 */ /* 0x000fe2000001005f */
[----:B------:R-:W2:Y:S01]  /*2b20*/  LDG.E.128 R20, desc[UR6][R18.64+0x1d800] ;  /* 0x01d8000612147981 */ /* 0x000ea2000c1e1d00 */
[----:B------:R-:W-:Y:S01]  /*2b30*/  PRMT R87, R29, 0x7632, R87 ;  /* 0x000076321d577816 */ /* 0x000fe20000000057 */
[----:B------:R-:W-:Y:S01]  /*2b40*/  FFMA.FTZ R85, R99, R28, R92 ;  /* 0x0000001c63557223 */ /* 0x000fe2000001005c */
[----:B------:R-:W-:Y:S01]  /*2b50*/  SHF.L.U32 R29, R29, 0x10, RZ ;  /* 0x000000101d1d7819 */ /* 0x000fe200000006ff */
[C---:B------:R-:W-:Y:S01]  /*2b60*/  IMAD.U32 R25, R26.reuse, 0x10000, RZ ;  /* 0x000100001a197824 */ /* 0x040fe200078e00ff */
[----:B------:R-:W-:-:S02]  /*2b70*/  PRMT R26, R26, 0x7632, R26 ;  /* 0x000076321a1a7816 */ /* 0x000fc4000000001a */
[----:B------:R-:W-:Y:S01]  /*2b80*/  SHF.L.U32 R28, R87, 0x10, RZ ;  /* 0x00000010571c7819 */ /* 0x000fe200000006ff */
[----:B------:R-:W-:Y:S01]  /*2b90*/  FFMA.FTZ R92, R88, R29, R95 ;  /* 0x0000001d585c7223 */ /* 0x000fe2000001005f */
[----:B------:R-:W-:Y:S01]  /*2ba0*/  FFMA.FTZ R85, R8, R25, R85 ;  /* 0x0000001908557223 */ /* 0x000fe20000010055 */
[----:B------:R-:W-:Y:S02]  /*2bb0*/  SHF.L.U32 R25, R26, 0x10, RZ ;  /* 0x000000101a197819 */ /* 0x000fe400000006ff */
[C---:B------:R-:W-:Y:S01]  /*2bc0*/  SHF.L.U32 R87, R30.reuse, 0x10, RZ ;  /* 0x000000101e577819 */ /* 0x040fe200000006ff */
[----:B------:R-:W-:Y:S01]  /*2bd0*/  FFMA.FTZ R89, R99, R28, R92 ;  /* 0x0000001c63597223 */ /* 0x000fe2000001005c */
[----:B------:R-:W-:Y:S01]  /*2be0*/  PRMT R30, R30, 0x7632, R30 ;  /* 0x000076321e1e7816 */ /* 0x000fe2000000001e */
[----:B------:R-:W-:Y:S01]  /*2bf0*/  FFMA.FTZ R29, R9, R24, R86 ;  /* 0x00000018091d7223 */ /* 0x000fe20000010056 */
[----:B------:R-:W-:Y:S01]  /*2c00*/  FFMA.FTZ R26, R100, R25, R85 ;  /* 0x00000019641a7223 */ /* 0x000fe20000010055 */
[C---:B------:R-:W-:Y:S01]  /*2c10*/  IMAD.U32 R24, R27.reuse, 0x10000, RZ ;  /* 0x000100001b187824 */ /* 0x040fe200078e00ff */
[----:B------:R-:W-:Y:S01]  /*2c20*/  SHF.L.U32 R25, R30, 0x10, RZ ;  /* 0x000000101e197819 */ /* 0x000fe200000006ff */
[----:B------:R-:W-:Y:S01]  /*2c30*/  FFMA.FTZ R87, R8, R87, R89 ;  /* 0x0000005708577223 */ /* 0x000fe20000010059 */
[----:B------:R-:W-:Y:S01]  /*2c40*/  PRMT R28, R27, 0x7632, R28 ;  /* 0x000076321b1c7816 */ /* 0x000fe2000000001c */
[----:B------:R-:W-:Y:S01]  /*2c50*/  FFMA.FTZ R30, R9, R24, R26 ;  /* 0x00000018091e7223 */ /* 0x000fe2000001001a */
[----:B---3--:R-:W-:Y:S01]  /*2c60*/  PRMT R27, R32, 0x7632, R27 ;  /* 0x00007632201b7816 */ /* 0x008fe2000000001b */
[----:B------:R-:W-:Y:S01]  /*2c70*/  FFMA.FTZ R26, R100, R25, R87 ;  /* 0x00000019641a7223 */ /* 0x000fe20000010057 */
[----:B------:R-:W-:-:S02]  /*2c80*/  SHF.L.U32 R24, R31, 0x10, RZ ;  /* 0x000000101f187819 */ /* 0x000fc400000006ff */
[----:B------:R-:W-:Y:S01]  /*2c90*/  SHF.L.U32 R32, R32, 0x10, RZ ;  /* 0x0000001020207819 */ /* 0x000fe200000006ff */
[----:B------:R-:W-:Y:S02]  /*2ca0*/  IMAD.U32 R85, R27, 0x10000, RZ ;  /* 0x000100001b557824 */ /* 0x000fe400078e00ff */
[----:B------:R-:W-:Y:S02]  /*2cb0*/  FFMA.FTZ R92, R9, R24, R26 ;  /* 0x00000018095c7223 */ /* 0x000fe4000001001a */
[----:B------:R-:W3:Y:S01]  /*2cc0*/  LDG.E.128 R24, desc[UR6][R18.64+0x21000] ;  /* 0x0210000612187981 */ /* 0x000ee2000c1e1d00 */
[----:B------:R-:W-:Y:S01]  /*2cd0*/  FFMA.FTZ R93, R3, R32, R93 ;  /* 0x00000020035d7223 */ /* 0x000fe2000001005d */
        /* <DEDUP_REMOVED lines=9> */
[C---:B------:R-:W-:Y:S01]  /*2d70*/  FFMA.FTZ R92, R80.reuse, R31, R92 ;  /* 0x0000001f505c7223 */ /* 0x040fe2000001005c */
[C---:B------:R-:W-:Y:S01]  /*2d80*/  FFMA.FTZ R89, R80.reuse, R89, R29 ;  /* 0x0000005950597223 */ /* 0x040fe2000001001d */
[--C-:B------:R-:W-:Y:S01]  /*2d90*/  FFMA.FTZ R91, R80, R91, R30.reuse ;  /* 0x0000005b505b7223 */ /* 0x100fe2000001001e */
[----:B----4-:R-:W-:Y:S01]  /*2da0*/  PRMT R30, R36, 0x7632, R30 ;  /* 0x00007632241e7816 */ /* 0x010fe2000000001e */
[--C-:B------:R-:W-:Y:S01]  /*2db0*/  FFMA.FTZ R31, R99, R32, R28.reuse ;  /* 0x00000020631f7223 */ /* 0x100fe2000001001c */
[C---:B------:R-:W-:Y:S02]  /*2dc0*/  PRMT R28, R34.reuse, 0x7632, R28 ;  /* 0x00007632221c7816 */ /* 0x040fe4000000001c */
[----:B------:R-:W-:-:S02]  /*2dd0*/  SHF.L.U32 R29, R34, 0x10, RZ ;  /* 0x00000010221d7819 */ /* 0x000fc400000006ff */
[----:B------:R-:W-:Y:S01]  /*2de0*/  SHF.L.U32 R32, R36, 0x10, RZ ;  /* 0x0000001024207819 */ /* 0x000fe200000006ff */
[C---:B------:R-:W-:Y:S01]  /*2df0*/  IMAD.U32 R84, R35.reuse, 0x10000, RZ ;  /* 0x0001000023547824 */ /* 0x040fe200078e00ff */
[----:B------:R-:W-:Y:S01]  /*2e00*/  PRMT R36, R35, 0x7632, R36 ;  /* 0x0000763223247816 */ /* 0x000fe20000000024 */
[----:B------:R-:W-:Y:S01]  /*2e10*/  FFMA.FTZ R35, R8, R29, R31 ;  /* 0x0000001d08237223 */ /* 0x000fe2000001001f */
[----:B------:R-:W-:Y:S01]  /*2e20*/  SHF.L.U32 R85, R30, 0x10, RZ ;  /* 0x000000101e557819 */ /* 0x000fe200000006ff */
[----:B------:R-:W-:Y:S01]  /*2e30*/  FFMA.FTZ R97, R3, R32, R97 ;  /* 0x0000002003617223 */ /* 0x000fe20000010061 */
[----:B------:R-:W-:Y:S02]  /*2e40*/  SHF.L.U32 R33, R28, 0x10, RZ ;  /* 0x000000101c217819 */ /* 0x000fe400000006ff */
[----:B------:R-:W4:Y:S01]  /*2e50*/  LDG.E.128 R28, desc[UR6][R18.64+0x24800] ;  /* 0x02480006121c7981 */ /* 0x000f22000c1e1d00 */
[C---:B------:R-:W-:Y:S01]  /*2e60*/  SHF.L.U32 R87, R37.reuse, 0x10, RZ ;  /* 0x0000001025577819 */ /* 0x040fe200000006ff */
[----:B------:R-:W-:Y:S01]  /*2e70*/  FFMA.FTZ R85, R10, R85, R97 ;  /* 0x000000550a557223 */ /* 0x000fe20000010061 */
[----:B------:R-:W-:Y:S01]  /*2e80*/  FFMA.FTZ R86, R100, R33, R35 ;  /* 0x0000002164567223 */ /* 0x000fe20000010023 */
[----:B------:R-:W-:Y:S01]  /*2e90*/  PRMT R37, R37, 0x7632, R37 ;  /* 0x0000763225257816 */ /* 0x000fe20000000025 */
[----:B------:R-:W4:Y:S01]  /*2ea0*/  LDG.E.128 R32, desc[UR6][R18.64+0x28000] ;  /* 0x0280000612207981 */ /* 0x000f22000c1e1d00 */
[----:B------:R-:W-:Y:S01]  /*2eb0*/  FFMA.FTZ R102, R88, R87, R85 ;  /* 0x0000005758667223 */ /* 0x000fe20000010055 */
[----:B-----5:R-:W-:-:S02]  /*2ec0*/  SHF.L.U32 R87, R40, 0x10, RZ ;  /* 0x0000001028577819 */ /* 0x020fc400000006ff */
[----:B------:R-:W-:Y:S01]  /*2ed0*/  IMAD.U32 R94, R37, 0x10000, RZ ;  /* 0x00010000255e7824 */ /* 0x000fe200078e00ff */
[----:B------:R-:W-:Y:S02]  /*2ee0*/  PRMT R40, R40, 0x7632, R40 ;  /* 0x0000763228287816 */ /* 0x000fe40000000028 */
[C---:B------:R-:W-:Y:S01]  /*2ef0*/  PRMT R37, R38.reuse, 0x7632, R37 ;  /* 0x0000763226257816 */ /* 0x040fe20000000025 */
[----:B------:R-:W-:Y:S01]  /*2f00*/  FFMA.FTZ R93, R99, R94, R102 ;  /* 0x0000005e635d7223 */ /* 0x000fe20000010066 */
[----:B------:R-:W-:Y:S01]  /*2f10*/  SHF.L.U32 R85, R38, 0x10, RZ ;  /* 0x0000001026557819 */ /* 0x000fe200000006ff */
[----:B------:R-:W-:Y:S01]  /*2f20*/  FFMA.FTZ R101, R3, R87, R98 ;  /* 0x0000005703657223 */ /* 0x000fe20000010062 */
[----:B------:R-:W-:Y:S02]  /*2f30*/  SHF.L.U32 R95, R40, 0x10, RZ ;  /* 0x00000010285f7819 */ /* 0x000fe400000006ff */
[C---:B------:R-:W-:Y:S02]  /*2f40*/  SHF.L.U32 R97, R41.reuse, 0x10, RZ ;  /* 0x0000001029617819 */ /* 0x040fe400000006ff */
[----:B------:R-:W-:Y:S01]  /*2f50*/  PRMT R41, R41, 0x7632, R41 ;  /* 0x0000763229297816 */ /* 0x000fe20000000029 */
[----:B------:R-:W-:-:S02]  /*2f60*/  IMAD.U32 R87, R37, 0x10000, RZ ;  /* 0x0001000025577824 */ /* 0x000fc400078e00ff */
[----:B------:R-:W-:Y:S01]  /*2f70*/  FFMA.FTZ R85, R8, R85, R93 ;  /* 0x0000005508557223 */ /* 0x000fe2000001005d */
        /* <DEDUP_REMOVED lines=10> */
[----:B------:R-:W-:Y:S01]  /*3020*/  FFMA.FTZ R105, R3, R41, R96 ;  /* 0x0000002903697223 */ /* 0x000fe20000010060 */
[----:B------:R-:W-:Y:S01]  /*3030*/  FFMA.FTZ R95, R9, R36, R38 ;  /* 0x00000024095f7223 */ /* 0x000fe20000010026 */
[----:B------:R-:W-:Y:S01]  /*3040*/  SHF.L.U32 R41, R39, 0x10, RZ ;  /* 0x0000001027297819 */ /* 0x000fe200000006ff */
[----:B------:R-:W-:Y:S01]  /*3050*/  FFMA.FTZ R101, R99, R40, R84 ;  /* 0x0000002863657223 */ /* 0x000fe20000010054 */
[----:B------:R-:W5:Y:S01]  /*3060*/  LDG.E.128 R36, desc[UR6][R18.64+0x2000] ;  /* 0x0020000612247981 */ /* 0x000f62000c1e1d00 */
[----:B------:R-:W-:-:S03]  /*3070*/  PRMT R44, R44, 0x7632, R44 ;  /* 0x000076322c2c7816 */ /* 0x000fc6000000002c */
[----:B------:R-:W5:Y:S01]  /*3080*/  LDG.E.128 R84, desc[UR6][R16.64+0x2000] ;  /* 0x0020000610547981 */ /* 0x000f62000c1e1d00 */
[C---:B------:R-:W-:Y:S02]  /*3090*/  SHF.L.U32 R97, R42.reuse, 0x10, RZ ;  /* 0x000000102a617819 */ /* 0x040fe400000006ff */
[----:B------:R-:W-:Y:S01]  /*30a0*/  PRMT R42, R42, 0x7632, R42 ;  /* 0x000076322a2a7816 */ /* 0x000fe2000000002a */
[----:B------:R-:W-:Y:S02]  /*30b0*/  IMAD.U32 R103, R44, 0x10000, RZ ;  /* 0x000100002c677824 */ /* 0x000fe400078e00ff */
[----:B------:R-:W-:Y:S01]  /*30c0*/  FFMA.FTZ R94, R80, R41, R95 ;  /* 0x00000029505e7223 */ /* 0x000fe2000001005f */
[C---:B------:R-:W-:Y:S01]  /*30d0*/  PRMT R40, R45.reuse, 0x7632, R40 ;  /* 0x000076322d287816 */ /* 0x040fe20000000028 */
[----:B------:R-:W-:Y:S01]  /*30e0*/  FFMA.FTZ R97, R8, R97, R101 ;  /* 0x0000006108617223 */ /* 0x000fe20000010065 */
[----:B------:R-:W-:Y:S01]  /*30f0*/  SHF.L.U32 R41, R42, 0x10, RZ ;  /* 0x000000102a297819 */ /* 0x000fe200000006ff */
[----:B------:R-:W-:Y:S01]  /*3100*/  FFMA.FTZ R103, R10, R103, R105 ;  /* 0x000000670a677223 */ /* 0x000fe20000010069 */
[----:B------:R-:W-:-:S02]  /*3110*/  SHF.L.U32 R45, R45, 0x10, RZ ;  /* 0x000000102d2d7819 */ /* 0x000fc400000006ff */
[C---:B------:R-:W-:Y:S02]  /*3120*/  PRMT R95, R48.reuse, 0x7632, R95 ;  /* 0x00007632305f7816 */ /* 0x040fe4000000005f */
[----:B------:R-:W-:Y:S01]  /*3130*/  SHF.L.U32 R48, R48, 0x10, RZ ;  /* 0x0000001030307819 */ /* 0x000fe200000006ff */
[----:B------:R-:W-:Y:S02]  /*3140*/  IMAD.U32 R42, R40, 0x10000, RZ ;  /* 0x00010000282a7824 */ /* 0x000fe400078e00ff */
[----:B------:R-:W-:Y:S01]  /*3150*/  FFMA.FTZ R40, R100, R41, R97 ;  /* 0x0000002964287223 */ /* 0x000fe20000010061 */
[----:B------:R-:W-:Y:S01]  /*3160*/  FFMA.FTZ R44, R88, R45, R103 ;  /* 0x0000002d582c7223 */ /* 0x000fe20000010067 */
[----:B------:R-:W-:Y:S01]  /*3170*/  SHF.L.U32 R41, R95, 0x10, RZ ;  /* 0x000000105f297819 */ /* 0x000fe200000006ff */
[----:B------:R-:W-:Y:S01]  /*3180*/  FFMA.FTZ R45, R3, R48, R90 ;  /* 0x00000030032d7223 */ /* 0x000fe2000001005a */
        /* <DEDUP_REMOVED lines=8> */
[----:B------:R-:W-:Y:S01]  /*3210*/  PRMT R3, R43, 0x7632, R3 ;  /* 0x000076322b037816 */ /* 0x000fe20000000003 */
[----:B------:R-:W-:-:S02]  /*3220*/  FFMA.FTZ R45, R9, R10, R40 ;  /* 0x0000000a092d7223 */ /* 0x000fc40000010028 */
[----:B------:R-:W-:Y:S01]  /*3230*/  FFMA.FTZ R97, R8, R41, R95 ;  /* 0x0000002908617223 */ /* 0x000fe2000001005f */
[----:B------:R-:W-:Y:S01]  /*3240*/  FFMA.FTZ R101, R99, R42, R88 ;  /* 0x0000002a63657223 */ /* 0x000fe20000010058 */
[----:B------:R-:W-:Y:S01]  /*3250*/  PRMT R46, R46, 0x7632, R46 ;  /* 0x000076322e2e7816 */ /* 0x000fe2000000002e */
[----:B------:R-:W5:Y:S01]  /*3260*/  LDG.E.128 R40, desc[UR6][R18.64+0x5800] ;  /* 0x0058000612287981 */ /* 0x000f62000c1e1d00 */
[----:B------:R-:W-:Y:S02]  /*3270*/  PRMT R44, R52, 0x7632, R44 ;  /* 0x00007632342c7816 */ /* 0x000fe4000000002c */
[----:B------:R-:W-:Y:S02]  /*3280*/  PRMT R10, R12, 0x7632, R10 ;  /* 0x000076320c0a7816 */ /* 0x000fe4000000000a */
[----:B------:R-:W-:Y:S02]  /*3290*/  SHF.L.U32 R52, R52, 0x10, RZ ;  /* 0x0000001034347819 */ /* 0x000fe400000006ff */
[----:B------:R-:W-:Y:S01]  /*32a0*/  SHF.L.U32 R12, R12, 0x10, RZ ;  /* 0x000000100c0c7819 */ /* 0x000fe200000006ff */
[----:B------:R-:W-:Y:S01]  /*32b0*/  IMAD.U32 R95, R46, 0x10000, RZ ;  /* 0x000100002e5f7824 */ /* 0x000fe200078e00ff */
[----:B------:R-:W-:-:S02]  /*32c0*/  SHF.L.U32 R49, R3, 0x10, RZ ;  /* 0x0000001003317819 */ /* 0x000fc400000006ff */
[----:B------:R-:W-:Y:S01]  /*32d0*/  SHF.L.U32 R99, R50, 0x10, RZ ;  /* 0x0000001032637819 */ /* 0x000fe200000006ff */
[----:B------:R-:W-:Y:S01]  /*32e0*/  FFMA.FTZ R52, R12, R52, R11 ;  /* 0x000000340c347223 */ /* 0x000fe2000001000b */
[----:B------:R-:W-:Y:S02]  /*32f0*/  SHF.L.U32 R46, R44, 0x10, RZ ;  /* 0x000000102c2e7819 */ /* 0x000fe400000006ff */
[----:B------:R-:W-:Y:S01]  /*3300*/  SHF.L.U32 R3, R10, 0x10, RZ ;  /* 0x000000100a037819 */ /* 0x000fe200000006ff */
[----:B------:R-:W-:Y:S01]  /*3310*/  FFMA.FTZ R99, R8, R99, R101 ;  /* 0x0000006308637223 */ /* 0x000fe20000010065 */
[----:B------:R-:W-:Y:S02]  /*3320*/  PRMT R50, R50, 0x7632, R50 ;  /* 0x0000763232327816 */ /* 0x000fe40000000032 */
[----:B------:R-:W-:Y:S01]  /*3330*/  PRMT R48, R13, 0x7632, R48 ;  /* 0x000076320d307816 */ /* 0x000fe20000000030 */
[----:B------:R-:W-:Y:S01]  /*3340*/  FFMA.FTZ R52, R3, R46, R52 ;  /* 0x0000002e03347223 */ /* 0x000fe20000010034 */
[C---:B------:R-:W-:Y:S01]  /*3350*/  PRMT R8, R53.reuse, 0x7632, R8 ;  /* 0x0000763235087816 */ /* 0x040fe20000000008 */
        /* <DEDUP_REMOVED lines=11> */
[----:B------:R-:W-:Y:S02]  /*3410*/  FFMA.FTZ R100, R100, R45, R99 ;  /* 0x0000002d64647223 */ /* 0x000fe40000010063 */
[----:B------:R-:W5:Y:S01]  /*3420*/  LDG.E.128 R44, desc[UR6][R18.64+0x9000] ;  /* 0x00900006122c7981 */ /* 0x000f62000c1e1d00 */
[----:B------:R-:W-:Y:S01]  /*3430*/  FFMA.FTZ R99, R48, R53, R95 ;  /* 0x0000003530637223 */ /* 0x000fe2000001005f */
[----:B------:R-:W-:-:S02]  /*3440*/  PRMT R10, R54, 0x7632, R10 ;  /* 0x00007632360a7816 */ /* 0x000fc4000000000a */
[----:B------:R-:W-:Y:S02]  /*3450*/  SHF.L.U32 R53, R54, 0x10, RZ ;  /* 0x0000001036357819 */ /* 0x000fe400000006ff */
[C---:B------:R-:W-:Y:S01]  /*3460*/  PRMT R50, R14.reuse, 0x7632, R50 ;  /* 0x000076320e327816 */ /* 0x040fe20000000032 */
[----:B------:R-:W-:Y:S01]  /*3470*/  IMAD.U32 R14, R14, 0x10000, RZ ;  /* 0x000100000e0e7824 */ /* 0x000fe200078e00ff */
[----:B------:R-:W-:Y:S02]  /*3480*/  SHF.L.U32 R95, R8, 0x10, RZ ;  /* 0x00000010085f7819 */ /* 0x000fe400000006ff */
[----:B------:R-:W-:Y:S02]  /*3490*/  SHF.L.U32 R8, R51, 0x10, RZ ;  /* 0x0000001033087819 */ /* 0x000fe400000006ff */
[----:B------:R-:W-:Y:S01]  /*34a0*/  SHF.L.U32 R90, R56, 0x10, RZ ;  /* 0x00000010385a7819 */ /* 0x000fe200000006ff */
[----:B------:R-:W-:Y:S01]  /*34b0*/  FFMA.FTZ R99, R14, R53, R99 ;  /* 0x000000350e637223 */ /* 0x000fe20000010063 */
[----:B------:R-:W-:-:S02]  /*34c0*/  SHF.L.U32 R97, R10, 0x10, RZ ;  /* 0x000000100a617819 */ /* 0x000fc400000006ff */
[----:B------:R-:W-:Y:S02]  /*34d0*/  SHF.L.U32 R50, R50, 0x10, RZ ;  /* 0x0000001032327819 */ /* 0x000fe400000006ff */
[----:B------:R-:W-:Y:S01]  /*34e0*/  PRMT R56, R56, 0x7632, R56 ;  /* 0x0000763238387816 */ /* 0x000fe20000000038 */
[----:B------:R-:W-:Y:S01]  /*34f0*/  FFMA.FTZ R95, R80, R95, R11 ;  /* 0x0000005f505f7223 */ /* 0x000fe2000001000b */
[----:B------:R-:W-:Y:S01]  /*3500*/  PRMT R52, R51, 0x7632, R52 ;  /* 0x0000763233347816 */ /* 0x000fe20000000034 */
[----:B------:R-:W-:Y:S01]  /*3510*/  FFMA.FTZ R53, R9, R8, R100 ;  /* 0x0000000809357223 */ /* 0x000fe20000010064 */
[----:B------:R-:W-:Y:S01]  /*3520*/  SHF.L.U32 R56, R56, 0x10, RZ ;  /* 0x0000001038387819 */ /* 0x000fe200000006ff */
[----:B------:R-:W5:Y:S01]  /*3530*/  LDG.E.128 R8, desc[UR6][R18.64+0xc800] ;  /* 0x00c8000612087981 */ /* 0x000f62000c1e1d00 */
[----:B------:R-:W-:Y:S01]  /*3540*/  FFMA.FTZ R88, R50, R97, R99 ;  /* 0x0000006132587223 */ /* 0x000fe20000010063 */
[----:B------:R-:W-:Y:S01]  /*3550*/  FFMA.FTZ R90, R12, R90, R81 ;  /* 0x0000005a0c5a7223 */ /* 0x000fe20000010051 */
[----:B------:R-:W-:Y:S01]  /*3560*/  IMAD.U32 R54, R55, 0x10000, RZ ;  /* 0x0001000037367824 */ /* 0x000fe200078e00ff */
[----:B------:R-:W-:-:S02]  /*3570*/  SHF.L.U32 R51, R15, 0x10, RZ ;  /* 0x000000100f337819 */ /* 0x000fc400000006ff */
[----:B------:R-:W-:Y:S02]  /*3580*/  SHF.L.U32 R97, R52, 0x10, RZ ;  /* 0x0000001034617819 */ /* 0x000fe400000006ff */
[----:B------:R-:W-:Y:S02]  /*3590*/  PRMT R55, R55, 0x7632, R55 ;  /* 0x0000763237377816 */ /* 0x000fe40000000037 */
[----:B------:R-:W-:Y:S01]  /*35a0*/  SHF.L.U32 R52, R57, 0x10, RZ ;  /* 0x0000001039347819 */ /* 0x000fe200000006ff */
[----:B------:R-:W-:Y:S01]  /*35b0*/  FFMA.FTZ R56, R3, R56, R90 ;  /* 0x0000003803387223 */ /* 0x000fe2000001005a */
[----:B------:R-:W-:Y:S01]  /*35c0*/  PRMT R57, R57, 0x7632, R57 ;  /* 0x0000763239397816 */ /* 0x000fe20000000039 */
[----:B------:R-:W-:Y:S01]  /*35d0*/  FFMA.FTZ R54, R51, R54, R88 ;  /* 0x0000003633367223 */ /* 0x000fe20000010058 */
[----:B------:R-:W-:Y:S01]  /*35e0*/  IMAD.U32 R88, R55, 0x10000, RZ ;  /* 0x0001000037587824 */ /* 0x000fe200078e00ff */
[----:B------:R-:W-:Y:S01]  /*35f0*/  PRMT R15, R15, 0x7632, R15 ;  /* 0x000076320f0f7816 */ /* 0x000fe2000000000f */
[--C-:B------:R-:W-:Y:S01]  /*3600*/  FFMA.FTZ R55, R13, R52, R56.reuse ;  /* 0x000000340d377223 */ /* 0x100fe20000010038 */
        /* <DEDUP_REMOVED lines=8> */
[C---:B------:R-:W-:Y:S01]  /*3690*/  IMAD.U32 R90, R59.reuse, 0x10000, RZ ;  /* 0x000100003b5a7824 */ /* 0x040fe200078e00ff */
[----:B------:R-:W-:Y:S01]  /*36a0*/  SHF.L.U32 R56, R56, 0x10, RZ ;  /* 0x0000001038387819 */ /* 0x000fe200000006ff */
[----:B------:R-:W-:Y:S01]  /*36b0*/  FFMA.FTZ R82, R12, R81, R82 ;  /* 0x000000510c527223 */ /* 0x000fe20000010052 */
[----:B------:R-:W-:Y:S01]  /*36c0*/  PRMT R80, R59, 0x7632, R80 ;  /* 0x000076323b507816 */ /* 0x000fe20000000050 */
[----:B------:R-:W-:Y:S01]  /*36d0*/  FFMA.FTZ R88, R15, R88, R54 ;  /* 0x000000580f587223 */ /* 0x000fe20000010036 */
[----:B------:R-:W-:Y:S01]  /*36e0*/  SHF.L.U32 R57, R52, 0x10, RZ ;  /* 0x0000001034397819 */ /* 0x000fe200000006ff */
[----:B------:R-:W-:-:S02]  /*36f0*/  FFMA.FTZ R59, R14, R53, R55 ;  /* 0x000000350e3b7223 */ /* 0x000fc40000010037 */
[----:B------:R-:W5:Y:S01]  /*3700*/  LDG.E.128 R52, desc[UR6][R18.64+0x10000] ;  /* 0x0100000612347981 */ /* 0x000f62000c1e1d00 */
[--C-:B------:R-:W-:Y:S01]  /*3710*/  FFMA.FTZ R56, R3, R56, R82.reuse ;  /* 0x0000003803387223 */ /* 0x100fe20000010052 */
[----:B------:R-:W-:Y:S01]  /*3720*/  FFMA.FTZ R60, R50, R57, R59 ;  /* 0x00000039323c7223 */ /* 0x000fe2000001003b */
[C---:B------:R-:W-:Y:S01]  /*3730*/  PRMT R82, R4.reuse, 0x7632, R82 ;  /* 0x0000763204527816 */ /* 0x040fe20000000052 */
[----:B------:R-:W-:Y:S01]  /*3740*/  IMAD.U32 R4, R4, 0x10000, RZ ;  /* 0x0001000004047824 */ /* 0x000fe200078e00ff */
[C---:B------:R-:W-:Y:S02]  /*3750*/  PRMT R57, R61.reuse, 0x7632, R57 ;  /* 0x000076323d397816 */ /* 0x040fe40000000039 */
[----:B------:R-:W-:Y:S01]  /*3760*/  SHF.L.U32 R58, R61, 0x10, RZ ;  /* 0x000000103d3a7819 */ /* 0x000fe200000006ff */
[----:B------:R-:W-:Y:S01]  /*3770*/  FFMA.FTZ R98, R12, R4, R83 ;  /* 0x000000040c627223 */ /* 0x000fe20000010053 */
[----:B------:R-:W-:Y:S02]  /*3780*/  SHF.L.U32 R82, R82, 0x10, RZ ;  /* 0x0000001052527819 */ /* 0x000fe400000006ff */
[----:B------:R-:W-:Y:S01]  /*3790*/  SHF.L.U32 R61, R57, 0x10, RZ ;  /* 0x00000010393d7819 */ /* 0x000fe200000006ff */
[----:B------:R-:W-:Y:S01]  /*37a0*/  FFMA.FTZ R81, R13, R58, R56 ;  /* 0x0000003a0d517223 */ /* 0x000fe20000010038 */
[C---:B------:R-:W-:Y:S01]  /*37b0*/  PRMT R4, R5.reuse, 0x7632, R4 ;  /* 0x0000763205047816 */ /* 0x040fe20000000004 */
[----:B------:R-:W5:Y:S01]  /*37c0*/  LDG.E.128 R56, desc[UR6][R18.64+0x13800] ;  /* 0x0138000612387981 */ /* 0x000f62000c1e1d00 */
        /* <DEDUP_REMOVED lines=8> */
[----:B------:R-:W-:Y:S02]  /*3850*/  SHF.L.U32 R5, R62, 0x10, RZ ;  /* 0x000000103e057819 */ /* 0x000fe400000006ff */
[----:B------:R-:W-:Y:S01]  /*3860*/  FFMA.FTZ R83, R48, R81, R83 ;  /* 0x0000005130537223 */ /* 0x000fe20000010053 */
[C---:B------:R-:W-:Y:S02]  /*3870*/  PRMT R62, R6.reuse, 0x7632, R62 ;  /* 0x00007632063e7816 */ /* 0x040fe4000000003e */
[----:B------:R-:W-:Y:S01]  /*3880*/  SHF.L.U32 R81, R6, 0x10, RZ ;  /* 0x0000001006517819 */ /* 0x000fe200000006ff */
[----:B------:R-:W-:Y:S01]  /*3890*/  FFMA.FTZ R6, R50, R5, R61 ;  /* 0x0000000532067223 */ /* 0x000fe2000001003d */
[----:B------:R-:W-:Y:S02]  /*38a0*/  SHF.L.U32 R4, R63, 0x10, RZ ;  /* 0x000000103f047819 */ /* 0x000fe400000006ff */
[----:B------:R-:W-:Y:S01]  /*38b0*/  SHF.L.U32 R5, R62, 0x10, RZ ;  /* 0x000000103e057819 */ /* 0x000fe200000006ff */
[----:B------:R-:W-:Y:S01]  /*38c0*/  FFMA.FTZ R81, R14, R81, R83 ;  /* 0x000000510e517223 */ /* 0x000fe20000010053 */
[----:B------:R-:W-:Y:S01]  /*38d0*/  PRMT R62, R7, 0x7632, R62 ;  /* 0x00007632073e7816 */ /* 0x000fe2000000003e */
[----:B------:R-:W-:Y:S01]  /*38e0*/  FFMA.FTZ R61, R51, R4, R6 ;  /* 0x00000004333d7223 */ /* 0x000fe20000010006 */
[----:B------:R-:W-:-:S02]  /*38f0*/  IMAD.U32 R82, R7, 0x10000, RZ ;  /* 0x0001000007527824 */ /* 0x000fc400078e00ff */
[----:B------:R-:W-:Y:S02]  /*3900*/  FFMA.FTZ R96, R50, R5, R81 ;  /* 0x0000000532607223 */ /* 0x000fe40000010051 */
[----:B------:R-:W5:Y:S01]  /*3910*/  LDG.E.128 R4, desc[UR6][R18.64+0x17000] ;  /* 0x0170000612047981 */ /* 0x000f62000c1e1d00 */
[----:B------:R-:W-:Y:S02]  /*3920*/  PRMT R63, R63, 0x7632, R63 ;  /* 0x000076323f3f7816 */ /* 0x000fe4000000003f */
[C---:B------:R-:W-:Y:S02]  /*3930*/  SHF.L.U32 R81, R64.reuse, 0x10, RZ ;  /* 0x0000001040517819 */ /* 0x040fe400000006ff */
        /* <DEDUP_REMOVED lines=8> */
[--C-:B------:R-:W-:Y:S01]  /*39c0*/  FFMA.FTZ R98, R15, R80, R60.reuse ;  /* 0x000000500f627223 */ /* 0x100fe2000001003c */
[----:B------:R-:W-:Y:S01]  /*39d0*/  PRMT R60, R65, 0x7632, R60 ;  /* 0x00007632413c7816 */ /* 0x000fe2000000003c */
[----:B------:R-:W-:Y:S01]  /*39e0*/  FFMA.FTZ R96, R15, R62, R63 ;  /* 0x0000003e0f607223 */ /* 0x000fe2000001003f */
[----:B------:R-:W-:Y:S02]  /*39f0*/  IMAD.U32 R62, R65, 0x10000, RZ ;  /* 0x00010000413e7824 */ /* 0x000fe400078e00ff */
[--C-:B------:R-:W-:Y:S01]  /*3a00*/  FFMA.FTZ R64, R3, R64, R82.reuse ;  /* 0x0000004003407223 */ /* 0x100fe20000010052 */
[C---:B------:R-:W-:Y:S02]  /*3a10*/  PRMT R82, R68.reuse, 0x7632, R82 ;  /* 0x0000763244527816 */ /* 0x040fe40000000052 */
[----:B------:R-:W-:Y:S02]  /*3a20*/  SHF.L.U32 R68, R68, 0x10, RZ ;  /* 0x0000001044447819 */ /* 0x000fe400000006ff */
[----:B------:R-:W-:-:S02]  /*3a30*/  PRMT R81, R66, 0x7632, R81 ;  /* 0x0000763242517816 */ /* 0x000fc40000000051 */
[----:B------:R-:W-:Y:S01]  /*3a40*/  SHF.L.U32 R83, R66, 0x10, RZ ;  /* 0x0000001042537819 */ /* 0x000fe200000006ff */
[----:B------:R-:W-:Y:S01]  /*3a50*/  FFMA.FTZ R90, R15, R90, R61 ;  /* 0x0000005a0f5a7223 */ /* 0x000fe2000001003d */
[C---:B------:R-:W-:Y:S01]  /*3a60*/  PRMT R80, R67.reuse, 0x7632, R80 ;  /* 0x0000763243507816 */ /* 0x040fe20000000050 */
[----:B------:R-:W-:Y:S01]  /*3a70*/  IMAD.U32 R65, R60, 0x10000, RZ ;  /* 0x000100003c417824 */ /* 0x000fe200078e00ff */
[----:B------:R-:W-:Y:S01]  /*3a80*/  SHF.L.U32 R66, R67, 0x10, RZ ;  /* 0x0000001043427819 */ /* 0x000fe200000006ff */
[----:B------:R-:W-:Y:S01]  /*3a90*/  FFMA.FTZ R67, R13, R62, R64 ;  /* 0x0000003e0d437223 */ /* 0x000fe20000010040 */
[----:B------:R-:W-:Y:S01]  /*3aa0*/  SHF.L.U32 R82, R82, 0x10, RZ ;  /* 0x0000001052527819 */ /* 0x000fe200000006ff */
[----:B------:R-:W5:Y:S01]  /*3ab0*/  LDG.E.128 R60, desc[UR6][R18.64+0x1a800] ;  /* 0x01a80006123c7981 */ /* 0x000f62000c1e1d00 */
[----:B------:R-:W-:Y:S01]  /*3ac0*/  FFMA.FTZ R100, R12, R68, R91 ;  /* 0x000000440c647223 */ /* 0x000fe2000001005b */
[----:B------:R-:W-:Y:S01]  /*3ad0*/  FFMA.FTZ R65, R48, R65, R67 ;  /* 0x0000004130417223 */ /* 0x000fe20000010043 */
[----:B------:R-:W-:-:S02]  /*3ae0*/  SHF.L.U32 R68, R69, 0x10, RZ ;  /* 0x0000001045447819 */ /* 0x000fc400000006ff */
        /* <DEDUP_REMOVED lines=16> */
[----:B------:R-:W-:Y:S02]  /*3bf0*/  SHF.L.U32 R69, R70, 0x10, RZ ;  /* 0x0000001046457819 */ /* 0x000fe400000006ff */
[C---:B------:R-:W-:Y:S02]  /*3c00*/  PRMT R72, R73.reuse, 0x7632, R72 ;  /* 0x0000763249487816 */ /* 0x040fe40000000048 */
[----:B------:R-:W-:Y:S01]  /*3c10*/  SHF.L.U32 R92, R73, 0x10, RZ ;  /* 0x00000010495c7819 */ /* 0x000fe200000006ff */
[----:B------:R-:W-:Y:S01]  /*3c20*/  FFMA.FTZ R68, R51, R66, R64 ;  /* 0x0000004233447223 */ /* 0x000fe20000010040 */
[----:B------:R-:W-:Y:S01]  /*3c30*/  FFMA.FTZ R82, R50, R69, R81 ;  /* 0x0000004532527223 */ /* 0x000fe20000010051 */
[----:B------:R-:W5:Y:S01]  /*3c40*/  LDG.E.128 R64, desc[UR6][R18.64+0x1e000] ;  /* 0x01e0000612407981 */ /* 0x000f62000c1e1d00 */
[----:B------:R-:W-:Y:S01]  /*3c50*/  SHF.L.U32 R69, R72, 0x10, RZ ;  /* 0x0000001048457819 */ /* 0x000fe200000006ff */
[----:B------:R-:W-:Y:S01]  /*3c60*/  FFMA.FTZ R73, R13, R92, R100 ;  /* 0x0000005c0d497223 */ /* 0x000fe20000010064 */
[----:B------:R-:W-:Y:S01]  /*3c70*/  SHF.L.U32 R70, R71, 0x10, RZ ;  /* 0x0000001047467819 */ /* 0x000fe200000006ff */
[----:B------:R-:W-:Y:S01]  /*3c80*/  IMAD.U32 R80, R80, 0x10000, RZ ;  /* 0x0001000050507824 */ /* 0x000fe200078e00ff */
[----:B------:R-:W-:Y:S01]  /*3c90*/  SHF.L.U32 R81, R74, 0x10, RZ ;  /* 0x000000104a517819 */ /* 0x000fe200000006ff */
[--C-:B------:R-:W-:Y:S01]  /*3ca0*/  FFMA.FTZ R83, R48, R69, R73.reuse ;  /* 0x0000004530537223 */ /* 0x100fe20000010049 */
[----:B------:R-:W-:-:S02]  /*3cb0*/  PRMT R73, R74, 0x7632, R73 ;  /* 0x000076324a497816 */ /* 0x000fc40000000049 */
[C---:B--2---:R-:W-:Y:S02]  /*3cc0*/  PRMT R74, R76.reuse, 0x7632, R74 ;  /* 0x000076324c4a7816 */ /* 0x044fe4000000004a */
[----:B------:R-:W-:Y:S01]  /*3cd0*/  SHF.L.U32 R76, R76, 0x10, RZ ;  /* 0x000000104c4c7819 */ /* 0x000fe200000006ff */
[----:B------:R-:W-:Y:S01]  /*3ce0*/  FFMA.FTZ R89, R15, R80, R68 ;  /* 0x000000500f597223 */ /* 0x000fe20000010044 */
[----:B------:R-:W-:Y:S01]  /*3cf0*/  PRMT R72, R71, 0x7632, R72 ;  /* 0x0000763247487816 */ /* 0x000fe20000000048 */
[----:B------:R-:W-:Y:S01]  /*3d00*/  FFMA.FTZ R82, R51, R70, R82 ;  /* 0x0000004633527223 */ /* 0x000fe20000010052 */
[----:B------:R-:W-:Y:S01]  /*3d10*/  SHF.L.U32 R73, R73, 0x10, RZ ;  /* 0x0000001049497819 */ /* 0x000fe200000006ff */
[----:B------:R-:W2:Y:S01]  /*3d20*/  LDG.E.128 R68, desc[UR6][R18.64+0x21800] ;  /* 0x0218000612447981 */ /* 0x000ea2000c1e1d00 */
[----:B------:R-:W-:Y:S01]  /*3d30*/  SHF.L.U32 R80, R74, 0x10, RZ ;  /* 0x000000104a507819 */ /* 0x000fe200000006ff */
[----:B------:R-:W-:Y:S01]  /*3d40*/  FFMA.FTZ R81, R14, R81, R83 ;  /* 0x000000510e517223 */ /* 0x000fe20000010053 */
[----:B------:R-:W-:Y:S01]  /*3d50*/  FFMA.FTZ R76, R12, R76, R93 ;  /* 0x0000004c0c4c7223 */ /* 0x000fe2000001005d */
[----:B------:R-:W-:-:S02]  /*3d60*/  IMAD.U32 R72, R72, 0x10000, RZ ;  /* 0x0001000048487824 */ /* 0x000fc400078e00ff */
[----:B------:R-:W-:Y:S01]  /*3d70*/  FFMA.FTZ R74, R50, R73, R81 ;  /* 0x00000049324a7223 */ /* 0x000fe20000010051 */
[----:B------:R-:W-:Y:S01]  /*3d80*/  FFMA.FTZ R76, R3, R80, R76 ;  /* 0x00000050034c7223 */ /* 0x000fe2000001004c */
[----:B------:R-:W-:Y:S01]  /*3d90*/  FFMA.FTZ R91, R15, R72, R82 ;  /* 0x000000480f5b7223 */ /* 0x000fe20000010052 */
[C---:B------:R-:W-:Y:S02]  /*3da0*/  PRMT R80, R20.reuse, 0x7632, R80 ;  /* 0x0000763214507816 */ /* 0x040fe40000000050 */
[----:B------:R-:W-:Y:S02]  /*3db0*/  SHF.L.U32 R81, R20, 0x10, RZ ;  /* 0x0000001014517819 */ /* 0x000fe400000006ff */
[C---:B------:R-:W-:Y:S02]  /*3dc0*/  SHF.L.U32 R72, R77.reuse, 0x10, RZ ;  /* 0x000000104d487819 */ /* 0x040fe400000006ff */
[----:B------:R-:W-:Y:S01]  /*3dd0*/  PRMT R77, R77, 0x7632, R77 ;  /* 0x000076324d4d7816 */ /* 0x000fe2000000004d */
[----:B------:R-:W-:Y:S01]  /*3de0*/  FFMA.FTZ R94, R12, R81, R94 ;  /* 0x000000510c5e7223 */ /* 0x000fe2000001005e */
[----:B------:R-:W-:Y:S01]  /*3df0*/  SHF.L.U32 R80, R80, 0x10, RZ ;  /* 0x0000001050507819 */ /* 0x000fe200000006ff */
[--C-:B------:R-:W-:Y:S01]  /*3e00*/  FFMA.FTZ R73, R13, R72, R76.reuse ;  /* 0x000000480d497223 */ /* 0x100fe2000001004c */
[----:B------:R-:W-:Y:S01]  /*3e10*/  SHF.L.U32 R77, R77, 0x10, RZ ;  /* 0x000000104d4d7819 */ /* 0x000fe200000006ff */
[----:B------:R-:W-:Y:S01]  /*3e20*/  IMAD.U32 R72, R75, 0x10000, RZ ;  /* 0x000100004b487824 */ /* 0x000fe200078e00ff */
[----:B------:R-:W-:Y:S01]  /*3e30*/  PRMT R76, R21, 0x7632, R76 ;  /* 0x00007632154c7816 */ /* 0x000fe2000000004c */
[----:B------:R-:W-:Y:S01]  /*3e40*/  FFMA.FTZ R94, R3, R80, R94 ;  /* 0x00000050035e7223 */ /* 0x000fe2000001005e */
[----:B------:R-:W-:Y:S01]  /*3e50*/  SHF.L.U32 R80, R21, 0x10, RZ ;  /* 0x0000001015507819 */ /* 0x000fe200000006ff */
[----:B------:R-:W-:Y:S01]  /*3e60*/  FFMA.FTZ R77, R48, R77, R73 ;  /* 0x0000004d304d7223 */ /* 0x000fe20000010049 */
[C---:B------:R-:W-:Y:S01]  /*3e70*/  IMAD.U32 R21, R78.reuse, 0x10000, RZ ;  /* 0x000100004e157824 */ /* 0x040fe200078e00ff */
[----:B------:R-:W-:Y:S01]  /*3e80*/  PRMT R20, R75, 0x7632, R20 ;  /* 0x000076324b147816 */ /* 0x000fe20000000014 */
[----:B------:R-:W-:Y:S01]  /*3e90*/  FFMA.FTZ R92, R51, R72, R74 ;  /* 0x00000048335c7223 */ /* 0x000fe2000001004a */
[----:B------:R-:W-:Y:S01]  /*3ea0*/  PRMT R78, R78, 0x7632, R78 ;  /* 0x000076324e4e7816 */ /* 0x000fe2000000004e */
[----:B------:R-:W2:Y:S01]  /*3eb0*/  LDG.E.128 R72, desc[UR6][R18.64+0x25000] ;  /* 0x0250000612487981 */ /* 0x000ea2000c1e1d00 */
        /* <DEDUP_REMOVED lines=8> */
[----:B------:R-:W-:Y:S01]  /*3f40*/  SHF.L.U32 R81, R22, 0x10, RZ ;  /* 0x0000001016517819 */ /* 0x000fe200000006ff */
[----:B------:R-:W-:Y:S01]  /*3f50*/  FFMA.FTZ R80, R50, R21, R77 ;  /* 0x0000001532507223 */ /* 0x000fe2000001004d */
[C---:B------:R-:W-:Y:S01]  /*3f60*/  PRMT R20, R79.reuse, 0x7632, R20 ;  /* 0x000076324f147816 */ /* 0x040fe20000000014 */
[----:B------:R-:W-:Y:S01]  /*3f70*/  IMAD.U32 R21, R76, 0x10000, RZ ;  /* 0x000100004c157824 */ /* 0x000fe200078e00ff */
[----:B------:R-:W-:Y:S02]  /*3f80*/  SHF.L.U32 R22, R79, 0x10, RZ ;  /* 0x000000104f167819 */ /* 0x000fe400000006ff */
[----:B------:R-:W2:Y:S01]  /*3f90*/  LDG.E.128 R76, desc[UR6][R18.64+0x28800] ;  /* 0x02880006124c7981 */ /* 0x000ea2000c1e1d00 */
[----:B---3--:R-:W-:-:S02]  /*3fa0*/  PRMT R82, R24, 0x7632, R82 ;  /* 0x0000763218527816 */ /* 0x008fc40000000052 */
[----:B------:R-:W-:Y:S01]  /*3fb0*/  SHF.L.U32 R24, R24, 0x10, RZ ;  /* 0x0000001018187819 */ /* 0x000fe200000006ff */
[----:B------:R-:W-:Y:S01]  /*3fc0*/  FFMA.FTZ R81, R14, R81, R83 ;  /* 0x000000510e517223 */ /* 0x000fe20000010053 */
[----:B------:R-:W-:Y:S01]  /*3fd0*/  SHF.L.U32 R82, R82, 0x10, RZ ;  /* 0x0000001052527819 */ /* 0x000fe200000006ff */
[----:B------:R-:W-:Y:S02]  /*3fe0*/  FFMA.FTZ R22, R51, R22, R80 ;  /* 0x0000001633167223 */ /* 0x000fe40000010050 */
[----:B------:R-:W-:Y:S01]  /*3ff0*/  FFMA.FTZ R100, R12, R24, R49 ;  /* 0x000000180c647223 */ /* 0x000fe20000010031 */
[----:B------:R-:W-:Y:S01]  /*4000*/  FFMA.FTZ R80, R50, R21, R81 ;  /* 0x0000001532507223 */ /* 0x000fe20000010051 */
[C---:B------:R-:W-:Y:S02]  /*4010*/  PRMT R21, R25.reuse, 0x7632, R21 ;  /* 0x0000763219157816 */ /* 0x040fe40000000015 */
[----:B------:R-:W-:Y:S01]  /*4020*/  SHF.L.U32 R94, R25, 0x10, RZ ;  /* 0x00000010195e7819 */ /* 0x000fe200000006ff */
[----:B------:R-:W-:Y:S01]  /*4030*/  FFMA.FTZ R82, R3, R82, R100 ;  /* 0x0000005203527223 */ /* 0x000fe20000010064 */
[----:B------:R-:W-:-:S02]  /*4040*/  SHF.L.U32 R24, R23, 0x10, RZ ;  /* 0x0000001017187819 */ /* 0x000fc400000006ff */
[----:B------:R-:W-:Y:S01]  /*4050*/  PRMT R23, R23, 0x7632, R23 ;  /* 0x0000763217177816 */ /* 0x000fe20000000017 */
[----:B------:R-:W-:Y:S02]  /*4060*/  IMAD.U32 R21, R21, 0x10000, RZ ;  /* 0x0001000015157824 */ /* 0x000fe400078e00ff */
[----:B------:R-:W-:Y:S01]  /*4070*/  FFMA.FTZ R25, R13, R94, R82 ;  /* 0x0000005e0d197223 */ /* 0x000fe20000010052 */
[----:B------:R-:W-:Y:S01]  /*4080*/  FFMA.FTZ R93, R51, R24, R80 ;  /* 0x00000018335d7223 */ /* 0x000fe20000010050 */
[----:B------:R-:W-:Y:S01]  /*4090*/  SHF.L.U32 R24, R23, 0x10, RZ ;  /* 0x0000001017187819 */ /* 0x000fe200000006ff */
[----:B------:R-:W3:Y:S01]  /*40a0*/  LDG.E.128 R80, desc[UR6][R16.64+0x2800] ;  /* 0x0028000610507981 */ /* 0x000ee2000c1e1d00 */
[----:B------:R-:W-:Y:S01]  /*40b0*/  SHF.L.U32 R23, R26, 0x10, RZ ;  /* 0x000000101a177819 */ /* 0x000fe200000006ff */
[----:B------:R-:W-:Y:S01]  /*40c0*/  FFMA.FTZ R21, R48, R21, R25 ;  /* 0x0000001530157223 */ /* 0x000fe20000010019 */
[----:B------:R-:W-:Y:S02]  /*40d0*/  SHF.L.U32 R20, R20, 0x10, RZ ;  /* 0x0000001014147819 */ /* 0x000fe400000006ff */
[----:B------:R-:W-:Y:S01]  /*40e0*/  PRMT R26, R26, 0x7632, R26 ;  /* 0x000076321a1a7816 */ /* 0x000fe2000000001a */
[----:B------:R-:W-:Y:S01]  /*40f0*/  FFMA.FTZ R99, R14, R23, R21 ;  /* 0x000000170e637223 */ /* 0x000fe20000010015 */
[----:B----4-:R-:W-:Y:S01]  /*4100*/  PRMT R94, R28, 0x7632, R94 ;  /* 0x000076321c5e7816 */ /* 0x010fe2000000005e */
[C---:B------:R-:W-:Y:S01]  /*4110*/  FFMA.FTZ R49, R15.reuse, R20, R22 ;  /* 0x000000140f317223 */ /* 0x040fe20000010016 */
[----:B------:R-:W-:Y:S01]  /*4120*/  SHF.L.U32 R25, R26, 0x10, RZ ;  /* 0x000000101a197819 */ /* 0x000fe200000006ff */
[----:B------:R-:W4:Y:S01]  /*4130*/  LDG.E.128 R20, desc[UR6][R18.64+0x2800] ;  /* 0x0028000612147981 */ /* 0x000f22000c1e1d00 */
[----:B------:R-:W-:Y:S01]  /*4140*/  FFMA.FTZ R93, R15, R24, R93 ;  /* 0x000000180f5d7223 */ /* 0x000fe2000001005d */
        /* <DEDUP_REMOVED lines=21> */
[----:B------:R-:W-:Y:S01]  /*42a0*/  FFMA.FTZ R25, R48, R29, R25 ;  /* 0x0000001d30197223 */ /* 0x000fe20000010019 */
[----:B------:R-:W-:Y:S01]  /*42b0*/  SHF.L.U32 R13, R30, 0x10, RZ ;  /* 0x000000101e0d7819 */ /* 0x000fe200000006ff */
[----:B------:R-:W-:Y:S02]  /*42c0*/  IMAD.U32 R33, R33, 0x10000, RZ ;  /* 0x0001000021217824 */ /* 0x000fe400078e00ff */
[----:B------:R-:W-:Y:S02]  /*42d0*/  FFMA.FTZ R3, R15, R12, R24 ;  /* 0x0000000c0f037223 */ /* 0x000fe40000010018 */
[----:B------:R-:W-:Y:S01]  /*42e0*/  FFMA.FTZ R29, R14, R13, R25 ;  /* 0x0000000d0e1d7223 */ /* 0x000fe20000010019 */
[----:B------:R-:W-:-:S02]  /*42f0*/  FFMA.FTZ R33, R48, R33, R27 ;  /* 0x0000002130217223 */ /* 0x000fc4000001001b */
[----:B------:R-:W4:Y:S01]  /*4300*/  LDG.E.128 R24, desc[UR6][R18.64+0x6000] ;  /* 0x0060000612187981 */ /* 0x000f22000c1e1d00 */
[C---:B-----5:R-:W-:Y:S02]  /*4310*/  PRMT R28, R36.reuse, 0x7632, R28 ;  /* 0x00007632241c7816 */ /* 0x060fe4000000001c */
[----:B------:R-:W-:Y:S02]  /*4320*/  SHF.L.U32 R95, R36, 0x10, RZ ;  /* 0x00000010245f7819 */ /* 0x000fe400000006ff */
[C---:B------:R-:W-:Y:S02]  /*4330*/  PRMT R36, R84.reuse, 0x7632, R36 ;  /* 0x0000763254247816 */ /* 0x040fe40000000024 */
[----:B------:R-:W-:Y:S02]  /*4340*/  SHF.L.U32 R84, R84, 0x10, RZ ;  /* 0x0000001054547819 */ /* 0x000fe400000006ff */
[----:B------:R-:W-:Y:S02]  /*4350*/  PRMT R30, R30, 0x7632, R30 ;  /* 0x000076321e1e7816 */ /* 0x000fe4000000001e */
[C---:B------:R-:W-:Y:S01]  /*4360*/  PRMT R12, R31.reuse, 0x7632, R12 ;  /* 0x000076321f0c7816 */ /* 0x040fe2000000000c */
[----:B------:R-:W-:Y:S01]  /*4370*/  FFMA.FTZ R95, R84, R95, R88 ;  /* 0x0000005f545f7223 */ /* 0x000fe20000010058 */
[----:B------:R-:W-:Y:S01]  /*4380*/  SHF.L.U32 R32, R31, 0x10, RZ ;  /* 0x000000101f207819 */ /* 0x000fe200000006ff */
[----:B------:R-:W-:Y:S01]  /*4390*/  IMAD.U32 R31, R34, 0x10000, RZ ;  /* 0x00010000221f7824 */ /* 0x000fe200078e00ff */
[----:B------:R-:W-:-:S02]  /*43a0*/  SHF.L.U32 R97, R28, 0x10, RZ ;  /* 0x000000101c617819 */ /* 0x000fc400000006ff */
[----:B------:R-:W-:Y:S02]  /*43b0*/  SHF.L.U32 R36, R36, 0x10, RZ ;  /* 0x0000001024247819 */ /* 0x000fe400000006ff */
[----:B------:R-:W-:Y:S02]  /*43c0*/  SHF.L.U32 R13, R30, 0x10, RZ ;  /* 0x000000101e0d7819 */ /* 0x000fe400000006ff */
[----:B------:R-:W-:Y:S01]  /*43d0*/  PRMT R34, R34, 0x7632, R34 ;  /* 0x0000763222227816 */ /* 0x000fe20000000022 */
[----:B------:R-:W-:Y:S01]  /*43e0*/  FFMA.FTZ R33, R14, R31, R33 ;  /* 0x0000001f0e217223 */ /* 0x000fe20000010021 */
[----:B------:R-:W-:Y:S01]  /*43f0*/  FFMA.FTZ R97, R36, R97, R95 ;  /* 0x0000006124617223 */ /* 0x000fe2000001005f */
[----:B------:R-:W-:Y:S01]  /*4400*/  FFMA.FTZ R88, R50, R13, R29 ;  /* 0x0000000d32587223 */ /* 0x000fe2000001001d */
[----:B------:R-:W-:Y:S01]  /*4410*/  SHF.L.U32 R95, R37, 0x10, RZ ;  /* 0x00000010255f7819 */ /* 0x000fe200000006ff */
[----:B------:R-:W-:Y:S01]  /*4420*/  IMAD.U32 R48, R85, 0x10000, RZ ;  /* 0x0001000055307824 */ /* 0x000fe200078e00ff */
[----:B------:R-:W-:Y:S01]  /*4430*/  PRMT R14, R37, 0x7632, R14 ;  /* 0x00007632250e7816 */ /* 0x000fe2000000000e */
[----:B------:R-:W5:Y:S01]  /*4440*/  LDG.E.128 R28, desc[UR6][R18.64+0x9800] ;  /* 0x00980006121c7981 */ /* 0x000f62000c1e1d00 */
[----:B------:R-:W-:-:S02]  /*4450*/  SHF.L.U32 R13, R34, 0x10, RZ ;  /* 0x00000010220d7819 */ /* 0x000fc400000006ff */
[----:B------:R-:W-:Y:S01]  /*4460*/  PRMT R37, R85, 0x7632, R37 ;  /* 0x0000763255257816 */ /* 0x000fe20000000025 */
[----:B------:R-:W-:Y:S01]  /*4470*/  FFMA.FTZ R34, R48, R95, R97 ;  /* 0x0000005f30227223 */ /* 0x000fe20000010061 */
[----:B------:R-:W-:Y:S01]  /*4480*/  SHF.L.U32 R14, R14, 0x10, RZ ;  /* 0x000000100e0e7819 */ /* 0x000fe200000006ff */
[----:B------:R-:W-:Y:S01]  /*4490*/  FFMA.FTZ R33, R50, R13, R33 ;  /* 0x0000000d32217223 */ /* 0x000fe20000010021 */
[----:B------:R-:W-:Y:S02]  /*44a0*/  SHF.L.U32 R37, R37, 0x10, RZ ;  /* 0x0000001025257819 */ /* 0x000fe400000006ff */
[C---:B------:R-:W-:Y:S02]  /*44b0*/  PRMT R13, R38.reuse, 0x7632, R13 ;  /* 0x00007632260d7816 */ /* 0x040fe4000000000d */
[----:B------:R-:W-:Y:S02]  /*44c0*/  SHF.L.U32 R85, R38, 0x10, RZ ;  /* 0x0000001026557819 */ /* 0x000fe400000006ff */
[C---:B------:R-:W-:Y:S01]  /*44d0*/  PRMT R38, R86.reuse, 0x7632, R38 ;  /* 0x0000763256267816 */ /* 0x040fe20000000026 */
[----:B------:R-:W-:Y:S01]  /*44e0*/  FFMA.FTZ R97, R37, R14, R34 ;  /* 0x0000000e25617223 */ /* 0x000fe20000010022 */
[----:B------:R-:W-:Y:S01]  /*44f0*/  SHF.L.U32 R86, R86, 0x10, RZ ;  /* 0x0000001056567819 */ /* 0x000fe200000006ff */
[----:B------:R-:W-:Y:S01]  /*4500*/  IMAD.U32 R14, R35, 0x10000, RZ ;  /* 0x00010000230e7824 */ /* 0x000fe200078e00ff */
[----:B------:R-:W-:-:S02]  /*4510*/  SHF.L.U32 R95, R13, 0x10, RZ ;  /* 0x000000100d5f7819 */ /* 0x000fc400000006ff */
[----:B------:R-:W-:Y:S01]  /*4520*/  SHF.L.U32 R38, R38, 0x10, RZ ;  /* 0x0000001026267819 */ /* 0x000fe200000006ff */
[----:B------:R-:W-:Y:S01]  /*4530*/  FFMA.FTZ R97, R86, R85, R97 ;  /* 0x0000005556617223 */ /* 0x000fe20000010061 */
[----:B------:R-:W-:Y:S01]  /*4540*/  FFMA.FTZ R88, R51, R32, R88 ;  /* 0x0000002033587223 */ /* 0x000fe20000010058 */
[----:B------:R-:W-:Y:S01]  /*4550*/  PRMT R13, R35, 0x7632, R13 ;  /* 0x00007632230d7816 */ /* 0x000fe2000000000d */
[----:B------:R-:W-:Y:S01]  /*4560*/  FFMA.FTZ R85, R51, R14, R33 ;  /* 0x0000000e33557223 */ /* 0x000fe20000010021 */
[----:B------:R-:W-:Y:S01]  /*4570*/  FFMA.FTZ R95, R38, R95, R97 ;  /* 0x0000005f265f7223 */ /* 0x000fe20000010061 */
[C---:B------:R-:W-:Y:S01]  /*4580*/  PRMT R14, R40.reuse, 0x7632, R14 ;  /* 0x00007632280e7816 */ /* 0x040fe2000000000e */
[----:B------:R-:W5:Y:S01]  /*4590*/  LDG.E.128 R32, desc[UR6][R18.64+0xd000] ;  /* 0x00d0000612207981 */ /* 0x000f62000c1e1d00 */
[----:B------:R-:W-:Y:S01]  /*45a0*/  SHF.L.U32 R97, R40, 0x10, RZ ;  /* 0x0000001028617819 */ /* 0x000fe200000006ff */
[----:B------:R-:W-:Y:S01]  /*45b0*/  IMAD.U32 R50, R87, 0x10000, RZ ;  /* 0x0001000057327824 */ /* 0x000fe200078e00ff */
[----:B------:R-:W-:-:S02]  /*45c0*/  SHF.L.U32 R51, R39, 0x10, RZ ;  /* 0x0000001027337819 */ /* 0x000fc400000006ff */
[----:B------:R-:W-:Y:S01]  /*45d0*/  SHF.L.U32 R99, R14, 0x10, RZ ;  /* 0x000000100e637819 */ /* 0x000fe200000006ff */
[----:B------:R-:W-:Y:S01]  /*45e0*/  FFMA.FTZ R97, R84, R97, R98 ;  /* 0x0000006154617223 */ /* 0x000fe20000010062 */
[----:B------:R-:W-:Y:S01]  /*45f0*/  PRMT R39, R87, 0x7632, R39 ;  /* 0x0000763257277816 */ /* 0x000fe20000000027 */
[----:B------:R-:W-:Y:S01]  /*4600*/  FFMA.FTZ R94, R50, R51, R95 ;  /* 0x00000033325e7223 */ /* 0x000fe2000001005f */
[C---:B------:R-:W-:Y:S01]  /*4610*/  PRMT R51, R41.reuse, 0x7632, R51 ;  /* 0x0000763229337816 */ /* 0x040fe20000000033 */
[----:B------:R-:W-:Y:S01]  /*4620*/  FFMA.FTZ R97, R36, R99, R97 ;  /* 0x0000006324617223 */ /* 0x000fe20000010061 */
[----:B------:R-:W-:Y:S02]  /*4630*/  SHF.L.U32 R41, R41, 0x10, RZ ;  /* 0x0000001029297819 */ /* 0x000fe400000006ff */
[----:B------:R-:W-:Y:S02]  /*4640*/  PRMT R40, R39, 0x7632, R40 ;  /* 0x0000763227287816 */ /* 0x000fe40000000028 */
[----:B------:R-:W-:Y:S01]  /*4650*/  SHF.L.U32 R98, R51, 0x10, RZ ;  /* 0x0000001033627819 */ /* 0x000fe200000006ff */
[----:B------:R-:W-:Y:S01]  /*4660*/  FFMA.FTZ R100, R48, R41, R97 ;  /* 0x0000002930647223 */ /* 0x000fe20000010061 */
[----:B------:R-:W-:-:S02]  /*4670*/  SHF.L.U32 R12, R12, 0x10, RZ ;  /* 0x000000100c0c7819 */ /* 0x000fc400000006ff */
[----:B------:R-:W-:Y:S01]  /*4680*/  SHF.L.U32 R14, R13, 0x10, RZ ;  /* 0x000000100d0e7819 */ /* 0x000fe200000006ff */
[----:B------:R-:W-:Y:S01]  /*4690*/  IMAD.U32 R40, R40, 0x10000, RZ ;  /* 0x0001000028287824 */ /* 0x000fe200078e00ff */
[----:B------:R-:W-:Y:S01]  /*46a0*/  SHF.L.U32 R39, R39, 0x10, RZ ;  /* 0x0000001027277819 */ /* 0x000fe200000006ff */
[----:B------:R-:W-:Y:S01]  /*46b0*/  FFMA.FTZ R95, R37, R98, R100 ;  /* 0x00000062255f7223 */ /* 0x000fe20000010064 */
[C---:B------:R-:W-:Y:S01]  /*46c0*/  SHF.L.U32 R41, R42.reuse, 0x10, RZ ;  /* 0x000000102a297819 */ /* 0x040fe200000006ff */
[C---:B------:R-:W-:Y:S01]  /*46d0*/  FFMA.FTZ R51, R15.reuse, R12, R88 ;  /* 0x0000000c0f337223 */ /* 0x040fe20000010058 */
[----:B------:R-:W-:Y:S01]  /*46e0*/  PRMT R42, R42, 0x7632, R42 ;  /* 0x000076322a2a7816 */ /* 0x000fe2000000002a */
[----:B------:R-:W-:Y:S01]  /*46f0*/  FFMA.FTZ R87, R15, R14, R85 ;  /* 0x0000000e0f577223 */ /* 0x000fe20000010055 */
[----:B------:R-:W-:Y:S01]  /*4700*/  FFMA.FTZ R85, R39, R40, R94 ;  /* 0x0000002827557223 */ /* 0x000fe2000001005e */
[----:B------:R-:W5:Y:S01]  /*4710*/  LDG.E.128 R12, desc[UR6][R18.64+0x10800] ;  /* 0x01080006120c7981 */ /* 0x000f62000c1e1d00 */
[----:B------:R-:W-:Y:S01]  /*4720*/  PRMT R40, R44, 0x7632, R40 ;  /* 0x000076322c287816 */ /* 0x000fe20000000028 */
        /* <DEDUP_REMOVED lines=8> */
[C---:B------:R-:W-:Y:S01]  /*47b0*/  PRMT R40, R45.reuse, 0x7632, R40 ;  /* 0x000076322d287816 */ /* 0x040fe20000000028 */
[----:B------:R-:W-:Y:S01]  /*47c0*/  FFMA.FTZ R97, R36, R99, R97 ;  /* 0x0000006324617223 */ /* 0x000fe20000010061 */
[----:B------:R-:W-:Y:S01]  /*47d0*/  SHF.L.U32 R45, R45, 0x10, RZ ;  /* 0x000000102d2d7819 */ /* 0x000fe200000006ff */
[--C-:B------:R-:W-:Y:S01]  /*47e0*/  FFMA.FTZ R94, R50, R43, R41.reuse ;  /* 0x0000002b325e7223 */ /* 0x100fe20000010029 */
[C---:B------:R-:W-:Y:S02]  /*47f0*/  PRMT R41, R8.reuse, 0x7632, R41 ;  /* 0x0000763208297816 */ /* 0x040fe40000000029 */
[----:B------:R-:W-:Y:S01]  /*4800*/  SHF.L.U32 R95, R8, 0x10, RZ ;  /* 0x00000010085f7819 */ /* 0x000fe200000006ff */
[----:B------:R-:W-:-:S02]  /*4810*/  IMAD.U32 R40, R40, 0x10000, RZ ;  /* 0x0001000028287824 */ /* 0x000fc400078e00ff */
[----:B------:R-:W-:Y:S01]  /*4820*/  FFMA.FTZ R8, R48, R45, R97 ;  /* 0x0000002d30087223 */ /* 0x000fe20000010061 */
[----:B------:R-:W-:Y:S02]  /*4830*/  SHF.L.U32 R45, R41, 0x10, RZ ;  /* 0x00000010292d7819 */ /* 0x000fe400000006ff */
[----:B------:R-:W-:Y:S01]  /*4840*/  SHF.L.U32 R41, R46, 0x10, RZ ;  /* 0x000000102e297819 */ /* 0x000fe200000006ff */
[----:B------:R-:W-:Y:S01]  /*4850*/  FFMA.FTZ R97, R84, R95, R96 ;  /* 0x0000005f54617223 */ /* 0x000fe20000010060 */
[----:B------:R-:W-:Y:S01]  /*4860*/  PRMT R46, R46, 0x7632, R46 ;  /* 0x000076322e2e7816 */ /* 0x000fe2000000002e */
[--C-:B------:R-:W-:Y:S01]  /*4870*/  FFMA.FTZ R43, R37, R40, R8.reuse ;  /* 0x00000028252b7223 */ /* 0x100fe20000010008 */
[C---:B------:R-:W-:Y:S01]  /*4880*/  SHF.L.U32 R95, R9.reuse, 0x10, RZ ;  /* 0x00000010095f7819 */ /* 0x040fe200000006ff */
[----:B------:R-:W-:Y:S01]  /*4890*/  FFMA.FTZ R97, R36, R45, R97 ;  /* 0x0000002d24617223 */ /* 0x000fe20000010061 */
[----:B------:R-:W-:Y:S01]  /*48a0*/  PRMT R8, R9, 0x7632, R8 ;  /* 0x0000763209087816 */ /* 0x000fe20000000008 */
[----:B------:R-:W-:Y:S01]  /*48b0*/  FFMA.FTZ R45, R86, R41, R43 ;  /* 0x00000029562d7223 */ /* 0x000fe2000001002b */
[----:B------:R-:W-:Y:S01]  /*48c0*/  SHF.L.U32 R9, R46, 0x10, RZ ;  /* 0x000000102e097819 */ /* 0x000fe200000006ff */
[----:B------:R-:W-:Y:S01]  /*48d0*/  FFMA.FTZ R46, R48, R95, R97 ;  /* 0x0000005f302e7223 */ /* 0x000fe20000010061 */
[----:B------:R-:W5:Y:S01]  /*48e0*/  LDG.E.128 R40, desc[UR6][R18.64+0x14000] ;  /* 0x0140000612287981 */ /* 0x000f62000c1e1d00 */
[----:B------:R-:W-:-:S02]  /*48f0*/  IMAD.U32 R8, R8, 0x10000, RZ ;  /* 0x0001000008087824 */ /* 0x000fc400078e00ff */
        /* <DEDUP_REMOVED lines=15> */
[----:B------:R-:W-:Y:S01]  /*49f0*/  IMAD.U32 R8, R47, 0x10000, RZ ;  /* 0x000100002f087824 */ /* 0x000fe200078e00ff */
[C---:B------:R-:W-:Y:S01]  /*4a00*/  SHF.L.U32 R9, R53.reuse, 0x10, RZ ;  /* 0x0000001035097819 */ /* 0x040fe200000006ff */
[----:B------:R-:W-:Y:S01]  /*4a10*/  FFMA.FTZ R89, R36, R99, R89 ;  /* 0x0000006324597223 */ /* 0x000fe20000010059 */
[----:B------:R-:W-:Y:S02]  /*4a20*/  PRMT R53, R53, 0x7632, R53 ;  /* 0x0000763235357816 */ /* 0x000fe40000000035 */
[----:B------:R-:W-:-:S02]  /*4a30*/  PRMT R52, R56, 0x7632, R52 ;  /* 0x0000763238347816 */ /* 0x000fc40000000034 */
[----:B------:R-:W-:Y:S01]  /*4a40*/  SHF.L.U32 R56, R56, 0x10, RZ ;  /* 0x0000001038387819 */ /* 0x000fe200000006ff */
[C---:B------:R-:W-:Y:S01]  /*4a50*/  FFMA.FTZ R94, R39.reuse, R44, R94 ;  /* 0x0000002c275e7223 */ /* 0x040fe2000001005e */
[----:B------:R-:W-:Y:S01]  /*4a60*/  FFMA.FTZ R95, R39, R8, R88 ;  /* 0x00000008275f7223 */ /* 0x000fe20000010058 */
[----:B------:R-:W5:Y:S01]  /*4a70*/  LDG.E.128 R44, desc[UR6][R18.64+0x17800] ;  /* 0x01780006122c7981 */ /* 0x000f62000c1e1d00 */
[----:B------:R-:W-:Y:S01]  /*4a80*/  FFMA.FTZ R10, R48, R9, R89 ;  /* 0x00000009300a7223 */ /* 0x000fe20000010059 */
[----:B------:R-:W-:Y:S01]  /*4a90*/  SHF.L.U32 R8, R53, 0x10, RZ ;  /* 0x0000001035087819 */ /* 0x000fe200000006ff */
[C---:B------:R-:W-:Y:S01]  /*4aa0*/  IMAD.U32 R9, R11.reuse, 0x10000, RZ ;  /* 0x000100000b097824 */ /* 0x040fe200078e00ff */
[----:B------:R-:W-:Y:S01]  /*4ab0*/  SHF.L.U32 R53, R52, 0x10, RZ ;  /* 0x0000001034357819 */ /* 0x000fe200000006ff */
[----:B------:R-:W-:Y:S01]  /*4ac0*/  FFMA.FTZ R89, R84, R56, R91 ;  /* 0x0000003854597223 */ /* 0x000fe2000001005b */
[----:B------:R-:W-:Y:S01]  /*4ad0*/  PRMT R52, R11, 0x7632, R52 ;  /* 0x000076320b347816 */ /* 0x000fe20000000034 */
[----:B------:R-:W-:-:S02]  /*4ae0*/  FFMA.FTZ R96, R50, R9, R97 ;  /* 0x0000000932607223 */ /* 0x000fc40000010061 */
[----:B------:R-:W-:Y:S01]  /*4af0*/  FFMA.FTZ R97, R36, R53, R89 ;  /* 0x0000003524617223 */ /* 0x000fe20000010059 */
[C---:B------:R-:W-:Y:S02]  /*4b00*/  PRMT R53, R54.reuse, 0x7632, R53 ;  /* 0x0000763236357816 */ /* 0x040fe40000000035 */
[----:B------:R-:W-:Y:S02]  /*4b10*/  SHF.L.U32 R89, R54, 0x10, RZ ;  /* 0x0000001036597819 */ /* 0x000fe400000006ff */
[----:B------:R-:W-:Y:S02]  /*4b20*/  SHF.L.U32 R52, R52, 0x10, RZ ;  /* 0x0000001034347819 */ /* 0x000fe400000006ff */
[C---:B------:R-:W-:Y:S01]  /*4b30*/  PRMT R54, R57.reuse, 0x7632, R54 ;  /* 0x0000763239367816 */ /* 0x040fe20000000036 */
[----:B------:R-:W-:Y:S02]  /*4b40*/  IMAD.U32 R57, R57, 0x10000, RZ ;  /* 0x0001000039397824 */ /* 0x000fe400078e00ff */
[----:B------:R-:W-:Y:S01]  /*4b50*/  FFMA.FTZ R91, R37, R8, R10 ;  /* 0x00000008255b7223 */ /* 0x000fe2000001000a */
[----:B------:R-:W-:Y:S01]  /*4b60*/  FFMA.FTZ R96, R39, R52, R96 ;  /* 0x0000003427607223 */ /* 0x000fe20000010060 */
[----:B------:R-:W-:Y:S01]  /*4b70*/  SHF.L.U32 R54, R54, 0x10, RZ ;  /* 0x0000001036367819 */ /* 0x000fe200000006ff */
[----:B------:R-:W-:Y:S01]  /*4b80*/  FFMA.FTZ R52, R48, R57, R97 ;  /* 0x0000003930347223 */ /* 0x000fe20000010061 */
[----:B------:R-:W-:Y:S01]  /*4b90*/  SHF.L.U32 R53, R53, 0x10, RZ ;  /* 0x0000001035357819 */ /* 0x000fe200000006ff */
[----:B------:R-:W-:Y:S01]  /*4ba0*/  FFMA.FTZ R89, R86, R89, R91 ;  /* 0x0000005956597223 */ /* 0x000fe2000001005b */
[----:B------:R-:W5:Y:S01]  /*4bb0*/  LDG.E.128 R8, desc[UR6][R18.64+0x1b000] ;  /* 0x01b0000612087981 */ /* 0x000f62000c1e1d00 */
[----:B------:R-:W-:Y:S01]  /*4bc0*/  SHF.L.U32 R57, R58, 0x10, RZ ;  /* 0x000000103a397819 */ /* 0x000fe200000006ff */
[----:B------:R-:W-:Y:S01]  /*4bd0*/  FFMA.FTZ R91, R37, R54, R52 ;  /* 0x00000036255b7223 */ /* 0x000fe20000010034 */
[----:B------:R-:W-:Y:S01]  /*4be0*/  IMAD.U32 R97, R4, 0x10000, RZ ;  /* 0x0001000004617824 */ /* 0x000fe200078e00ff */
[C---:B------:R-:W-:Y:S01]  /*4bf0*/  PRMT R4, R55.reuse, 0x7632, R4 ;  /* 0x0000763237047816 */ /* 0x040fe20000000004 */
        /* <DEDUP_REMOVED lines=9> */
[----:B------:R-:W5:Y:S01]  /*4c90*/  LDG.E.128 R52, desc[UR6][R18.64+0x1e800] ;  /* 0x01e8000612347981 */ /* 0x000f62000c1e1d00 */
[----:B------:R-:W-:Y:S01]  /*4ca0*/  SHF.L.U32 R4, R4, 0x10, RZ ;  /* 0x0000001004047819 */ /* 0x000fe200000006ff */
[----:B------:R-:W-:Y:S01]  /*4cb0*/  FFMA.FTZ R89, R36, R89, R97 ;  /* 0x0000005924597223 */ /* 0x000fe20000010061 */
[C---:B------:R-:W-:Y:S02]  /*4cc0*/  PRMT R58, R5.reuse, 0x7632, R58 ;  /* 0x00007632053a7816 */ /* 0x040fe4000000003a */
[----:B------:R-:W-:Y:S01]  /*4cd0*/  SHF.L.U32 R5, R5, 0x10, RZ ;  /* 0x0000001005057819 */ /* 0x000fe200000006ff */
[----:B------:R-:W-:Y:S01]  /*4ce0*/  FFMA.FTZ R92, R39, R4, R56 ;  /* 0x00000004275c7223 */ /* 0x000fe20000010038 */
[----:B------:R-:W-:-:S03]  /*4cf0*/  FFMA.FTZ R57, R38, R57, R91 ;  /* 0x0000003926397223 */ /* 0x000fc6000001005b */
[----:B------:R-:W-:Y:S02]  /*4d00*/  FFMA.FTZ R4, R48, R5, R89 ;  /* 0x0000000530047223 */ /* 0x000fe40000010059 */
[----:B------:R-:W5:Y:S01]  /*4d10*/  LDG.E.128 R88, desc[UR6][R18.64+0x22000] ;  /* 0x0220000612587981 */ /* 0x000f62000c1e1d00 */
[----:B------:R-:W-:Y:S01]  /*4d20*/  IMAD.U32 R58, R58, 0x10000, RZ ;  /* 0x000100003a3a7824 */ /* 0x000fe200078e00ff */
[----:B------:R-:W-:Y:S02]  /*4d30*/  SHF.L.U32 R97, R6, 0x10, RZ ;  /* 0x0000001006617819 */ /* 0x000fe400000006ff */
[C---:B------:R-:W-:Y:S01]  /*4d40*/  SHF.L.U32 R56, R60.reuse, 0x10, RZ ;  /* 0x000000103c387819 */ /* 0x040fe200000006ff */
[----:B------:R-:W-:Y:S01]  /*4d50*/  FFMA.FTZ R99, R37, R58, R4 ;  /* 0x0000003a25637223 */ /* 0x000fe20000010004 */
[C---:B------:R-:W-:Y:S02]  /*4d60*/  SHF.L.U32 R5, R59.reuse, 0x10, RZ ;  /* 0x000000103b057819 */ /* 0x040fe400000006ff */
[----:B------:R-:W-:Y:S01]  /*4d70*/  PRMT R60, R60, 0x7632, R60 ;  /* 0x000076323c3c7816 */ /* 0x000fe2000000003c */
        /* <DEDUP_REMOVED lines=8> */
[C---:B------:R-:W-:Y:S01]  /*4e00*/  PRMT R6, R61.reuse, 0x7632, R6 ;  /* 0x000076323d067816 */ /* 0x040fe20000000006 */
[----:B------:R-:W5:Y:S01]  /*4e10*/  LDG.E.128 R56, desc[UR6][R18.64+0x25800] ;  /* 0x0258000612387981 */ /* 0x000f62000c1e1d00 */
[----:B------:R-:W-:Y:S01]  /*4e20*/  SHF.L.U32 R61, R61, 0x10, RZ ;  /* 0x000000103d3d7819 */ /* 0x000fe200000006ff */
[----:B------:R-:W-:Y:S01]  /*4e30*/  IMAD.U32 R4, R4, 0x10000, RZ ;  /* 0x0001000004047824 */ /* 0x000fe200078e00ff */
[----:B------:R-:W-:Y:S01]  /*4e40*/  SHF.L.U32 R6, R6, 0x10, RZ ;  /* 0x0000001006067819 */ /* 0x000fe200000006ff */
[----:B------:R-:W-:Y:S01]  /*4e50*/  FFMA.FTZ R97, R38, R5, R97 ;  /* 0x0000000526617223 */ /* 0x000fe20000010061 */
[----:B------:R-:W-:Y:S01]  /*4e60*/  SHF.L.U32 R5, R7, 0x10, RZ ;  /* 0x0000001007057819 */ /* 0x000fe200000006ff */
[----:B------:R-:W-:Y:S01]  /*4e70*/  FFMA.FTZ R60, R48, R61, R99 ;  /* 0x0000003d303c7223 */ /* 0x000fe20000010063 */
[----:B------:R-:W-:Y:S01]  /*4e80*/  FFMA.FTZ R49, R39, R4, R98 ;  /* 0x0000000427317223 */ /* 0x000fe20000010062 */
[C---:B------:R-:W-:Y:S01]  /*4e90*/  PRMT R4, R62.reuse, 0x7632, R4 ;  /* 0x000076323e047816 */ /* 0x040fe20000000004 */
        /* <DEDUP_REMOVED lines=13> */
[C---:B------:R-:W-:Y:S01]  /*4f70*/  PRMT R61, R65.reuse, 0x7632, R61 ;  /* 0x00007632413d7816 */ /* 0x040fe2000000003d */
[----:B------:R-:W-:-:S02]  /*4f80*/  IMAD.U32 R65, R65, 0x10000, RZ ;  /* 0x0001000041417824 */ /* 0x000fc400078e00ff */
[----:B------:R-:W-:Y:S01]  /*4f90*/  FFMA.FTZ R93, R36, R97, R93 ;  /* 0x00000061245d7223 */ /* 0x000fe2000001005d */
[----:B------:R-:W-:Y:S02]  /*4fa0*/  SHF.L.U32 R4, R7, 0x10, RZ ;  /* 0x0000001007047819 */ /* 0x000fe400000006ff */
[C---:B--2---:R-:W-:Y:S02]  /*4fb0*/  SHF.L.U32 R7, R68.reuse, 0x10, RZ ;  /* 0x0000001044077819 */ /* 0x044fe400000006ff */
[----:B------:R-:W-:Y:S01]  /*4fc0*/  PRMT R68, R68, 0x7632, R68 ;  /* 0x0000763244447816 */ /* 0x000fe20000000044 */
[----:B------:R-:W-:Y:S01]  /*4fd0*/  FFMA.FTZ R64, R48, R65, R93 ;  /* 0x0000004130407223 */ /* 0x000fe2000001005d */
[----:B------:R-:W-:Y:S02]  /*4fe0*/  PRMT R63, R63, 0x7632, R63 ;  /* 0x000076323f3f7816 */ /* 0x000fe4000000003f */
[----:B------:R-:W-:Y:S01]  /*4ff0*/  SHF.L.U32 R62, R61, 0x10, RZ ;  /* 0x000000103d3e7819 */ /* 0x000fe200000006ff */
[----:B------:R-:W-:Y:S01]  /*5000*/  FFMA.FTZ R103, R84, R7, R3 ;  /* 0x0000000754677223 */ /* 0x000fe20000010003 */
[----:B------:R-:W-:Y:S01]  /*5010*/  SHF.L.U32 R65, R68, 0x10, RZ ;  /* 0x0000001044417819 */ /* 0x000fe200000006ff */
[C---:B------:R-:W-:Y:S01]  /*5020*/  IMAD.U32 R61, R66.reuse, 0x10000, RZ ;  /* 0x00010000423d7824 */ /* 0x040fe200078e00ff */
[----:B------:R-:W-:Y:S01]  /*5030*/  SHF.L.U32 R60, R63, 0x10, RZ ;  /* 0x000000103f3c7819 */ /* 0x000fe200000006ff */
[----:B------:R-:W-:Y:S01]  /*5040*/  FFMA.FTZ R63, R37, R62, R64 ;  /* 0x0000003e253f7223 */ /* 0x000fe20000010040 */
[----:B------:R-:W-:-:S02]  /*5050*/  PRMT R66, R66, 0x7632, R66 ;  /* 0x0000763242427816 */ /* 0x000fc40000000042 */
[----:B------:R-:W-:Y:S01]  /*5060*/  PRMT R64, R69, 0x7632, R64 ;  /* 0x0000763245407816 */ /* 0x000fe20000000040 */
[----:B------:R-:W-:Y:S01]  /*5070*/  FFMA.FTZ R105, R36, R65, R103 ;  /* 0x0000004124697223 */ /* 0x000fe20000010067 */
[C---:B------:R-:W-:Y:S01]  /*5080*/  FFMA.FTZ R97, R39.reuse, R4, R6 ;  /* 0x0000000427617223 */ /* 0x040fe20000010006 */
[----:B------:R-:W-:Y:S01]  /*5090*/  FFMA.FTZ R93, R39, R60, R5 ;  /* 0x0000003c275d7223 */ /* 0x000fe20000010005 */
[----:B------:R-:W-:Y:S01]  /*50a0*/  SHF.L.U32 R103, R69, 0x10, RZ ;  /* 0x0000001045677819 */ /* 0x000fe200000006ff */
[----:B------:R-:W2:Y:S01]  /*50b0*/  LDG.E.128 R4, desc[UR6][R18.64+0x29000] ;  /* 0x0290000612047981 */ /* 0x000ea2000c1e1d00 */
[C---:B------:R-:W-:Y:S01]  /*50c0*/  PRMT R3, R67.reuse, 0x7632, R3 ;  /* 0x0000763243037816 */ /* 0x040fe20000000003 */
[----:B------:R-:W-:Y:S01]  /*50d0*/  FFMA.FTZ R101, R86, R61, R63 ;  /* 0x0000003d56657223 */ /* 0x000fe2000001003f */
[----:B------:R-:W-:Y:S01]  /*50e0*/  SHF.L.U32 R99, R67, 0x10, RZ ;  /* 0x0000001043637819 */ /* 0x000fe200000006ff */
[----:B------:R-:W-:Y:S01]  /*50f0*/  IMAD.U32 R68, R64, 0x10000, RZ ;  /* 0x0001000040447824 */ /* 0x000fe200078e00ff */
[----:B------:R-:W-:Y:S01]  /*5100*/  SHF.L.U32 R69, R66, 0x10, RZ ;  /* 0x0000001042457819 */ /* 0x000fe200000006ff */
[----:B------:R-:W2:Y:S01]  /*5110*/  LDG.E.128 R60, desc[UR6][R18.64+0x3000] ;  /* 0x00300006123c7981 */ /* 0x000ea2000c1e1d00 */
[----:B------:R-:W-:-:S03]  /*5120*/  FFMA.FTZ R100, R48, R103, R105 ;  /* 0x0000006730647223 */ /* 0x000fc60000010069 */
[----:B------:R0:W2:Y:S01]  /*5130*/  LDG.E.128 R64, desc[UR6][R16.64+0x3000] ;  /* 0x0030000610407981 */ /* 0x0000a2000c1e1d00 */
[----:B------:R-:W-:Y:S01]  /*5140*/  FFMA.FTZ R69, R38, R69, R101 ;  /* 0x0000004526457223 */ /* 0x000fe20000010065 */
[C---:B------:R-:W-:Y:S01]  /*5150*/  PRMT R98, R70.reuse, 0x7632, R98 ;  /* 0x0000763246627816 */ /* 0x040fe20000000062 */
[----:B------:R-:W-:Y:S01]  /*5160*/  FFMA.FTZ R105, R37, R68, R100 ;  /* 0x0000004425697223 */ /* 0x000fe20000010064 */
[----:B------:R-:W-:Y:S02]  /*5170*/  SHF.L.U32 R101, R70, 0x10, RZ ;  /* 0x0000001046657819 */ /* 0x000fe400000006ff */
[C---:B------:R-:W-:Y:S02]  /*5180*/  PRMT R68, R72.reuse, 0x7632, R68 ;  /* 0x0000763248447816 */ /* 0x040fe40000000044 */
[----:B------:R-:W-:Y:S01]  /*5190*/  SHF.L.U32 R70, R72, 0x10, RZ ;  /* 0x0000001048467819 */ /* 0x000fe200000006ff */
[----:B------:R-:W-:Y:S01]  /*51a0*/  FFMA.FTZ R72, R50, R99, R69 ;  /* 0x0000006332487223 */ /* 0x000fe20000010045 */
[----:B------:R-:W-:-:S03]  /*51b0*/  SHF.L.U32 R69, R68, 0x10, RZ ;  /* 0x0000001044457819 */ /* 0x000fc600000006ff */
[----:B------:R-:W-:Y:S01]  /*51c0*/  FFMA.FTZ R99, R84, R70, R51 ;  /* 0x0000004654637223 */ /* 0x000fe20000010033 */
[----:B------:R-:W-:Y:S01]  /*51d0*/  SHF.L.U32 R51, R73, 0x10, RZ ;  /* 0x0000001049337819 */ /* 0x000fe200000006ff */
[----:B0-----:R-:W-:Y:S01]  /*51e0*/  IMAD.U32 R17, R71, 0x10000, RZ ;  /* 0x0001000047117824 */ /* 0x001fe200078e00ff */
[----:B------:R-:W-:Y:S01]  /*51f0*/  PRMT R73, R73, 0x7632, R73 ;  /* 0x0000763249497816 */ /* 0x000fe20000000049 */
[----:B------:R-:W-:Y:S01]  /*5200*/  FFMA.FTZ R69, R36, R69, R99 ;  /* 0x0000004524457223 */ /* 0x000fe20000010063 */
        /* <DEDUP_REMOVED lines=21> */
[----:B------:R-:W2:Y:S02]  /*5360*/  LDG.E.128 R68, desc[UR6][R18.64+0x6800] ;  /* 0x0068000612447981 */ /* 0x000ea4000c1e1d00 */
[----:B------:R-:W-:-:S02]  /*5370*/  FFMA.FTZ R73, R37, R36, R48 ;  /* 0x0000002425497223 */ /* 0x000fc40000010030 */
[----:B------:R-:W-:Y:S01]  /*5380*/  FFMA.FTZ R51, R38, R17, R51 ;  /* 0x0000001126337223 */ /* 0x000fe20000010033 */
[C---:B------:R-:W-:Y:S01]  /*5390*/  SHF.L.U32 R17, R75.reuse, 0x10, RZ ;  /* 0x000000104b117819 */ /* 0x040fe200000006ff */
[----:B------:R-:W-:Y:S01]  /*53a0*/  IMAD.U32 R37, R78, 0x10000, RZ ;  /* 0x000100004e257824 */ /* 0x000fe200078e00ff */
[----:B------:R-:W-:Y:S01]  /*53b0*/  PRMT R75, R75, 0x7632, R75 ;  /* 0x000076324b4b7816 */ /* 0x000fe2000000004b */
[----:B---3--:R-:W-:Y:S01]  /*53c0*/  IMAD.U32 R36, R80, 0x10000, RZ ;  /* 0x0001000050247824 */ /* 0x008fe200078e00ff */
[----:B------:R-:W-:Y:S02]  /*53d0*/  SHF.L.U32 R3, R3, 0x10, RZ ;  /* 0x0000001003037819 */ /* 0x000fe400000006ff */
[----:B----4-:R-:W-:Y:S01]  /*53e0*/  SHF.L.U32 R74, R20, 0x10, RZ ;  /* 0x00000010144a7819 */ /* 0x010fe200000006ff */
[----:B------:R-:W-:Y:S01]  /*53f0*/  FFMA.FTZ R51, R50, R17, R51 ;  /* 0x0000001132337223 */ /* 0x000fe20000010033 */
[----:B------:R-:W-:Y:S01]  /*5400*/  FFMA.FTZ R77, R86, R37, R73 ;  /* 0x00000025564d7223 */ /* 0x000fe20000010049 */
[----:B------:R-:W-:-:S02]  /*5410*/  SHF.L.U32 R17, R16, 0x10, RZ ;  /* 0x0000001010117819 */ /* 0x000fc400000006ff */
[----:B------:R-:W-:Y:S02]  /*5420*/  PRMT R20, R20, 0x7632, R20 ;  /* 0x0000763214147816 */ /* 0x000fe40000000014 */
[----:B------:R-:W-:Y:S01]  /*5430*/  PRMT R37, R80, 0x7632, R37 ;  /* 0x0000763250257816 */ /* 0x000fe20000000025 */
[----:B------:R-:W-:Y:S01]  /*5440*/  FFMA.FTZ R16, R39, R3, R72 ;  /* 0x0000000327107223 */ /* 0x000fe20000010048 */
[----:B------:R-:W-:Y:S01]  /*5450*/  SHF.L.U32 R48, R75, 0x10, RZ ;  /* 0x000000104b307819 */ /* 0x000fe200000006ff */
[----:B------:R-:W-:Y:S01]  /*5460*/  FFMA.FTZ R84, R36, R74, R85 ;  /* 0x0000004a24547223 */ /* 0x000fe20000010055 */
[----:B------:R-:W-:Y:S01]  /*5470*/  PRMT R78, R78, 0x7632, R78 ;  /* 0x000076324e4e7816 */ /* 0x000fe2000000004e */
[----:B------:R-:W3:Y:S01]  /*5480*/  LDG.E.128 R72, desc[UR6][R18.64+0xa000] ;  /* 0x00a0000612487981 */ /* 0x000ee2000c1e1d00 */
[----:B------:R-:W-:Y:S01]  /*5490*/  SHF.L.U32 R20, R20, 0x10, RZ ;  /* 0x0000001014147819 */ /* 0x000fe200000006ff */
[----:B------:R-:W-:Y:S01]  /*54a0*/  FFMA.FTZ R3, R39, R17, R98 ;  /* 0x0000001127037223 */ /* 0x000fe20000010062 */
[----:B------:R-:W-:Y:S01]  /*54b0*/  SHF.L.U32 R37, R37, 0x10, RZ ;  /* 0x0000001025257819 */ /* 0x000fe200000006ff */
[----:B------:R-:W-:Y:S01]  /*54c0*/  FFMA.FTZ R17, R39, R48, R51 ;  /* 0x0000003027117223 */ /* 0x000fe20000010033 */
[----:B------:R-:W-:-:S02]  /*54d0*/  SHF.L.U32 R51, R78, 0x10, RZ ;  /* 0x000000104e337819 */ /* 0x000fc400000006ff */
[----:B------:R-:W-:Y:S01]  /*54e0*/  SHF.L.U32 R78, R21, 0x10, RZ ;  /* 0x00000010154e7819 */ /* 0x000fe200000006ff */
        /* <DEDUP_REMOVED lines=8> */
[----:B------:R-:W-:Y:S01]  /*5570*/  IMAD.U32 R38, R82, 0x10000, RZ ;  /* 0x0001000052267824 */ /* 0x000fe200078e00ff */
[----:B------:R-:W-:-:S02]  /*5580*/  SHF.L.U32 R21, R79, 0x10, RZ ;  /* 0x000000104f157819 */ /* 0x000fc400000006ff */
[----:B------:R-:W-:Y:S01]  /*5590*/  SHF.L.U32 R99, R22, 0x10, RZ ;  /* 0x0000001016637819 */ /* 0x000fe200000006ff */
[----:B------:R-:W-:Y:S02]  /*55a0*/  FFMA.FTZ R77, R48, R77, R85 ;  /* 0x0000004d304d7223 */ /* 0x000fe40000010055 */
[----:B------:R-:W4:Y:S01]  /*55b0*/  LDG.E.128 R84, desc[UR6][R18.64+0xd800] ;  /* 0x00d8000612547981 */ /* 0x000f22000c1e1d00 */
[----:B------:R-:W-:Y:S01]  /*55c0*/  FFMA.FTZ R76, R50, R21, R51 ;  /* 0x00000015324c7223 */ /* 0x000fe20000010033 */
[----:B------:R-:W-:Y:S01]  /*55d0*/  FFMA.FTZ R77, R38, R99, R77 ;  /* 0x00000063264d7223 */ /* 0x000fe2000001004d */
[----:B------:R-:W-:Y:S02]  /*55e0*/  PRMT R20, R24, 0x7632, R20 ;  /* 0x0000763218147816 */ /* 0x000fe40000000014 */
[----:B------:R-:W-:Y:S02]  /*55f0*/  PRMT R22, R22, 0x7632, R22 ;  /* 0x0000763216167816 */ /* 0x000fe40000000016 */
[----:B------:R-:W-:-:S02]  /*5600*/  PRMT R50, R82, 0x7632, R50 ;  /* 0x0000763252327816 */ /* 0x000fc40000000032 */
[----:B------:R-:W-:Y:S01]  /*5610*/  SHF.L.U32 R99, R24, 0x10, RZ ;  /* 0x0000001018637819 */ /* 0x000fe200000006ff */
[----:B------:R-:W-:Y:S01]  /*5620*/  IMAD.U32 R20, R20, 0x10000, RZ ;  /* 0x0001000014147824 */ /* 0x000fe200078e00ff */
[----:B------:R-:W-:Y:S02]  /*5630*/  SHF.L.U32 R21, R22, 0x10, RZ ;  /* 0x0000001016157819 */ /* 0x000fe400000006ff */
[----:B------:R-:W-:Y:S01]  /*5640*/  SHF.L.U32 R50, R50, 0x10, RZ ;  /* 0x0000001032327819 */ /* 0x000fe200000006ff */
[----:B------:R-:W-:Y:S01]  /*5650*/  FFMA.FTZ R94, R36, R99, R94 ;  /* 0x00000063245e7223 */ /* 0x000fe2000001005e */
[----:B------:R-:W-:Y:S02]  /*5660*/  SHF.L.U32 R80, R25, 0x10, RZ ;  /* 0x0000001019507819 */ /* 0x000fe400000006ff */
[----:B------:R-:W-:Y:S01]  /*5670*/  SHF.L.U32 R24, R23, 0x10, RZ ;  /* 0x0000001017187819 */ /* 0x000fe200000006ff */
[----:B------:R-:W-:Y:S01]  /*5680*/  FFMA.FTZ R78, R50, R21, R77 ;  /* 0x00000015324e7223 */ /* 0x000fe2000001004d */
[----:B------:R-:W-:Y:S01]  /*5690*/  FFMA.FTZ R94, R37, R20, R94 ;  /* 0x00000014255e7223 */ /* 0x000fe2000001005e */
[----:B------:R-:W-:-:S02]  /*56a0*/  PRMT R25, R23, 0x7632, R25 ;  /* 0x0000763217197816 */ /* 0x000fc40000000019 */
[----:B------:R-:W4:Y:S01]  /*56b0*/  LDG.E.128 R20, desc[UR6][R18.64+0x11000] ;  /* 0x0110000612147981 */ /* 0x000f22000c1e1d00 */
[C---:B------:R-:W-:Y:S02]  /*56c0*/  PRMT R51, R83.reuse, 0x7632, R51 ;  /* 0x0000763253337816 */ /* 0x040fe40000000033 */
[----:B------:R-:W-:Y:S01]  /*56d0*/  SHF.L.U32 R83, R83, 0x10, RZ ;  /* 0x0000001053537819 */ /* 0x000fe200000006ff */
[----:B------:R-:W-:Y:S01]  /*56e0*/  FFMA.FTZ R99, R81, R80, R94 ;  /* 0x0000005051637223 */ /* 0x000fe2000001005e */
[----:B------:R-:W-:Y:S02]  /*56f0*/  PRMT R79, R79, 0x7632, R79 ;  /* 0x000076324f4f7816 */ /* 0x000fe4000000004f */
[----:B------:R-:W-:Y:S01]  /*5700*/  PRMT R77, R25, 0x7632, R77 ;  /* 0x00007632194d7816 */ /* 0x000fe2000000004d */
[----:B------:R-:W-:Y:S01]  /*5710*/  FFMA.FTZ R78, R83, R24, R78 ;  /* 0x00000018534e7223 */ /* 0x000fe2000001004e */
[C---:B-----5:R-:W-:Y:S02]  /*5720*/  PRMT R80, R28.reuse, 0x7632, R80 ;  /* 0x000076321c507816 */ /* 0x060fe40000000050 */
[----:B------:R-:W-:-:S02]  /*5730*/  SHF.L.U32 R82, R28, 0x10, RZ ;  /* 0x000000101c527819 */ /* 0x000fc400000006ff */
[----:B------:R-:W-:Y:S01]  /*5740*/  SHF.L.U32 R24, R79, 0x10, RZ ;  /* 0x000000104f187819 */ /* 0x000fe200000006ff */
[----:B------:R-:W-:Y:S01]  /*5750*/  IMAD.U32 R28, R25, 0x10000, RZ ;  /* 0x00010000191c7824 */ /* 0x000fe200078e00ff */
        /* <DEDUP_REMOVED lines=11> */
[----:B------:R-:W-:Y:S02]  /*5810*/  PRMT R78, R29, 0x7632, R78 ;  /* 0x000076321d4e7816 */ /* 0x000fe4000000004e */
[C---:B------:R-:W-:Y:S01]  /*5820*/  PRMT R76, R27.reuse, 0x7632, R76 ;  /* 0x000076321b4c7816 */ /* 0x040fe2000000004c */
[----:B------:R-:W-:Y:S01]  /*5830*/  FFMA.FTZ R77, R38, R25, R77 ;  /* 0x00000019264d7223 */ /* 0x000fe2000001004d */
[----:B------:R-:W-:Y:S01]  /*5840*/  SHF.L.U32 R28, R27, 0x10, RZ ;  /* 0x000000101b1c7819 */ /* 0x000fe200000006ff */
[----:B------:R-:W-:Y:S01]  /*5850*/  FFMA.FTZ R99, R81, R24, R80 ;  /* 0x0000001851637223 */ /* 0x000fe20000010050 */
[----:B------:R-:W-:Y:S02]  /*5860*/  SHF.L.U32 R29, R26, 0x10, RZ ;  /* 0x000000101a1d7819 */ /* 0x000fe400000006ff */
[----:B------:R-:W-:Y:S01]  /*5870*/  SHF.L.U32 R79, R78, 0x10, RZ ;  /* 0x000000104e4f7819 */ /* 0x000fe200000006ff */
[----:B------:R-:W5:Y:S01]  /*5880*/  LDG.E.128 R24, desc[UR6][R18.64+0x14800] ;  /* 0x0148000612187981 */ /* 0x000f62000c1e1d00 */
[----:B------:R-:W-:-:S02]  /*5890*/  PRMT R78, R32, 0x7632, R78 ;  /* 0x00007632204e7816 */ /* 0x000fc4000000004e */
[----:B------:R-:W-:Y:S02]  /*58a0*/  SHF.L.U32 R101, R32, 0x10, RZ ;  /* 0x0000001020657819 */ /* 0x000fe400000006ff */
[----:B------:R-:W-:Y:S01]  /*58b0*/  SHF.L.U32 R78, R78, 0x10, RZ ;  /* 0x000000104e4e7819 */ /* 0x000fe200000006ff */
[----:B------:R-:W-:Y:S02]  /*58c0*/  FFMA.FTZ R32, R50, R29, R77 ;  /* 0x0000001d32207223 */ /* 0x000fe4000001004d */
[----:B------:R-:W-:Y:S01]  /*58d0*/  FFMA.FTZ R96, R36, R101, R96 ;  /* 0x0000006524607223 */ /* 0x000fe20000010060 */
[----:B------:R-:W-:Y:S02]  /*58e0*/  IMAD.U32 R29, R30, 0x10000, RZ ;  /* 0x000100001e1d7824 */ /* 0x000fe400078e00ff */
[----:B------:R-:W-:Y:S01]  /*58f0*/  FFMA.FTZ R79, R48, R79, R99 ;  /* 0x0000004f304f7223 */ /* 0x000fe20000010063 */
[----:B------:R-:W-:Y:S01]  /*5900*/  PRMT R30, R30, 0x7632, R30 ;  /* 0x000076321e1e7816 */ /* 0x000fe2000000001e */
[----:B------:R-:W-:Y:S01]  /*5910*/  FFMA.FTZ R96, R37, R78, R96 ;  /* 0x0000004e25607223 */ /* 0x000fe20000010060 */
[C---:B------:R-:W-:Y:S01]  /*5920*/  PRMT R77, R33.reuse, 0x7632, R77 ;  /* 0x00007632214d7816 */ /* 0x040fe2000000004d */
        /* <DEDUP_REMOVED lines=10> */
[C---:B------:R-:W-:Y:S02]  /*59d0*/  PRMT R29, R34.reuse, 0x7632, R29 ;  /* 0x00007632221d7816 */ /* 0x040fe4000000001d */
[----:B------:R-:W-:-:S02]  /*59e0*/  SHF.L.U32 R31, R34, 0x10, RZ ;  /* 0x00000010221f7819 */ /* 0x000fc400000006ff */
[C---:B------:R-:W-:Y:S02]  /*59f0*/  PRMT R34, R12.reuse, 0x7632, R34 ;  /* 0x000076320c227816 */ /* 0x040fe40000000022 */
        /* <DEDUP_REMOVED lines=8> */
[----:B------:R-:W-:-:S02]  /*5a80*/  IMAD.U32 R12, R35, 0x10000, RZ ;  /* 0x00010000230c7824 */ /* 0x000fc400078e00ff */
[----:B------:R-:W-:Y:S01]  /*5a90*/  FFMA.FTZ R92, R37, R34, R92 ;  /* 0x00000022255c7223 */ /* 0x000fe2000001005c */
[----:B------:R-:W-:Y:S01]  /*5aa0*/  PRMT R34, R13, 0x7632, R34 ;  /* 0x000076320d227816 */ /* 0x000fe20000000022 */
[----:B------:R-:W-:Y:S02]  /*5ab0*/  FFMA.FTZ R13, R83, R12, R28 ;  /* 0x0000000c530d7223 */ /* 0x000fe4000001001c */
[----:B------:R-:W-:Y:S02]  /*5ac0*/  FFMA.FTZ R99, R81, R30, R92 ;  /* 0x0000001e51637223 */ /* 0x000fe4000001005c */
[----:B------:R-:W5:Y:S01]  /*5ad0*/  LDG.E.128 R28, desc[UR6][R18.64+0x18000] ;  /* 0x01800006121c7981 */ /* 0x000f62000c1e1d00 */
[----:B------:R-:W-:Y:S02]  /*5ae0*/  SHF.L.U32 R79, R34, 0x10, RZ ;  /* 0x00000010224f7819 */ /* 0x000fe400000006ff */
[----:B------:R-:W-:Y:S02]  /*5af0*/  PRMT R35, R35, 0x7632, R35 ;  /* 0x0000763223237816 */ /* 0x000fe40000000023 */
[----:B------:R-:W-:-:S02]  /*5b00*/  SHF.L.U32 R76, R76, 0x10, RZ ;  /* 0x000000104c4c7819 */ /* 0x000fc400000006ff */
[----:B------:R-:W-:Y:S01]  /*5b10*/  SHF.L.U32 R82, R33, 0x10, RZ ;  /* 0x0000001021527819 */ /* 0x000fe200000006ff */
[----:B------:R-:W-:Y:S01]  /*5b20*/  FFMA.FTZ R79, R48, R79, R99 ;  /* 0x0000004f304f7223 */ /* 0x000fe20000010063 */
[C---:B------:R-:W-:Y:S01]  /*5b30*/  SHF.L.U32 R33, R14.reuse, 0x10, RZ ;  /* 0x000000100e217819 */ /* 0x040fe200000006ff */
[----:B------:R-:W-:Y:S02]  /*5b40*/  IMAD.U32 R80, R35, 0x10000, RZ ;  /* 0x0001000023507824 */ /* 0x000fe400078e00ff */
[C---:B------:R-:W-:Y:S01]  /*5b50*/  FFMA.FTZ R92, R51.reuse, R76, R32 ;  /* 0x0000004c335c7223 */ /* 0x040fe20000010020 */
[----:B------:R-:W-:Y:S02]  /*5b60*/  PRMT R14, R14, 0x7632, R14 ;  /* 0x000076320e0e7816 */ /* 0x000fe4000000000e */
[----:B------:R-:W-:Y:S01]  /*5b70*/  PRMT R76, R40, 0x7632, R76 ;  /* 0x00007632284c7816 */ /* 0x000fe2000000004c */
[----:B------:R-:W-:Y:S01]  /*5b80*/  FFMA.FTZ R79, R38, R33, R79 ;  /* 0x00000021264f7223 */ /* 0x000fe2000001004f */
[----:B------:R-:W-:Y:S01]  /*5b90*/  SHF.L.U32 R40, R40, 0x10, RZ ;  /* 0x0000001028287819 */ /* 0x000fe200000006ff */
[----:B------:R-:W5:Y:S01]  /*5ba0*/  LDG.E.128 R32, desc[UR6][R18.64+0x1b800] ;  /* 0x01b8000612207981 */ /* 0x000f62000c1e1d00 */
[----:B------:R-:W-:Y:S01]  /*5bb0*/  FFMA.FTZ R80, R51, R80, R13 ;  /* 0x0000005033507223 */ /* 0x000fe2000001000d */
[----:B------:R-:W-:Y:S01]  /*5bc0*/  SHF.L.U32 R13, R14, 0x10, RZ ;  /* 0x000000100e0d7819 */ /* 0x000fe200000006ff */
        /* <DEDUP_REMOVED lines=24> */
[----:B------:R-:W-:Y:S01]  /*5d50*/  PRMT R76, R45, 0x7632, R76 ;  /* 0x000076322d4c7816 */ /* 0x000fe2000000004c */
[--C-:B------:R-:W-:Y:S01]  /*5d60*/  FFMA.FTZ R94, R37, R40, R44.reuse ;  /* 0x00000028255e7223 */ /* 0x100fe2000001002c */
[----:B------:R-:W-:Y:S01]  /*5d70*/  SHF.L.U32 R78, R45, 0x10, RZ ;  /* 0x000000102d4e7819 */ /* 0x000fe200000006ff */
[----:B------:R-:W-:Y:S01]  /*5d80*/  FFMA.FTZ R42, R50, R41, R77 ;  /* 0x00000029322a7223 */ /* 0x000fe2000001004d */
[C---:B------:R-:W-:Y:S01]  /*5d90*/  PRMT R44, R43.reuse, 0x7632, R44 ;  /* 0x000076322b2c7816 */ /* 0x040fe2000000002c */
[----:B------:R-:W-:Y:S01]  /*5da0*/  IMAD.U32 R41, R76, 0x10000, RZ ;  /* 0x000100004c297824 */ /* 0x000fe200078e00ff */
[----:B------:R-:W-:Y:S01]  /*5db0*/  SHF.L.U32 R40, R43, 0x10, RZ ;  /* 0x000000102b287819 */ /* 0x000fe200000006ff */
[----:B------:R-:W-:Y:S01]  /*5dc0*/  FFMA.FTZ R43, R81, R78, R94 ;  /* 0x0000004e512b7223 */ /* 0x000fe2000001005e */
[C---:B------:R-:W-:Y:S02]  /*5dd0*/  PRMT R78, R8.reuse, 0x7632, R78 ;  /* 0x00007632084e7816 */ /* 0x040fe4000000004e */
[----:B------:R-:W-:Y:S01]  /*5de0*/  SHF.L.U32 R8, R8, 0x10, RZ ;  /* 0x0000001008087819 */ /* 0x000fe200000006ff */
[----:B------:R-:W-:Y:S01]  /*5df0*/  FFMA.FTZ R76, R83, R40, R42 ;  /* 0x00000028534c7223 */ /* 0x000fe2000001002a */
[----:B------:R-:W-:Y:S01]  /*5e00*/  SHF.L.U32 R45, R46, 0x10, RZ ;  /* 0x000000102e2d7819 */ /* 0x000fe200000006ff */
[----:B------:R-:W-:Y:S01]  /*5e10*/  FFMA.FTZ R77, R48, R41, R43 ;  /* 0x00000029304d7223 */ /* 0x000fe2000001002b */
[----:B------:R-:W-:Y:S01]  /*5e20*/  PRMT R46, R46, 0x7632, R46 ;  /* 0x000076322e2e7816 */ /* 0x000fe2000000002e */
[----:B------:R-:W5:Y:S01]  /*5e30*/  LDG.E.128 R40, desc[UR6][R18.64+0x22800] ;  /* 0x0228000612287981 */ /* 0x000f62000c1e1d00 */
[----:B------:R-:W-:Y:S01]  /*5e40*/  SHF.L.U32 R78, R78, 0x10, RZ ;  /* 0x000000104e4e7819 */ /* 0x000fe200000006ff */
[----:B------:R-:W-:Y:S01]  /*5e50*/  FFMA.FTZ R8, R36, R8, R93 ;  /* 0x0000000824087223 */ /* 0x000fe2000001005d */
[----:B------:R-:W-:Y:S01]  /*5e60*/  FFMA.FTZ R77, R38, R45, R77 ;  /* 0x0000002d264d7223 */ /* 0x000fe2000001004d */
[----:B------:R-:W-:-:S02]  /*5e70*/  SHF.L.U32 R45, R46, 0x10, RZ ;  /* 0x000000102e2d7819 */ /* 0x000fc400000006ff */
[----:B------:R-:W-:Y:S01]  /*5e80*/  FFMA.FTZ R94, R37, R78, R8 ;  /* 0x0000004e255e7223 */ /* 0x000fe20000010008 */
[----:B------:R-:W-:Y:S01]  /*5e90*/  SHF.L.U32 R8, R44, 0x10, RZ ;  /* 0x000000102c087819 */ /* 0x000fe200000006ff */
[C---:B------:R-:W-:Y:S01]  /*5ea0*/  IMAD.U32 R46, R9.reuse, 0x10000, RZ ;  /* 0x00010000092e7824 */ /* 0x040fe200078e00ff */
[----:B------:R-:W-:Y:S01]  /*5eb0*/  PRMT R79, R9, 0x7632, R79 ;  /* 0x00007632094f7816 */ /* 0x000fe2000000004f */
[----:B------:R-:W-:Y:S01]  /*5ec0*/  FFMA.FTZ R78, R50, R45, R77 ;  /* 0x0000002d324e7223 */ /* 0x000fe2000001004d */
[C---:B------:R-:W-:Y:S02]  /*5ed0*/  SHF.L.U32 R44, R47.reuse, 0x10, RZ ;  /* 0x000000102f2c7819 */ /* 0x040fe400000006ff */
[----:B------:R-:W-:Y:S01]  /*5ee0*/  PRMT R9, R47, 0x7632, R9 ;  /* 0x000076322f097816 */ /* 0x000fe20000000009 */
[----:B------:R-:W-:Y:S01]  /*5ef0*/  FFMA.FTZ R45, R81, R46, R94 ;  /* 0x0000002e512d7223 */ /* 0x000fe2000001005e */
[----:B------:R-:W-:Y:S01]  /*5f00*/  SHF.L.U32 R79, R79, 0x10, RZ ;  /* 0x000000104f4f7819 */ /* 0x000fe200000006ff */
[----:B------:R-:W-:Y:S01]  /*5f10*/  FFMA.FTZ R44, R83, R44, R78 ;  /* 0x0000002c532c7223 */ /* 0x000fe2000001004e */
[----:B------:R-:W-:Y:S01]  /*5f20*/  SHF.L.U32 R46, R9, 0x10, RZ ;  /* 0x00000010092e7819 */ /* 0x000fe200000006ff */
[C---:B------:R-:W-:Y:S01]  /*5f30*/  FFMA.FTZ R8, R51.reuse, R8, R76 ;  /* 0x0000000833087223 */ /* 0x040fe2000001004c */
[----:B------:R-:W-:Y:S01]  /*5f40*/  SHF.L.U32 R93, R52, 0x10, RZ ;  /* 0x00000010345d7819 */ /* 0x000fe200000006ff */
[----:B------:R-:W-:Y:S01]  /*5f50*/  FFMA.FTZ R79, R48, R79, R45 ;  /* 0x0000004f304f7223 */ /* 0x000fe2000001002d */
[----:B------:R-:W-:Y:S01]  /*5f60*/  IMAD.U32 R77, R10, 0x10000, RZ ;  /* 0x000100000a4d7824 */ /* 0x000fe200078e00ff */
[----:B------:R-:W-:Y:S01]  /*5f70*/  PRMT R52, R52, 0x7632, R52 ;  /* 0x0000763234347816 */ /* 0x000fe20000000034 */
[----:B------:R-:W-:Y:S01]  /*5f80*/  FFMA.FTZ R9, R51, R46, R44 ;  /* 0x0000002e33097223 */ /* 0x000fe2000001002c */
[----:B------:R-:W-:Y:S01]  /*5f90*/  PRMT R76, R88, 0x7632, R76 ;  /* 0x00007632584c7816 */ /* 0x000fe2000000004c */
[----:B------:R-:W5:Y:S01]  /*5fa0*/  LDG.E.128 R44, desc[UR6][R18.64+0x26000] ;  /* 0x02600006122c7981 */ /* 0x000f62000c1e1d00 */
[----:B------:R-:W-:-:S02]  /*5fb0*/  PRMT R10, R10, 0x7632, R10 ;  /* 0x000076320a0a7816 */ /* 0x000fc4000000000a */
[----:B------:R-:W-:Y:S01]  /*5fc0*/  SHF.L.U32 R88, R88, 0x10, RZ ;  /* 0x0000001058587819 */ /* 0x000fe200000006ff */
[----:B------:R-:W-:Y:S01]  /*5fd0*/  FFMA.FTZ R79, R38, R77, R79 ;  /* 0x0000004d264f7223 */ /* 0x000fe2000001004f */
[----:B------:R-:W-:Y:S01]  /*5fe0*/  SHF.L.U32 R52, R52, 0x10, RZ ;  /* 0x0000001034347819 */ /* 0x000fe200000006ff */
[----:B------:R-:W-:Y:S01]  /*5ff0*/  FFMA.FTZ R16, R36, R93, R16 ;  /* 0x0000005d24107223 */ /* 0x000fe20000010010 */
[----:B------:R-:W-:Y:S01]  /*6000*/  SHF.L.U32 R77, R10, 0x10, RZ ;  /* 0x000000100a4d7819 */ /* 0x000fe200000006ff */
[----:B------:R-:W-:Y:S01]  /*6010*/  FFMA.FTZ R88, R36, R88, R3 ;  /* 0x0000005824587223 */ /* 0x000fe20000010003 */
[----:B------:R-:W-:Y:S01]  /*6020*/  SHF.L.U32 R76, R76, 0x10, RZ ;  /* 0x000000104c4c7819 */ /* 0x000fe200000006ff */
[C---:B------:R-:W-:Y:S02]  /*6030*/  FFMA.FTZ R52, R37.reuse, R52, R16 ;  /* 0x0000003425347223 */ /* 0x040fe40000010010 */
[----:B------:R-:W-:Y:S02]  /*6040*/  FFMA.FTZ R16, R50, R77, R79 ;  /* 0x0000004d32107223 */ /* 0x000fe4000001004f */
[----:B------:R-:W-:-:S02]  /*6050*/  FFMA.FTZ R88, R37, R76, R88 ;  /* 0x0000004c25587223 */ /* 0x000fc40000010058 */
[----:B------:R0:W5:Y:S01]  /*6060*/  LDG.E.128 R76, desc[UR6][R18.64+0x29800] ;  /* 0x02980006124c7981 */ /* 0x000162000c1e1d00 */
[C---:B------:R-:W-:Y:S01]  /*6070*/  IMAD.U32 R10, R53.reuse, 0x10000, RZ ;  /* 0x00010000350a7824 */ /* 0x040fe200078e00ff */
[----:B------:R-:W-:Y:S01]  /*6080*/  PRMT R53, R53, 0x7632, R53 ;  /* 0x0000763235357816 */ /* 0x000fe20000000035 */
[----:B------:R-:W-:Y:S02]  /*6090*/  IMAD.U32 R94, R56, 0x10000, RZ ;  /* 0x00010000385e7824 */ /* 0x000fe400078e00ff */
[----:B------:R-:W-:Y:S01]  /*60a0*/  FFMA.FTZ R3, R81, R10, R52 ;  /* 0x0000000a51037223 */ /* 0x000fe20000010034 */
[----:B------:R-:W-:Y:S02]  /*60b0*/  SHF.L.U32 R53, R53, 0x10, RZ ;  /* 0x0000001035357819 */ /* 0x000fe400000006ff */
[C---:B------:R-:W-:Y:S02]  /*60c0*/  SHF.L.U32 R52, R89.reuse, 0x10, RZ ;  /* 0x0000001059347819 */ /* 0x040fe400000006ff */
[----:B------:R-:W-:-:S02]  /*60d0*/  PRMT R89, R89, 0x7632, R89 ;  /* 0x0000763259597816 */ /* 0x000fc40000000059 */
[----:B------:R-:W-:Y:S01]  /*60e0*/  PRMT R56, R56, 0x7632, R56 ;  /* 0x0000763238387816 */ /* 0x000fe20000000038 */
[----:B------:R-:W-:Y:S01]  /*60f0*/  FFMA.FTZ R94, R36, R94, R17 ;  /* 0x0000005e245e7223 */ /* 0x000fe20000010011 */
[----:B------:R-:W-:Y:S01]  /*6100*/  SHF.L.U32 R10, R11, 0x10, RZ ;  /* 0x000000100b0a7819 */ /* 0x000fe200000006ff */
[--C-:B------:R-:W-:Y:S01]  /*6110*/  FFMA.FTZ R53, R48, R53, R3.reuse ;  /* 0x0000003530357223 */ /* 0x100fe20000010003 */
[----:B------:R-:W-:Y:S01]  /*6120*/  SHF.L.U32 R17, R54, 0x10, RZ ;  /* 0x0000001036117819 */ /* 0x000fe200000006ff */
[----:B------:R-:W-:Y:S01]  /*6130*/  FFMA.FTZ R93, R81, R52, R88 ;  /* 0x00000034515d7223 */ /* 0x000fe20000010058 */
[----:B------:R-:W-:Y:S02]  /*6140*/  SHF.L.U32 R89, R89, 0x10, RZ ;  /* 0x0000001059597819 */ /* 0x000fe400000006ff */
[----:B------:R-:W-:Y:S02]  /*6150*/  SHF.L.U32 R56, R56, 0x10, RZ ;  /* 0x0000001038387819 */ /* 0x000fe400000006ff */
[----:B------:R-:W-:Y:S01]  /*6160*/  PRMT R3, R54, 0x7632, R3 ;  /* 0x0000763236037816 */ /* 0x000fe20000000003 */
[--C-:B------:R-:W-:Y:S01]  /*6170*/  FFMA.FTZ R10, R83, R10, R16.reuse ;  /* 0x0000000a530a7223 */ /* 0x100fe20000010010 */
[----:B------:R-:W-:Y:S01]  /*6180*/  FFMA.FTZ R17, R38, R17, R53 ;  /* 0x0000001126117223 */ /* 0x000fe20000010035 */
[----:B0-----:R-:W-:Y:S01]  /*6190*/  PRMT R19, R90, 0x7632, R19 ;  /* 0x000076325a137816 */ /* 0x001fe20000000013 */
[----:B------:R-:W-:Y:S01]  /*61a0*/  FFMA.FTZ R89, R48, R89, R93 ;  /* 0x0000005930597223 */ /* 0x000fe2000001005d */
[----:B------:R-:W-:Y:S01]  /*61b0*/  PRMT R16, R55, 0x7632, R16 ;  /* 0x0000763237107816 */ /* 0x000fe20000000010 */
[----:B------:R-:W-:Y:S01]  /*61c0*/  FFMA.FTZ R94, R37, R56, R94 ;  /* 0x00000038255e7223 */ /* 0x000fe2000001005e */
[----:B------:R-:W-:Y:S01]  /*61d0*/  SHF.L.U32 R18, R55, 0x10, RZ ;  /* 0x0000001037127819 */ /* 0x000fe200000006ff */
[----:B------:R-:W-:Y:S01]  /*61e0*/  IMAD.U32 R53, R90, 0x10000, RZ ;  /* 0x000100005a357824 */ /* 0x000fe200078e00ff */
[----:B------:R-:W-:-:S02]  /*61f0*/  SHF.L.U32 R3, R3, 0x10, RZ ;  /* 0x0000001003037819 */ /* 0x000fc400000006ff */
[C---:B------:R-:W-:Y:S02]  /*6200*/  PRMT R55, R57.reuse, 0x7632, R55 ;  /* 0x0000763239377816 */ /* 0x040fe40000000037 */
[----:B------:R-:W-:Y:S01]  /*6210*/  SHF.L.U32 R56, R57, 0x10, RZ ;  /* 0x0000001039387819 */ /* 0x000fe200000006ff */
[----:B------:R-:W-:Y:S01]  /*6220*/  FFMA.FTZ R54, R38, R53, R89 ;  /* 0x0000003526367223 */ /* 0x000fe20000010059 */
[----:B------:R-:W-:Y:S01]  /*6230*/  SHF.L.U32 R19, R19, 0x10, RZ ;  /* 0x0000001013137819 */ /* 0x000fe200000006ff */
[C---:B------:R-:W-:Y:S01]  /*6240*/  FFMA.FTZ R52, R50.reuse, R3, R17 ;  /* 0x0000000332347223 */ /* 0x040fe20000010011 */
[----:B------:R-:W-:Y:S01]  /*6250*/  SHF.L.U32 R55, R55, 0x10, RZ ;  /* 0x0000001037377819 */ /* 0x000fe200000006ff */
[----:B------:R-:W-:Y:S01]  /*6260*/  FFMA.FTZ R3, R81, R56, R94 ;  /* 0x0000003851037223 */ /* 0x000fe2000001005e */
[----:B------:R-:W-:Y:S01]  /*6270*/  PRMT R11, R11, 0x7632, R11 ;  /* 0x000076320b0b7816 */ /* 0x000fe2000000000b */
[----:B------:R-:W-:Y:S01]  /*6280*/  FFMA.FTZ R19, R50, R19, R54 ;  /* 0x0000001332137223 */ /* 0x000fe20000010036 */
[C---:B------:R-:W-:Y:S01]  /*6290*/  IMAD.U32 R54, R91.reuse, 0x10000, RZ ;  /* 0x000100005b367824 */ /* 0x040fe200078e00ff */
        /* <DEDUP_REMOVED lines=9> */
[----:B------:R-:W-:Y:S01]  /*6330*/  SHF.L.U32 R18, R91, 0x10, RZ ;  /* 0x000000105b127819 */ /* 0x000fe200000006ff */
[----:B------:R-:W-:Y:S01]  /*6340*/  IMAD.U32 R17, R58, 0x10000, RZ ;  /* 0x000100003a117824 */ /* 0x000fe200078e00ff */
[----:B--2---:R-:W-:Y:S01]  /*6350*/  SHF.L.U32 R52, R4, 0x10, RZ ;  /* 0x0000001004347819 */ /* 0x004fe200000006ff */
[C---:B------:R-:W-:Y:S01]  /*6360*/  FFMA.FTZ R10, R51.reuse, R11, R10 ;  /* 0x0000000b330a7223 */ /* 0x040fe2000001000a */
[C---:B------:R-:W-:Y:S01]  /*6370*/  FFMA.FTZ R3, R51.reuse, R16, R3 ;  /* 0x0000001033037223 */ /* 0x040fe20000010003 */
[----:B------:R-:W-:Y:S01]  /*6380*/  FFMA.FTZ R11, R51, R18, R19 ;  /* 0x00000012330b7223 */ /* 0x000fe20000010013 */
[----:B------:R-:W-:Y:S01]  /*6390*/  FFMA.FTZ R16, R50, R17, R55 ;  /* 0x0000001132107223 */ /* 0x000fe20000010037 */
[----:B------:R-:W-:-:S02]  /*63a0*/  PRMT R4, R4, 0x7632, R4 ;  /* 0x0000763204047816 */ /* 0x000fc40000000004 */
[----:B------:R-:W-:Y:S02]  /*63b0*/  PRMT R19, R60, 0x7632, R19 ;  /* 0x000076323c137816 */ /* 0x000fe40000000013 */
[----:B------:R-:W-:Y:S02]  /*63c0*/  PRMT R17, R64, 0x7632, R17 ;  /* 0x0000763240117816 */ /* 0x000fe40000000011 */
[----:B------:R-:W-:Y:S02]  /*63d0*/  SHF.L.U32 R60, R60, 0x10, RZ ;  /* 0x000000103c3c7819 */ /* 0x000fe400000006ff */
[----:B------:R-:W-:Y:S01]  /*63e0*/  SHF.L.U32 R64, R64, 0x10, RZ ;  /* 0x0000001040407819 */ /* 0x000fe200000006ff */
[----:B------:R-:W-:Y:S01]  /*63f0*/  FFMA.FTZ R52, R36, R52, R95 ;  /* 0x0000003424347223 */ /* 0x000fe2000001005f */
[----:B------:R-:W-:Y:S01]  /*6400*/  IMAD.U32 R36, R4, 0x10000, RZ ;  /* 0x0001000004247824 */ /* 0x000fe200078e00ff */
[----:B------:R-:W-:Y:S02]  /*6410*/  SHF.L.U32 R18, R59, 0x10, RZ ;  /* 0x000000103b127819 */ /* 0x000fe400000006ff */
[----:B------:R-:W-:Y:S01]  /*6420*/  SHF.L.U32 R19, R19, 0x10, RZ ;  /* 0x0000001013137819 */ /* 0x000fe200000006ff */
[----:B------:R-:W-:Y:S01]  /*6430*/  FFMA.FTZ R39, R64, R60, R39 ;  /* 0x0000003c40277223 */ /* 0x000fe20000010027 */
[----:B------:R-:W-:Y:S01]  /*6440*/  SHF.L.U32 R4, R17, 0x10, RZ ;  /* 0x0000001011047819 */ /* 0x000fe200000006ff */
[----:B------:R-:W-:Y:S01]  /*6450*/  FFMA.FTZ R18, R83, R18, R16 ;  /* 0x0000001253127223 */ /* 0x000fe20000010010 */
[----:B------:R-:W-:-:S03]  /*6460*/  SHF.L.U32 R16, R65, 0x10, RZ ;  /* 0x0000001041107819 */ /* 0x000fc600000006ff */
[----:B------:R-:W-:Y:S01]  /*6470*/  FFMA.FTZ R39, R4, R19, R39 ;  /* 0x0000001304277223 */ /* 0x000fe20000010027 */
[----:B------:R-:W-:Y:S01]  /*6480*/  SHF.L.U32 R19, R61, 0x10, RZ ;  /* 0x000000103d137819 */ /* 0x000fe200000006ff */
[----:B------:R-:W-:Y:S01]  /*6490*/  FFMA.FTZ R52, R37, R36, R52 ;  /* 0x0000002425347223 */ /* 0x000fe20000010034 */
[C---:B------:R-:W-:Y:S01]  /*64a0*/  PRMT R17, R5.reuse, 0x7632, R17 ;  /* 0x0000763205117816 */ /* 0x040fe20000000011 */
[----:B------:R-:W-:Y:S01]  /*64b0*/  IMAD.U32 R36, R5, 0x10000, RZ ;  /* 0x0001000005247824 */ /* 0x000fe200078e00ff */
[----:B------:R-:W-:Y:S01]  /*64c0*/  PRMT R61, R61, 0x7632, R61 ;  /* 0x000076323d3d7816 */ /* 0x000fe2000000003d */
[----:B------:R-:W-:Y:S01]  /*64d0*/  FFMA.FTZ R56, R16, R19, R39 ;  /* 0x0000001310387223 */ /* 0x000fe20000010027 */
[----:B------:R-:W-:Y:S01]  /*64e0*/  PRMT R65, R65, 0x7632, R65 ;  /* 0x0000763241417816 */ /* 0x000fe20000000041 */
[----:B------:R-:W-:Y:S01]  /*64f0*/  FFMA.FTZ R81, R81, R36, R52 ;  /* 0x0000002451517223 */ /* 0x000fe20000010034 */
[----:B------:R-:W-:Y:S02]  /*6500*/  SHF.L.U32 R19, R17, 0x10, RZ ;  /* 0x0000001011137819 */ /* 0x000fe400000006ff */
[----:B------:R-:W-:-:S02]  /*6510*/  SHF.L.U32 R54, R61, 0x10, RZ ;  /* 0x000000103d367819 */ /* 0x000fc400000006ff */
[----:B------:R-:W-:Y:S01]  /*6520*/  SHF.L.U32 R5, R65, 0x10, RZ ;  /* 0x0000001041057819 */ /* 0x000fe200000006ff */
[----:B------:R-:W-:Y:S01]  /*6530*/  FFMA.FTZ R81, R48, R19, R81 ;  /* 0x0000001330517223 */ /* 0x000fe20000010051 */
[----:B------:R-:W-:Y:S01]  /*6540*/  SHF.L.U32 R36, R62, 0x10, RZ ;  /* 0x000000103e247819 */ /* 0x000fe200000006ff */
[----:B------:R-:W-:Y:S01]  /*6550*/  IMAD.U32 R17, R66, 0x10000, RZ ;  /* 0x0001000042117824 */ /* 0x000fe200078e00ff */
[----:B------:R-:W-:Y:S01]  /*6560*/  PRMT R62, R62, 0x7632, R62 ;  /* 0x000076323e3e7816 */ /* 0x000fe2000000003e */
[----:B------:R-:W-:Y:S01]  /*6570*/  FFMA.FTZ R54, R5, R54, R56 ;  /* 0x0000003605367223 */ /* 0x000fe20000010038 */
[----:B------:R-:W-:Y:S02]  /*6580*/  PRMT R19, R66, 0x7632, R19 ;  /* 0x0000763242137816 */ /* 0x000fe40000000013 */
[----:B------:R-:W-:Y:S01]  /*6590*/  SHF.L.U32 R62, R62, 0x10, RZ ;  /* 0x000000103e3e7819 */ /* 0x000fe200000006ff */
[----:B------:R-:W-:Y:S01]  /*65a0*/  FFMA.FTZ R54, R17, R36, R54 ;  /* 0x0000002411367223 */ /* 0x000fe20000010036 */
[----:B------:R-:W-:-:S02]  /*65b0*/  SHF.L.U32 R19, R19, 0x10, RZ ;  /* 0x0000001013137819 */ /* 0x000fc400000006ff */
[C---:B------:R-:W-:Y:S02]  /*65c0*/  SHF.L.U32 R39, R6.reuse, 0x10, RZ ;  /* 0x0000001006277819 */ /* 0x040fe400000006ff */
[----:B------:R-:W-:Y:S01]  /*65d0*/  PRMT R37, R6, 0x7632, R37 ;  /* 0x0000763206257816 */ /* 0x000fe20000000025 */
[----:B------:R-:W-:Y:S01]  /*65e0*/  FFMA.FTZ R55, R19, R62, R54 ;  /* 0x0000003e13377223 */ /* 0x000fe20000010036 */
[----:B------:R-:W-:Y:S01]  /*65f0*/  SHF.L.U32 R6, R67, 0x10, RZ ;  /* 0x0000001043067819 */ /* 0x000fe200000006ff */
[----:B------:R-:W-:Y:S01]  /*6600*/  IMAD.U32 R53, R63, 0x10000, RZ ;  /* 0x000100003f357824 */ /* 0x000fe200078e00ff */
[C---:B------:R-:W-:Y:S02]  /*6610*/  SHF.L.U32 R57, R68.reuse, 0x10, RZ ;  /* 0x0000001044397819 */ /* 0x040fe400000006ff */
[----:B------:R-:W-:Y:S01]  /*6620*/  PRMT R68, R68, 0x7632, R68 ;  /* 0x0000763244447816 */ /* 0x000fe20000000044 */
[----:B------:R-:W-:Y:S01]  /*6630*/  FFMA.FTZ R52, R6, R53, R55 ;  /* 0x0000003506347223 */ /* 0x000fe20000010037 */
[----:B------:R-:W-:-:S02]  /*6640*/  PRMT R36, R7, 0x7632, R36 ;  /* 0x0000763207247816 */ /* 0x000fc40000000024 */
[----:B------:R-:W-:Y:S02]  /*6650*/  SHF.L.U32 R48, R7, 0x10, RZ ;  /* 0x0000001007307819 */ /* 0x000fe400000006ff */
        /* <DEDUP_REMOVED lines=9> */
[C---:B------:R-:W-:Y:S01]  /*66f0*/  SHF.L.U32 R55, R69.reuse, 0x10, RZ ;  /* 0x0000001045377819 */ /* 0x040fe200000006ff */
[----:B------:R-:W-:Y:S01]  /*6700*/  FFMA.FTZ R50, R50, R37, R39 ;  /* 0x0000002532327223 */ /* 0x000fe20000010027 */
[----:B------:R-:W-:Y:S01]  /*6710*/  PRMT R69, R69, 0x7632, R69 ;  /* 0x0000763245457816 */ /* 0x000fe20000000045 */
[----:B------:R-:W-:-:S02]  /*6720*/  FFMA.FTZ R37, R7, R38, R52 ;  /* 0x0000002607257223 */ /* 0x000fc40000010034 */
[----:B------:R-:W-:Y:S01]  /*6730*/  FFMA.FTZ R52, R16, R55, R53 ;  /* 0x0000003710347223 */ /* 0x000fe20000010035 */
[C---:B---3--:R-:W-:Y:S02]  /*6740*/  SHF.L.U32 R53, R72.reuse, 0x10, RZ ;  /* 0x0000001048357819 */ /* 0x048fe400000006ff */
[----:B------:R-:W-:Y:S02]  /*6750*/  SHF.L.U32 R38, R69, 0x10, RZ ;  /* 0x0000001045267819 */ /* 0x000fe400000006ff */
[----:B------:R-:W-:Y:S01]  /*6760*/  PRMT R72, R72, 0x7632, R72 ;  /* 0x0000763248487816 */ /* 0x000fe20000000048 */
[----:B------:R-:W-:Y:S01]  /*6770*/  FFMA.FTZ R55, R64, R53, R82 ;  /* 0x0000003540377223 */ /* 0x000fe20000010052 */
[C---:B------:R-:W-:Y:S01]  /*6780*/  PRMT R39, R70.reuse, 0x7632, R39 ;  /* 0x0000763246277816 */ /* 0x040fe20000000027 */
[----:B------:R-:W-:Y:S02]  /*6790*/  IMAD.U32 R70, R70, 0x10000, RZ ;  /* 0x0001000046467824 */ /* 0x000fe400078e00ff */
        /* <DEDUP_REMOVED lines=8> */
[----:B------:R-:W-:Y:S01]  /*6820*/  SHF.L.U32 R39, R71, 0x10, RZ ;  /* 0x0000001047277819 */ /* 0x000fe200000006ff */
[----:B------:R-:W-:Y:S02]  /*6830*/  IMAD.U32 R54, R54, 0x10000, RZ ;  /* 0x0001000036367824 */ /* 0x000fe400078e00ff */
[----:B------:R-:W-:Y:S01]  /*6840*/  FFMA.FTZ R38, R16, R73, R55 ;  /* 0x0000004910267223 */ /* 0x000fe20000010037 */
[----:B----4-:R-:W-:-:S02]  /*6850*/  SHF.L.U32 R55, R84, 0x10, RZ ;  /* 0x0000001054377819 */ /* 0x010fc400000006ff */
[----:B------:R-:W-:Y:S01]  /*6860*/  PRMT R84, R84, 0x7632, R84 ;  /* 0x0000763254547816 */ /* 0x000fe20000000054 */
[----:B------:R-:W-:Y:S01]  /*6870*/  FFMA.FTZ R52, R6, R39, R53 ;  /* 0x0000002706347223 */ /* 0x000fe20000010035 */
[----:B------:R-:W-:Y:S01]  /*6880*/  FFMA.FTZ R56, R5, R54, R38 ;  /* 0x0000003605387223 */ /* 0x000fe20000010026 */
[----:B------:R-:W-:Y:S01]  /*6890*/  SHF.L.U32 R54, R74, 0x10, RZ ;  /* 0x000000104a367819 */ /* 0x000fe200000006ff */
[----:B------:R-:W-:Y:S01]  /*68a0*/  FFMA.FTZ R53, R64, R55, R80 ;  /* 0x0000003740357223 */ /* 0x000fe20000010050 */
[----:B------:R-:W-:Y:S02]  /*68b0*/  SHF.L.U32 R39, R84, 0x10, RZ ;  /* 0x0000001054277819 */ /* 0x000fe400000006ff */
[----:B------:R-:W-:Y:S02]  /*68c0*/  PRMT R74, R74, 0x7632, R74 ;  /* 0x000076324a4a7816 */ /* 0x000fe4000000004a */
[----:B------:R-:W-:Y:S01]  /*68d0*/  SHF.L.U32 R55, R85, 0x10, RZ ;  /* 0x0000001055377819 */ /* 0x000fe200000006ff */
[----:B------:R-:W-:Y:S01]  /*68e0*/  FFMA.FTZ R39, R4, R39, R53 ;  /* 0x0000002704277223 */ /* 0x000fe20000010035 */
[----:B------:R-:W-:Y:S01]  /*68f0*/  PRMT R71, R71, 0x7632, R71 ;  /* 0x0000763247477816 */ /* 0x000fe20000000047 */
[----:B------:R-:W-:Y:S01]  /*6900*/  FFMA.FTZ R54, R17, R54, R56 ;  /* 0x0000003611367223 */ /* 0x000fe20000010038 */
[----:B------:R-:W-:-:S02]  /*6910*/  IMAD.U32 R74, R74, 0x10000, RZ ;  /* 0x000100004a4a7824 */ /* 0x000fc400078e00ff */
[----:B------:R-:W-:Y:S01]  /*6920*/  FFMA.FTZ R56, R16, R55, R39 ;  /* 0x0000003710387223 */ /* 0x000fe20000010027 */
[----:B------:R-:W-:Y:S02]  /*6930*/  SHF.L.U32 R38, R71, 0x10, RZ ;  /* 0x0000001047267819 */ /* 0x000fe400000006ff */
[----:B------:R-:W-:Y:S01]  /*6940*/  PRMT R85, R85, 0x7632, R85 ;  /* 0x0000763255557816 */ /* 0x000fe20000000055 */
[----:B------:R-:W-:Y:S01]  /*6950*/  FFMA.FTZ R53, R19, R74, R54 ;  /* 0x0000004a13357223 */ /* 0x000fe20000010036 */
[----:B------:R-:W-:Y:S02]  /*6960*/  SHF.L.U32 R39, R75, 0x10, RZ ;  /* 0x000000104b277819 */ /* 0x000fe400000006ff */
[C---:B------:R-:W-:Y:S02]  /*6970*/  SHF.L.U32 R55, R20.reuse, 0x10, RZ ;  /* 0x0000001014377819 */ /* 0x040fe400000006ff */
[----:B------:R-:W-:Y:S01]  /*6980*/  PRMT R20, R20, 0x7632, R20 ;  /* 0x0000763214147816 */ /* 0x000fe20000000014 */
[----:B------:R-:W-:Y:S01]  /*6990*/  FFMA.FTZ R38, R7, R38, R52 ;  /* 0x0000002607267223 */ /* 0x000fe20000010034 */
[----:B------:R-:W-:Y:S01]  /*69a0*/  SHF.L.U32 R54, R85, 0x10, RZ ;  /* 0x0000001055367819 */ /* 0x000fe200000006ff */
[----:B------:R-:W-:-:S02]  /*69b0*/  FFMA.FTZ R52, R6, R39, R53 ;  /* 0x0000002706347223 */ /* 0x000fc40000010035 */
[----:B------:R-:W-:Y:S01]  /*69c0*/  IMAD.U32 R39, R20, 0x10000, RZ ;  /* 0x0001000014277824 */ /* 0x000fe200078e00ff */
[----:B------:R-:W-:Y:S01]  /*69d0*/  PRMT R20, R86, 0x7632, R20 ;  /* 0x0000763256147816 */ /* 0x000fe20000000014 */
[--C-:B------:R-:W-:Y:S01]  /*69e0*/  FFMA.FTZ R55, R64, R55, R49.reuse ;  /* 0x0000003740377223 */ /* 0x100fe20000010031 */
[----:B------:R-:W-:Y:S01]  /*69f0*/  SHF.L.U32 R86, R86, 0x10, RZ ;  /* 0x0000001056567819 */ /* 0x000fe200000006ff */
[----:B------:R-:W-:Y:S01]  /*6a00*/  FFMA.FTZ R54, R5, R54, R56 ;  /* 0x0000003605367223 */ /* 0x000fe20000010038 */
[C---:B------:R-:W-:Y:S01]  /*6a10*/  PRMT R49, R21.reuse, 0x7632, R49 ;  /* 0x0000763215317816 */ /* 0x040fe20000000031 */
[----:B------:R-:W-:Y:S01]  /*6a20*/  FFMA.FTZ R39, R4, R39, R55 ;  /* 0x0000002704277223 */ /* 0x000fe20000010037 */
[----:B------:R-:W-:Y:S01]  /*6a30*/  SHF.L.U32 R21, R21, 0x10, RZ ;  /* 0x0000001015157819 */ /* 0x000fe200000006ff */
[----:B------:R-:W-:Y:S01]  /*6a40*/  FFMA.FTZ R54, R17, R86, R54 ;  /* 0x0000005611367223 */ /* 0x000fe20000010036 */
[----:B------:R-:W-:-:S03]  /*6a50*/  SHF.L.U32 R20, R20, 0x10, RZ ;  /* 0x0000001014147819 */ /* 0x000fc600000006ff */
[----:B------:R-:W-:Y:S01]  /*6a60*/  FFMA.FTZ R58, R16, R21, R39 ;  /* 0x00000015103a7223 */ /* 0x000fe20000010027 */
[----:B------:R-:W-:Y:S02]  /*6a70*/  IMAD.U32 R21, R87, 0x10000, RZ ;  /* 0x0001000057157824 */ /* 0x000fe400078e00ff */
[----:B------:R-:W-:Y:S01]  /*6a80*/  FFMA.FTZ R39, R19, R20, R54 ;  /* 0x0000001413277223 */ /* 0x000fe20000010036 */
[----:B------:R-:W-:Y:S02]  /*6a90*/  SHF.L.U32 R56, R49, 0x10, RZ ;  /* 0x0000001031387819 */ /* 0x000fe400000006ff */
[----:B------:R-:W-:Y:S01]  /*6aa0*/  PRMT R87, R87, 0x7632, R87 ;  /* 0x0000763257577816 */ /* 0x000fe20000000057 */
[--C-:B------:R-:W-:Y:S01]  /*6ab0*/  FFMA.FTZ R21, R6, R21, R39.reuse ;  /* 0x0000001506157223 */ /* 0x100fe20000010027 */
[C---:B------:R-:W-:Y:S01]  /*6ac0*/  SHF.L.U32 R20, R22.reuse, 0x10, RZ ;  /* 0x0000001016147819 */ /* 0x040fe200000006ff */
[----:B------:R-:W-:Y:S01]  /*6ad0*/  FFMA.FTZ R56, R5, R56, R58 ;  /* 0x0000003805387223 */ /* 0x000fe2000001003a */
[----:B------:R-:W-:Y:S01]  /*6ae0*/  PRMT R39, R22, 0x7632, R39 ;  /* 0x0000763216277816 */ /* 0x000fe20000000027 */
[C---:B-----5:R-:W-:Y:S01]  /*6af0*/  IMAD.U32 R53, R24.reuse, 0x10000, RZ ;  /* 0x0001000018357824 */ /* 0x060fe200078e00ff */
[----:B------:R-:W-:-:S02]  /*6b00*/  PRMT R49, R24, 0x7632, R49 ;  /* 0x0000763218317816 */ /* 0x000fc40000000031 */
[----:B------:R-:W-:Y:S02]  /*6b10*/  SHF.L.U32 R22, R87, 0x10, RZ ;  /* 0x0000001057167819 */ /* 0x000fe400000006ff */
[----:B------:R-:W-:Y:S01]  /*6b20*/  PRMT R75, R75, 0x7632, R75 ;  /* 0x000076324b4b7816 */ /* 0x000fe2000000004b */
[----:B------:R-:W-:Y:S01]  /*6b30*/  FFMA.FTZ R56, R17, R20, R56 ;  /* 0x0000001411387223 */ /* 0x000fe20000010038 */
[----:B------:R-:W-:Y:S01]  /*6b40*/  SHF.L.U32 R54, R39, 0x10, RZ ;  /* 0x0000001027367819 */ /* 0x000fe200000006ff */
        /* <DEDUP_REMOVED lines=14> */
[----:B------:R-:W-:-:S03]  /*6c30*/  IMAD.U32 R8, R23, 0x10000, RZ ;  /* 0x0001000017087824 */ /* 0x000fc600078e00ff */
[----:B------:R-:W-:Y:S01]  /*6c40*/  FFMA.FTZ R54, R5, R52, R54 ;  /* 0x0000003405367223 */ /* 0x000fe20000010036 */
[----:B------:R-:W-:Y:S01]  /*6c50*/  FFMA.FTZ R24, R7, R8, R24 ;  /* 0x0000000807187223 */ /* 0x000fe20000010018 */
[C---:B------:R-:W-:Y:S02]  /*6c60*/  SHF.L.U32 R52, R26.reuse, 0x10, RZ ;  /* 0x000000101a347819 */ /* 0x040fe400000006ff */
[----:B------:R-:W-:Y:S02]  /*6c70*/  PRMT R26, R26, 0x7632, R26 ;  /* 0x000076321a1a7816 */ /* 0x000fe4000000001a */
[----:B------:R-:W-:Y:S01]  /*6c80*/  PRMT R59, R59, 0x7632, R59 ;  /* 0x000076323b3b7816 */ /* 0x000fe2000000003b */
[----:B------:R-:W0:Y:S01]  /*6c90*/  SHFL.BFLY PT, R55, R24, 0x10, 0x1f ;  /* 0x0e001f0018377f89 */ /* 0x000e2200000e0000 */
[----:B------:R-:W-:Y:S01]  /*6ca0*/  SHF.L.U32 R26, R26, 0x10, RZ ;  /* 0x000000101a1a7819 */ /* 0x000fe200000006ff */
[----:B------:R-:W-:Y:S02]  /*6cb0*/  FFMA.FTZ R52, R17, R52, R54 ;  /* 0x0000003411347223 */ /* 0x000fe40000010036 */
[----:B------:R-:W1:Y:S01]  /*6cc0*/  SHFL.BFLY PT, R49, R20, 0x10, 0x1f ;  /* 0x0e001f0014317f89 */ /* 0x000e6200000e0000 */
[----:B------:R-:W-:Y:S01]  /*6cd0*/  SHF.L.U32 R21, R59, 0x10, RZ ;  /* 0x000000103b157819 */ /* 0x000fe200000006ff */
[----:B------:R-:W-:Y:S01]  /*6ce0*/  FFMA.FTZ R23, R19, R26, R52 ;  /* 0x0000001a13177223 */ /* 0x000fe20000010034 */
[C---:B------:R-:W-:Y:S01]  /*6cf0*/  PRMT R8, R27.reuse, 0x7632, R8 ;  /* 0x000076321b087816 */ /* 0x040fe20000000008 */
[----:B------:R-:W2:Y:S01]  /*6d00*/  SHFL.BFLY PT, R53, R22, 0x10, 0x1f ;  /* 0x0e001f0016357f89 */ /* 0x000ea200000e0000 */
[----:B------:R-:W-:-:S02]  /*6d10*/  IMAD.U32 R27, R27, 0x10000, RZ ;  /* 0x000100001b1b7824 */ /* 0x000fc400078e00ff */
[----:B------:R-:W-:Y:S01]  /*6d20*/  FFMA.FTZ R21, R51, R21, R18 ;  /* 0x0000001533157223 */ /* 0x000fe20000010012 */
[----:B------:R-:W-:Y:S01]  /*6d30*/  SHF.L.U32 R8, R8, 0x10, RZ ;  /* 0x0000001008087819 */ /* 0x000fe200000006ff */
[----:B------:R-:W-:Y:S01]  /*6d40*/  FFMA.FTZ R18, R6, R27, R23 ;  /* 0x0000001b06127223 */ /* 0x000fe20000010017 */
[C---:B------:R-:W-:Y:S02]  /*6d50*/  PRMT R25, R28.reuse, 0x7632, R25 ;  /* 0x000076321c197816 */ /* 0x040fe40000000019 */
[----:B------:R-:W-:Y:S01]  /*6d60*/  SHF.L.U32 R28, R28, 0x10, RZ ;  /* 0x000000101c1c7819 */ /* 0x000fe200000006ff */
[----:B------:R-:W-:Y:S01]  /*6d70*/  FFMA.FTZ R23, R7, R8, R18 ;  /* 0x0000000807177223 */ /* 0x000fe20000010012 */
[----:B------:R-:W-:-:S03]  /*6d80*/  SHF.L.U32 R25, R25, 0x10, RZ ;  /* 0x0000001019197819 */ /* 0x000fc600000006ff */
[----:B------:R-:W-:Y:S01]  /*6d90*/  FFMA.FTZ R9, R64, R28, R9 ;  /* 0x0000001c40097223 */ /* 0x000fe20000010009 */
[----:B------:R-:W3:Y:S01]  /*6da0*/  SHFL.BFLY PT, R26, R23, 0x10, 0x1f ;  /* 0x0e001f00171a7f89 */ /* 0x000ee200000e0000 */
[C---:B------:R-:W-:Y:S02]  /*6db0*/  SHF.L.U32 R27, R29.reuse, 0x10, RZ ;  /* 0x000000101d1b7819 */ /* 0x040fe400000006ff */
[----:B------:R-:W-:Y:S01]  /*6dc0*/  FFMA.FTZ R25, R4, R25, R9 ;  /* 0x0000001904197223 */ /* 0x000fe20000010009 */
[----:B------:R-:W-:Y:S01]  /*6dd0*/  PRMT R29, R29, 0x7632, R29 ;  /* 0x000076321d1d7816 */ /* 0x000fe2000000001d */
[----:B0-----:R-:W-:Y:S01]  /*6de0*/  FADD.FTZ R18, R24, R55 ;  /* 0x0000003718127221 */ /* 0x001fe20000010000 */
[----:B-1----:R-:W-:Y:S01]  /*6df0*/  FADD.FTZ R8, R20, R49 ;  /* 0x0000003114087221 */ /* 0x002fe20000010000 */
[----:B------:R-:W-:Y:S01]  /*6e00*/  FFMA.FTZ R24, R16, R27, R25 ;  /* 0x0000001b10187223 */ /* 0x000fe20000010019 */
[----:B------:R-:W-:Y:S01]  /*6e10*/  SHF.L.U32 R25, R32, 0x10, RZ ;  /* 0x0000001020197819 */ /* 0x000fe200000006ff */
[----:B------:R-:W-:-:S02]  /*6e20*/  IMAD.U32 R20, R29, 0x10000, RZ ;  /* 0x000100001d147824 */ /* 0x000fc400078e00ff */
[----:B--2---:R-:W-:Y:S01]  /*6e30*/  FADD.FTZ R9, R22, R53 ;  /* 0x0000003516097221 */ /* 0x004fe20000010000 */
        /* <DEDUP_REMOVED lines=14> */
[----:B------:R-:W-:Y:S01]  /*6f20*/  FFMA.FTZ R24, R16, R33, R29 ;  /* 0x0000002110187223 */ /* 0x000fe2000001001d */
[----:B---3--:R-:W-:Y:S01]  /*6f30*/  FADD.FTZ R10, R23, R26 ;  /* 0x0000001a170a7221 */ /* 0x008fe20000010000 */
[----:B------:R-:W-:Y:S01]  /*6f40*/  FFMA.FTZ R20, R6, R25, R27 ;  /* 0x0000001906147223 */ /* 0x000fe2000001001b */
[----:B------:R-:W-:-:S02]  /*6f50*/  PRMT R31, R31, 0x7632, R31 ;  /* 0x000076321f1f7816 */ /* 0x000fc4000000001f */
[C---:B------:R-:W-:Y:S02]  /*6f60*/  PRMT R23, R12.reuse, 0x7632, R23 ;  /* 0x000076320c177816 */ /* 0x040fe40000000017 */
[----:B------:R-:W-:Y:S01]  /*6f70*/  SHF.L.U32 R25, R12, 0x10, RZ ;  /* 0x000000100c197819 */ /* 0x000fe200000006ff */
[----:B------:R-:W-:Y:S01]  /*6f80*/  FFMA.FTZ R24, R5, R22, R24 ;  /* 0x0000001605187223 */ /* 0x000fe20000010018 */
[C---:B------:R-:W-:Y:S01]  /*6f90*/  IMAD.U32 R22, R34.reuse, 0x10000, RZ ;  /* 0x0001000022167824 */ /* 0x040fe200078e00ff */
        /* <DEDUP_REMOVED lines=12> */
[----:B------:R-:W-:-:S02]  /*7060*/  IMAD.U32 R12, R12, 0x10000, RZ ;  /* 0x000100000c0c7824 */ /* 0x000fc400078e00ff */
[----:B------:R-:W-:Y:S02]  /*7070*/  FFMA.FTZ R22, R16, R25, R27 ;  /* 0x0000001910167223 */ /* 0x000fe4000001001b */
[----:B------:R-:W-:Y:S01]  /*7080*/  FFMA.FTZ R20, R6, R13, R23 ;  /* 0x0000000d06147223 */ /* 0x000fe20000010017 */
[C---:B------:R-:W-:Y:S01]  /*7090*/  PRMT R13, R40.reuse, 0x7632, R13 ;  /* 0x00007632280d7816 */ /* 0x040fe2000000000d */
[----:B------:R-:W-:Y:S01]  /*70a0*/  FFMA.FTZ R24, R5, R12, R22 ;  /* 0x0000000c05187223 */ /* 0x000fe20000010016 */
        /* <DEDUP_REMOVED lines=8> */
[C---:B------:R-:W-:Y:S01]  /*7130*/  SHF.L.U32 R23, R41.reuse, 0x10, RZ ;  /* 0x0000001029177819 */ /* 0x040fe200000006ff */
[----:B------:R-:W-:Y:S01]  /*7140*/  FFMA.FTZ R25, R4, R13, R11 ;  /* 0x0000000d04197223 */ /* 0x000fe2000001000b */
[----:B------:R-:W-:Y:S01]  /*7150*/  PRMT R41, R41, 0x7632, R41 ;  /* 0x0000763229297816 */ /* 0x000fe20000000029 */
[----:B------:R-:W-:Y:S01]  /*7160*/  FFMA.FTZ R13, R19, R14, R22 ;  /* 0x0000000e130d7223 */ /* 0x000fe20000010016 */
[----:B------:R-:W-:Y:S01]  /*7170*/  SHF.L.U32 R12, R35, 0x10, RZ ;  /* 0x00000010230c7819 */ /* 0x000fe200000006ff */
[----:B------:R-:W-:Y:S01]  /*7180*/  FFMA.FTZ R22, R16, R23, R25 ;  /* 0x0000001710167223 */ /* 0x000fe20000010019 */
[----:B------:R-:W-:-:S03]  /*7190*/  SHF.L.U32 R14, R41, 0x10, RZ ;  /* 0x00000010290e7819 */ /* 0x000fc600000006ff */
[--C-:B------:R-:W-:Y:S01]  /*71a0*/  FFMA.FTZ R12, R7, R12, R20.reuse ;  /* 0x0000000c070c7223 */ /* 0x100fe20000010014 */
[C---:B------:R-:W-:Y:S01]  /*71b0*/  PRMT R20, R42.reuse, 0x7632, R20 ;  /* 0x000076322a147816 */ /* 0x040fe20000000014 */
[----:B------:R-:W-:Y:S02]  /*71c0*/  IMAD.U32 R42, R42, 0x10000, RZ ;  /* 0x000100002a2a7824 */ /* 0x000fe400078e00ff */
[----:B------:R-:W-:Y:S01]  /*71d0*/  FFMA.FTZ R14, R5, R14, R22 ;  /* 0x0000000e050e7223 */ /* 0x000fe20000010016 */
[C---:B------:R-:W-:Y:S02]  /*71e0*/  SHF.L.U32 R23, R44.reuse, 0x10, RZ ;  /* 0x000000102c177819 */ /* 0x040fe400000006ff */
[----:B------:R-:W-:Y:S01]  /*71f0*/  PRMT R11, R15, 0x7632, R11 ;  /* 0x000076320f0b7816 */ /* 0x000fe2000000000b */
[----:B------:R-:W-:Y:S01]  /*7200*/  FFMA.FTZ R14, R17, R42, R14 ;  /* 0x0000002a110e7223 */ /* 0x000fe2000001000e */
[----:B------:R-:W-:Y:S02]  /*7210*/  PRMT R44, R44, 0x7632, R44 ;  /* 0x000076322c2c7816 */ /* 0x000fe4000000002c */
[----:B------:R-:W-:-:S02]  /*7220*/  SHF.L.U32 R20, R20, 0x10, RZ ;  /* 0x0000001014147819 */ /* 0x000fc400000006ff */
[----:B------:R-:W-:Y:S01]  /*7230*/  SHF.L.U32 R15, R15, 0x10, RZ ;  /* 0x000000100f0f7819 */ /* 0x000fe200000006ff */
[----:B------:R-:W-:Y:S01]  /*7240*/  FFMA.FTZ R23, R64, R23, R21 ;  /* 0x0000001740177223 */ /* 0x000fe20000010015 */
[----:B------:R-:W-:Y:S01]  /*7250*/  SHF.L.U32 R36, R36, 0x10, RZ ;  /* 0x0000001024247819 */ /* 0x000fe200000006ff */
[----:B------:R-:W-:Y:S01]  /*7260*/  FFMA.FTZ R83, R83, R48, R50 ;  /* 0x0000003053537223 */ /* 0x000fe20000010032 */
[----:B------:R-:W-:Y:S01]  /*7270*/  SHF.L.U32 R21, R44, 0x10, RZ ;  /* 0x000000102c157819 */ /* 0x000fe200000006ff */
[----:B------:R-:W-:Y:S01]  /*7280*/  FFMA.FTZ R14, R19, R20, R14 ;  /* 0x00000014130e7223 */ /* 0x000fe2000001000e */
[--C-:B------:R-:W-:Y:S01]  /*7290*/  FFMA.FTZ R20, R6, R15, R13.reuse ;  /* 0x0000000f06147223 */ /* 0x100fe2000001000d */
[C---:B------:R-:W-:Y:S01]  /*72a0*/  PRMT R13, R76.reuse, 0x7632, R13 ;  /* 0x000076324c0d7816 */ /* 0x040fe2000000000d */
        /* <DEDUP_REMOVED lines=8> */
[----:B------:R-:W-:Y:S01]  /*7330*/  FFMA.FTZ R21, R6, R21, R14 ;  /* 0x0000001506157223 */ /* 0x000fe2000001000e */
[----:B------:R-:W-:Y:S01]  /*7340*/  SHF.L.U32 R14, R11, 0x10, RZ ;  /* 0x000000100b0e7819 */ /* 0x000fe200000006ff */
[----:B------:R-:W-:Y:S02]  /*7350*/  IMAD.U32 R22, R22, 0x10000, RZ ;  /* 0x0001000016167824 */ /* 0x000fe400078e00ff */
[----:B------:R-:W-:Y:S01]  /*7360*/  FFMA.FTZ R24, R16, R45, R23 ;  /* 0x0000002d10187223 */ /* 0x000fe20000010017 */
[----:B------:R-:W-:Y:S01]  /*7370*/  FFMA.FTZ R13, R4, R13, R51 ;  /* 0x0000000d040d7223 */ /* 0x000fe20000010033 */
[----:B------:R-:W-:-:S02]  /*7380*/  PRMT R43, R43, 0x7632, R43 ;  /* 0x000076322b2b7816 */ /* 0x000fc4000000002b */
[C---:B------:R-:W-:Y:S02]  /*7390*/  PRMT R4, R77.reuse, 0x7632, R4 ;  /* 0x000076324d047816 */ /* 0x040fe40000000004 */
[----:B------:R-:W-:Y:S01]  /*73a0*/  SHF.L.U32 R77, R77, 0x10, RZ ;  /* 0x000000104d4d7819 */ /* 0x000fe200000006ff */
[----:B------:R-:W-:Y:S01]  /*73b0*/  FFMA.FTZ R26, R5, R22, R24 ;  /* 0x00000016051a7223 */ /* 0x000fe20000010018 */
[----:B------:R-:W-:Y:S01]  /*73c0*/  FFMA.FTZ R14, R7, R14, R20 ;  /* 0x0000000e070e7223 */ /* 0x000fe20000010014 */
[----:B------:R-:W-:Y:S02]  /*73d0*/  SHF.L.U32 R22, R43, 0x10, RZ ;  /* 0x000000102b167819 */ /* 0x000fe400000006ff */
[----:B------:R-:W-:Y:S01]  /*73e0*/  SHF.L.U32 R24, R46, 0x10, RZ ;  /* 0x000000102e187819 */ /* 0x000fe200000006ff */
[----:B------:R-:W-:Y:S01]  /*73f0*/  FFMA.FTZ R16, R16, R77, R13 ;  /* 0x0000004d10107223 */ /* 0x000fe2000001000d */
[----:B------:R-:W-:Y:S02]  /*7400*/  PRMT R46, R46, 0x7632, R46 ;  /* 0x000076322e2e7816 */ /* 0x000fe4000000002e */
[----:B------:R-:W-:Y:S01]  /*7410*/  SHF.L.U32 R20, R4, 0x10, RZ ;  /* 0x0000001004147819 */ /* 0x000fe200000006ff */
[----:B------:R-:W0:Y:S01]  /*7420*/  SHFL.BFLY PT, R23, R14, 0x10, 0x1f ;  /* 0x0e001f000e177f89 */ /* 0x000e2200000e0000 */
[----:B------:R-:W-:Y:S01]  /*7430*/  FFMA.FTZ R21, R7, R22, R21 ;  /* 0x0000001607157223 */ /* 0x000fe20000010015 */
[----:B------:R-:W-:Y:S01]  /*7440*/  SHF.L.U32 R46, R46, 0x10, RZ ;  /* 0x000000102e2e7819 */ /* 0x000fe200000006ff */
[----:B------:R-:W-:Y:S01]  /*7450*/  FFMA.FTZ R24, R17, R24, R26 ;  /* 0x0000001811187223 */ /* 0x000fe2000001001a */
[----:B------:R-:W-:Y:S01]  /*7460*/  FFMA.FTZ R22, R5, R20, R16 ;  /* 0x0000001405167223 */ /* 0x000fe20000010010 */
[C---:B------:R-:W-:Y:S01]  /*7470*/  PRMT R5, R78.reuse, 0x7632, R5 ;  /* 0x000076324e057816 */ /* 0x040fe20000000005 */
        /* <DEDUP_REMOVED lines=12> */
[----:B------:R-:W-:-:S03]  /*7540*/  SHF.L.U32 R16, R5, 0x10, RZ ;  /* 0x0000001005107819 */ /* 0x000fc600000006ff */
[----:B------:R-:W-:-:S04]  /*7550*/  FFMA.FTZ R6, R6, R79, R19 ;  /* 0x0000004f06067223 */ /* 0x000fc80000010013 */
[----:B------:R-:W-:Y:S01]  /*7560*/  FFMA.FTZ R6, R7, R16, R6 ;  /* 0x0000001007067223 */ /* 0x000fe20000010006 */
[----:B0-----:R-:W-:Y:S01]  /*7570*/  FADD.FTZ R23, R14, R23 ;  /* 0x000000170e177221 */ /* 0x001fe20000010000 */
[----:B------:R-:W0:Y:S04]  /*7580*/  SHFL.BFLY PT, R56, R37, 0x10, 0x1f ;  /* 0x0e001f0025387f89 */ /* 0x000e2800000e0000 */
[----:B------:R-:W1:Y:S04]  /*7590*/  SHFL.BFLY PT, R39, R38, 0x10, 0x1f ;  /* 0x0e001f0026277f89 */ /* 0x000e6800000e0000 */
[----:B------:R-:W2:Y:S04]  /*75a0*/  SHFL.BFLY PT, R26, R3, 0x10, 0x1f ;  /* 0x0e001f00031a7f89 */ /* 0x000ea800000e0000 */
[----:B------:R-:W3:Y:S04]  /*75b0*/  SHFL.BFLY PT, R15, R12, 0x10, 0x1f ;  /* 0x0e001f000c0f7f89 */ /* 0x000ee800000e0000 */
[----:B------:R-:W4:Y:S04]  /*75c0*/  SHFL.BFLY PT, R24, R21, 0x10, 0x1f ;  /* 0x0e001f0015187f89 */ /* 0x000f2800000e0000 */
        /* <DEDUP_REMOVED lines=140> */
[----:B------:R-:W1:Y:S04]  /*7e90*/  LDS.128 R36, [UR4+0x90] ;  /* 0x00009004ff247984 */ /* 0x000e680008000c00 */
[----:B------:R-:W1:Y:S01]  /*7ea0*/  LDS.128 R32, [UR4+0xa0] ;  /* 0x0000a004ff207984 */ /* 0x000e620008000c00 */
[----:B0-----:R-:W-:-:S03]  /*7eb0*/  FADD.FTZ R40, RZ, R40 ;  /* 0x00000028ff287221 */ /* 0x001fc60000010000 */
[----:B------:R-:W0:Y:S01]  /*7ec0*/  LDS.128 R28, [UR4+0xb0] ;  /* 0x0000b004ff1c7984 */ /* 0x000e220008000c00 */
[----:B--2---:R-:W-:Y:S01]  /*7ed0*/  FADD.FTZ R44, RZ, R44 ;  /* 0x0000002cff2c7221 */ /* 0x004fe20000010000 */
[----:B------:R-:W-:Y:S01]  /*7ee0*/  FADD.FTZ R41, R40, R41 ;  /* 0x0000002928297221 */ /* 0x000fe20000010000 */
[----:B---3--:R-:W-:Y:S02]  /*7ef0*/  FADD.FTZ R48, RZ, R48 ;  /* 0x00000030ff307221 */ /* 0x008fe40000010000 */
[----:B------:R-:W-:Y:S01]  /*7f00*/  FADD.FTZ R45, R44, R45 ;  /* 0x0000002d2c2d7221 */ /* 0x000fe20000010000 */
[----:B------:R-:W-:Y:S01]  /*7f10*/  FADD.FTZ R42, R41, R42 ;  /* 0x0000002a292a7221 */ /* 0x000fe20000010000 */
[----:B----4-:R-:W-:Y:S01]  /*7f20*/  FADD.FTZ R20, RZ, R20 ;  /* 0x00000014ff147221 */ /* 0x010fe20000010000 */
[----:B------:R-:W-:Y:S01]  /*7f30*/  FADD.FTZ R49, R48, R49 ;  /* 0x0000003130317221 */ /* 0x000fe20000010000 */
[----:B------:R-:W-:Y:S01]  /*7f40*/  FADD.FTZ R46, R45, R46 ;  /* 0x0000002e2d2e7221 */ /* 0x000fe20000010000 */
        /* <DEDUP_REMOVED lines=51> */
.L_x_13:
[----:B------:R-:W-:Y:S05]  /*8280*/  BSYNC B0 ;  /* 0x0000000000007941 */ /* 0x000fea0003800000 */
.L_x_12:
[----:B------:R-:W-:Y:S01]  /*8290*/  PREEXIT ;  /* 0x000000000000782d */ /* 0x000fe20000000000 */
[----:B------:R-:W-:Y:S05]  /*82a0*/  EXIT ;  /* 0x000000000000794d */ /* 0x000fea0003800000 */
.L_x_14:
        /* <DEDUP_REMOVED lines=13> */
.L_x_104:


//--------------------- .text._Z31router_gemm_kernel_float_outputI13__nv_bfloat16Li128ELi8ELi11ELi384ELi7168EEvPfPKT_S4_ --------------------------
	.section	.text._Z31router_gemm_kernel_float_outputI13__nv_bfloat16Li128ELi8ELi11ELi384ELi7168EEvPfPKT_S4_,"ax",@progbits
	.align	128
        .global         _Z31router_gemm_kernel_float_outputI13__nv_bfloat16Li128ELi8ELi11ELi384ELi7168EEvPfPKT_S4_
        .type           _Z31router_gemm_kernel_float_outputI13__nv_bfloat16Li128ELi8ELi11ELi384ELi7168EEvPfPKT_S4_,@function
        .size           _Z31router_gemm_kernel_float_outputI13__nv_bfloat16Li128ELi8ELi11ELi384ELi7168EEvPfPKT_S4_,(.L_x_105 - _Z31router_gemm_kernel_float_outputI13__nv_bfloat16Li128ELi8ELi11ELi384ELi7168EEvPfPKT_S4_)
        .other          _Z31router_gemm_kernel_float_outputI13__nv_bfloat16Li128ELi8ELi11ELi384ELi7168EEvPfPKT_S4_,@"STO_CUDA_ENTRY STV_DEFAULT"
_Z31router_gemm_kernel_float_outputI13__nv_bfloat16Li128ELi8ELi11ELi384ELi7168EEvPfPKT_S4_:
.text._Z31router_gemm_kernel_float_outputI13__nv_bfloat16Li128ELi8ELi11ELi384ELi7168EEvPfPKT_S4_:
        /* <DEDUP_REMOVED lines=41> */
[----:B------:R-:W-:Y:S01]  /*0290*/  PRMT R21, R21, 0x7632, R21 ;  /* 0x0000763215157816 */ /* 0x000fe20000000015 */
[----:B------:R-:W2:Y:S01]  /*02a0*/  LDG.E.128 R44, desc[UR6][R2.64+0xb000] ;  /* 0x00b00006022c7981 */ /* 0x000ea2000c1e1d00 */
[----:B------:R-:W-:Y:S01]  /*02b0*/  PRMT R88, R33, 0x7632, R88 ;  /* 0x0000763221587816 */ /* 0x000fe20000000058 */
[----:B------:R-:W-:Y:S02]  /*02c0*/  FFMA.FTZ R41, R94, R41, R43 ;  /* 0x000000295e297223 */ /* 0x000fe4000001002b */
[----:B------:R-:W-:Y:S01]  /*02d0*/  IMAD.U32 R21, R21, 0x10000, RZ ;  /* 0x0001000015157824 */ /* 0x000fe200078e00ff */
[----:B------:R-:W-:-:S02]  /*02e0*/  SHF.L.U32 R88, R88, 0x10, RZ ;  /* 0x0000001058587819 */ /* 0x000fc400000006ff */
[----:B------:R-:W-:-:S03]  /*02f0*/  SHF.L.U32 R86, R34, 0x10, RZ ;  /* 0x0000001022567819 */ /* 0x000fc600000006ff */
[----:B------:R-:W-:Y:S01]  /*0300*/  FFMA.FTZ R41, R88, R21, R41 ;  /* 0x0000001558297223 */ /* 0x000fe20000010029 */
[----:B------:R-:W-:Y:S01]  /*0310*/  SHF.L.U32 R21, R22, 0x10, RZ ;  /* 0x0000001016157819 */ /* 0x000fe200000006ff */
[C---:B---3--:R-:W-:Y:S01]  /*0320*/  IMAD.U32 R33, R16.reuse, 0x10000, RZ ;  /* 0x0001000010217824 */ /* 0x048fe200078e00ff */
[----:B------:R-:W-:Y:S02]  /*0330*/  PRMT R20, R16, 0x7632, R20 ;  /* 0x0000763210147816 */ /* 0x000fe40000000014 */
[C---:B------:R-:W-:Y:S01]  /*0340*/  PRMT R85, R35.reuse, 0x7632, R85 ;  /* 0x0000763223557816 */ /* 0x040fe20000000055 */
[----:B------:R-:W-:Y:S01]  /*0350*/  FFMA.FTZ R21, R86, R21, R41 ;  /* 0x0000001556157223 */ /* 0x000fe20000010029 */
[----:B------:R-:W-:Y:S01]  /*0360*/  SHF.L.U32 R84, R35, 0x10, RZ ;  /* 0x0000001023547819 */ /* 0x000fe200000006ff */
[----:B------:R-:W3:Y:S01]  /*0370*/  LDG.E.128 R40, desc[UR6][R2.64+0xe800] ;  /* 0x00e8000602287981 */ /* 0x000ee2000c1e1d00 */
[----:B------:R-:W-:Y:S01]  /*0380*/  SHF.L.U32 R35, R20, 0x10, RZ ;  /* 0x0000001014237819 */ /* 0x000fe200000006ff */
[----:B------:R-:W-:Y:S01]  /*0390*/  FFMA.FTZ R77, R0, R33, RZ ;  /* 0x00000021004d7223 */ /* 0x000fe200000100ff */
[----:B------:R-:W-:-:S02]  /*03a0*/  PRMT R90, R34, 0x7632, R90 ;  /* 0x00007632225a7816 */ /* 0x000fc4000000005a */
[----:B------:R-:W-:Y:S01]  /*03b0*/  PRMT R22, R22, 0x7632, R22 ;  /* 0x0000763216167816 */ /* 0x000fe20000000016 */
[----:B------:R-:W-:Y:S01]  /*03c0*/  FFMA.FTZ R77, R92, R35, R77 ;  /* 0x000000235c4d7223 */ /* 0x000fe2000001004d */
[C---:B------:R-:W-:Y:S02]  /*03d0*/  PRMT R16, R17.reuse, 0x7632, R16 ;  /* 0x0000763211107816 */ /* 0x040fe40000000010 */
[----:B------:R-:W-:Y:S01]  /*03e0*/  SHF.L.U32 R33, R17, 0x10, RZ ;  /* 0x0000001011217819 */ /* 0x000fe200000006ff */
[----:B------:R-:W-:Y:S01]  /*03f0*/  IMAD.U32 R17, R22, 0x10000, RZ ;  /* 0x0001000016117824 */ /* 0x000fe200078e00ff */
[----:B------:R-:W-:Y:S02]  /*0400*/  SHF.L.U32 R90, R90, 0x10, RZ ;  /* 0x000000105a5a7819 */ /* 0x000fe400000006ff */
[----:B------:R-:W-:Y:S01]  /*0410*/  SHF.L.U32 R35, R16, 0x10, RZ ;  /* 0x0000001010237819 */ /* 0x000fe200000006ff */
[----:B------:R-:W-:Y:S02]  /*0420*/  FFMA.FTZ R33, R94, R33, R77 ;  /* 0x000000215e217223 */ /* 0x000fe4000001004d */
[----:B------:R-:W-:Y:S01]  /*0430*/  FFMA.FTZ R17, R90, R17, R21 ;  /* 0x000000115a117223 */ /* 0x000fe20000010015 */
[----:B------:R-:W-:-:S02]  /*0440*/  IMAD.U32 R21, R18, 0x10000, RZ ;  /* 0x0001000012157824 */ /* 0x000fc400078e00ff */
[----:B------:R-:W-:Y:S01]  /*0450*/  FFMA.FTZ R33, R88, R35, R33 ;  /* 0x0000002358217223 */ /* 0x000fe20000010021 */
[C---:B----4-:R-:W-:Y:S02]  /*0460*/  PRMT R16, R24.reuse, 0x7632, R16 ;  /* 0x0000763218107816 */ /* 0x050fe40000000010 */
[----:B------:R-:W-:Y:S01]  /*0470*/  SHF.L.U32 R35, R24, 0x10, RZ ;  /* 0x0000001018237819 */ /* 0x000fe200000006ff */
[----:B------:R-:W-:Y:S01]  /*0480*/  FFMA.FTZ R33, R86, R21, R33 ;  /* 0x0000001556217223 */ /* 0x000fe20000010021 */
[C---:B------:R-:W-:Y:S02]  /*0490*/  PRMT R32, R23.reuse, 0x7632, R32 ;  /* 0x0000763217207816 */ /* 0x040fe40000000020 */
[----:B------:R-:W-:Y:S01]  /*04a0*/  SHF.L.U32 R23, R23, 0x10, RZ ;  /* 0x0000001017177819 */ /* 0x000fe200000006ff */
[----:B------:R-:W-:Y:S01]  /*04b0*/  FFMA.FTZ R35, R0, R35, RZ ;  /* 0x0000002300237223 */ /* 0x000fe200000100ff */
[----:B------:R-:W-:Y:S02]  /*04c0*/  SHF.L.U32 R21, R16, 0x10, RZ ;  /* 0x0000001010157819 */ /* 0x000fe400000006ff */
[----:B------:R-:W-:Y:S01]  /*04d0*/  PRMT R18, R18, 0x7632, R18 ;  /* 0x0000763212127816 */ /* 0x000fe20000000012 */
[----:B------:R-:W-:Y:S01]  /*04e0*/  FFMA.FTZ R24, R84, R23, R17 ;  /* 0x0000001754187223 */ /* 0x000fe20000010011 */
[C---:B------:R-:W-:Y:S01]  /*04f0*/  PRMT R16, R25.reuse, 0x7632, R16 ;  /* 0x0000763219107816 */ /* 0x040fe20000000010 */
[----:B------:R-:W-:Y:S01]  /*0500*/  FFMA.FTZ R77, R92, R21, R35 ;  /* 0x000000155c4d7223 */ /* 0x000fe20000010023 */
[----:B------:R-:W-:Y:S01]  /*0510*/  SHF.L.U32 R17, R18, 0x10, RZ ;  /* 0x0000001012117819 */ /* 0x000fe200000006ff */
[----:B------:R-:W4:Y:S01]  /*0520*/  LDG.E.128 R20, desc[UR6][R2.64+0x12000] ;  /* 0x0120000602147981 */ /* 0x000f22000c1e1d00 */
[----:B------:R-:W-:Y:S01]  /*0530*/  IMAD.U32 R25, R25, 0x10000, RZ ;  /* 0x0001000019197824 */ /* 0x000fe200078e00ff */
[----:B------:R-:W-:-:S02]  /*0540*/  SHF.L.U32 R35, R16, 0x10, RZ ;  /* 0x0000001010237819 */ /* 0x000fc400000006ff */
[----:B------:R-:W-:Y:S01]  /*0550*/  FFMA.FTZ R33, R90, R17, R33 ;  /* 0x000000115a217223 */ /* 0x000fe20000010021 */
[----:B------:R-:W-:Y:S01]  /*0560*/  FFMA.FTZ R25, R94, R25, R77 ;  /* 0x000000195e197223 */ /* 0x000fe2000001004d */
[C---:B------:R-:W-:Y:S02]  /*0570*/  SHF.L.U32 R17, R19.reuse, 0x10, RZ ;  /* 0x0000001013117819 */ /* 0x040fe400000006ff */
[----:B------:R-:W-:Y:S01]  /*0580*/  PRMT R16, R26, 0x7632, R16 ;  /* 0x000076321a107816 */ /* 0x000fe20000000010 */
[--C-:B------:R-:W-:Y:S01]  /*0590*/  FFMA.FTZ R79, R88, R35, R25.reuse ;  /* 0x00000023584f7223 */ /* 0x100fe20000010019 */
[----:B------:R-:W-:Y:S01]  /*05a0*/  PRMT R25, R19, 0x7632, R25 ;  /* 0x0000763213197816 */ /* 0x000fe20000000019 */
[----:B------:R-:W-:Y:S02]  /*05b0*/  FFMA.FTZ R33, R84, R17, R33 ;  /* 0x0000001154217223 */ /* 0x000fe40000010021 */
[----:B------:R-:W-:Y:S02]  /*05c0*/  IMAD.U32 R35, R16, 0x10000, RZ ;  /* 0x0001000010237824 */ /* 0x000fe400078e00ff */
[----:B------:R-:W5:Y:S01]  /*05d0*/  LDG.E.128 R16, desc[UR6][R2.64+0x15800] ;  /* 0x0158000602107981 */ /* 0x000f62000c1e1d00 */
[----:B------:R-:W-:-:S02]  /*05e0*/  SHF.L.U32 R77, R26, 0x10, RZ ;  /* 0x000000101a4d7819 */ /* 0x000fc400000006ff */
[----:B------:R-:W-:-:S03]  /*05f0*/  PRMT R34, R27, 0x7632, R34 ;  /* 0x000076321b227816 */ /* 0x000fc60000000022 */
        /* <DEDUP_REMOVED lines=8> */
[C---:B------:R-:W-:Y:S01]  /*0680*/  SHF.L.U32 R25, R12.reuse, 0x10, RZ ;  /* 0x000000100c197819 */ /* 0x040fe200000006ff */
[C-C-:B------:R-:W-:Y:S01]  /*0690*/  FFMA.FTZ R97, R85.reuse, R32, R24.reuse ;  /* 0x0000002055617223 */ /* 0x140fe20000010018 */
[----:B------:R-:W-:Y:S01]  /*06a0*/  PRMT R24, R12, 0x7632, R24 ;  /* 0x000076320c187816 */ /* 0x000fe20000000018 */
[----:B------:R-:W-:Y:S01]  /*06b0*/  FFMA.FTZ R89, R85, R34, R27 ;  /* 0x0000002255597223 */ /* 0x000fe2000001001b */
[C---:B------:R-:W-:Y:S01]  /*06c0*/  PRMT R12, R13.reuse, 0x7632, R12 ;  /* 0x000076320d0c7816 */ /* 0x040fe2000000000c */
[----:B------:R-:W-:Y:S01]  /*06d0*/  FFMA.FTZ R25, R0, R25, RZ ;  /* 0x0000001900197223 */ /* 0x000fe200000100ff */
[----:B------:R-:W-:Y:S01]  /*06e0*/  SHF.L.U32 R27, R13, 0x10, RZ ;  /* 0x000000100d1b7819 */ /* 0x000fe200000006ff */
[----:B------:R-:W-:Y:S01]  /*06f0*/  IMAD.U32 R13, R24, 0x10000, RZ ;  /* 0x00010000180d7824 */ /* 0x000fe200078e00ff */
[----:B------:R-:W-:-:S02]  /*0700*/  PRMT R24, R28, 0x7632, R24 ;  /* 0x000076321c187816 */ /* 0x000fc40000000018 */
[----:B------:R-:W-:Y:S01]  /*0710*/  SHF.L.U32 R77, R28, 0x10, RZ ;  /* 0x000000101c4d7819 */ /* 0x000fe200000006ff */
[----:B------:R-:W-:Y:S01]  /*0720*/  FFMA.FTZ R13, R92, R13, R25 ;  /* 0x0000000d5c0d7223 */ /* 0x000fe20000010019 */
[----:B------:R-:W-:Y:S01]  /*0730*/  FFMA.FTZ R95, R85, R26, R33 ;  /* 0x0000001a555f7223 */ /* 0x000fe20000010021 */
[----:B------:R-:W-:Y:S01]  /*0740*/  PRMT R26, R14, 0x7632, R26 ;  /* 0x000076320e1a7816 */ /* 0x000fe2000000001a */
[----:B------:R-:W-:Y:S01]  /*0750*/  IMAD.U32 R25, R12, 0x10000, RZ ;  /* 0x000100000c197824 */ /* 0x000fe200078e00ff */
[----:B------:R-:W-:Y:S01]  /*0760*/  SHF.L.U32 R33, R14, 0x10, RZ ;  /* 0x000000100e217819 */ /* 0x000fe200000006ff */
[----:B------:R-:W-:Y:S01]  /*0770*/  FFMA.FTZ R27, R94, R27, R13 ;  /* 0x0000001b5e1b7223 */ /* 0x000fe2000001000d */
[C---:B------:R-:W-:Y:S01]  /*0780*/  PRMT R32, R15.reuse, 0x7632, R32 ;  /* 0x000076320f207816 */ /* 0x040fe20000000020 */
[----:B------:R-:W-:Y:S01]  /*0790*/  FFMA.FTZ R77, R0, R77, RZ ;  /* 0x0000004d004d7223 */ /* 0x000fe200000100ff */
[----:B------:R-:W-:Y:S02]  /*07a0*/  SHF.L.U32 R35, R15, 0x10, RZ ;  /* 0x000000100f237819 */ /* 0x000fe400000006ff */
[----:B------:R-:W-:Y:S01]  /*07b0*/  SHF.L.U32 R79, R24, 0x10, RZ ;  /* 0x00000010184f7819 */ /* 0x000fe200000006ff */
[----:B------:R-:W5:Y:S01]  /*07c0*/  LDG.E.128 R12, desc[UR6][R2.64+0x19000] ;  /* 0x01900006020c7981 */ /* 0x000f62000c1e1d00 */
[C---:B------:R-:W-:Y:S01]  /*07d0*/  PRMT R24, R29.reuse, 0x7632, R24 ;  /* 0x000076321d187816 */ /* 0x040fe20000000018 */
[----:B------:R-:W-:Y:S01]  /*07e0*/  FFMA.FTZ R25, R88, R25, R27 ;  /* 0x0000001958197223 */ /* 0x000fe2000001001b */
[----:B------:R-:W-:Y:S01]  /*07f0*/  SHF.L.U32 R29, R29, 0x10, RZ ;  /* 0x000000101d1d7819 */ /* 0x000fe200000006ff */
[----:B------:R-:W-:-:S02]  /*0800*/  FFMA.FTZ R77, R92, R79, R77 ;  /* 0x0000004f5c4d7223 */ /* 0x000fc4000001004d */
[----:B------:R-:W-:Y:S01]  /*0810*/  FFMA.FTZ R33, R86, R33, R25 ;  /* 0x0000002156217223 */ /* 0x000fe20000010019 */
[----:B------:R-:W-:Y:S02]  /*0820*/  IMAD.U32 R27, R24, 0x10000, RZ ;  /* 0x00010000181b7824 */ /* 0x000fe400078e00ff */
[----:B------:R-:W-:Y:S01]  /*0830*/  FFMA.FTZ R29, R94, R29, R77 ;  /* 0x0000001d5e1d7223 */ /* 0x000fe2000001004d */
[----:B------:R-:W-:-:S03]  /*0840*/  SHF.L.U32 R25, R26, 0x10, RZ ;  /* 0x000000101a197819 */ /* 0x000fc600000006ff */
[----:B------:R-:W-:Y:S01]  /*0850*/  FFMA.FTZ R29, R88, R27, R29 ;  /* 0x0000001b581d7223 */ /* 0x000fe2000001001d */
[----:B------:R-:W-:Y:S01]  /*0860*/  SHF.L.U32 R27, R30, 0x10, RZ ;  /* 0x000000101e1b7819 */ /* 0x000fe200000006ff */
[----:B------:R-:W-:Y:S01]  /*0870*/  FFMA.FTZ R25, R90, R25, R33 ;  /* 0x000000195a197223 */ /* 0x000fe20000010021 */
[C---:B------:R-:W-:Y:S02]  /*0880*/  PRMT R24, R8.reuse, 0x7632, R24 ;  /* 0x0000763208187816 */ /* 0x040fe40000000018 */
[----:B------:R-:W-:Y:S02]  /*0890*/  SHF.L.U32 R77, R8, 0x10, RZ ;  /* 0x00000010084d7819 */ /* 0x000fe400000006ff */
[----:B------:R-:W-:Y:S01]  /*08a0*/  PRMT R30, R30, 0x7632, R30 ;  /* 0x000076321e1e7816 */ /* 0x000fe2000000001e */
[----:B------:R-:W-:Y:S01]  /*08b0*/  FFMA.FTZ R33, R86, R27, R29 ;  /* 0x0000001b56217223 */ /* 0x000fe2000001001d */
[----:B------:R-:W-:Y:S01]  /*08c0*/  SHF.L.U32 R79, R24, 0x10, RZ ;  /* 0x00000010184f7819 */ /* 0x000fe200000006ff */
[----:B------:R-:W-:Y:S01]  /*08d0*/  FFMA.FTZ R77, R0, R77, RZ ;  /* 0x0000004d004d7223 */ /* 0x000fe200000100ff */
[----:B------:R-:W-:Y:S01]  /*08e0*/  FFMA.FTZ R8, R84, R35, R25 ;  /* 0x0000002354087223 */ /* 0x000fe20000010019 */
[----:B------:R-:W-:Y:S01]  /*08f0*/  IMAD.U32 R29, R30, 0x10000, RZ ;  /* 0x000100001e1d7824 */ /* 0x000fe200078e00ff */
[----:B------:R-:W5:Y:S01]  /*0900*/  LDG.E.128 R24, desc[UR6][R2.64+0x1c800] ;  /* 0x01c8000602187981 */ /* 0x000f62000c1e1d00 */
[----:B------:R-:W-:-:S02]  /*0910*/  PRMT R28, R9, 0x7632, R28 ;  /* 0x00007632091c7816 */ /* 0x000fc4000000001c */
[----:B------:R-:W-:Y:S02]  /*0920*/  SHF.L.U32 R35, R9, 0x10, RZ ;  /* 0x0000001009237819 */ /* 0x000fe400000006ff */
[----:B------:R-:W-:Y:S01]  /*0930*/  SHF.L.U32 R32, R32, 0x10, RZ ;  /* 0x0000001020207819 */ /* 0x000fe200000006ff */
[----:B------:R-:W-:Y:S01]  /*0940*/  FFMA.FTZ R77, R92, R79, R77 ;  /* 0x0000004f5c4d7223 */ /* 0x000fe2000001004d */
[----:B------:R-:W-:Y:S01]  /*0950*/  SHF.L.U32 R9, R31, 0x10, RZ ;  /* 0x000000101f097819 */ /* 0x000fe200000006ff */
[----:B------:R-:W-:Y:S01]  /*0960*/  FFMA.FTZ R29, R90, R29, R33 ;  /* 0x0000001d5a1d7223 */ /* 0x000fe20000010021 */
[----:B------:R-:W-:Y:S02]  /*0970*/  IMAD.U32 R33, R28, 0x10000, RZ ;  /* 0x000100001c217824 */ /* 0x000fe400078e00ff */
[----:B------:R-:W-:Y:S01]  /*0980*/  FFMA.FTZ R101, R85, R32, R8 ;  /* 0x0000002055657223 */ /* 0x000fe20000010008 */
[----:B------:R-:W-:Y:S01]  /*0990*/  FFMA.FTZ R35, R94, R35, R77 ;  /* 0x000000235e237223 */ /* 0x000fe2000001004d */
[----:B------:R-:W-:Y:S01]  /*09a0*/  PRMT R31, R31, 0x7632, R31 ;  /* 0x000076321f1f7816 */ /* 0x000fe2000000001f */
[----:B------:R-:W-:Y:S01]  /*09b0*/  FFMA.FTZ R8, R84, R9, R29 ;  /* 0x0000000954087223 */ /* 0x000fe2000001001d */
[----:B------:R-:W-:-:S02]  /*09c0*/  PRMT R9, R10, 0x7632, R9 ;  /* 0x000076320a097816 */ /* 0x000fc40000000009 */
[----:B------:R-:W-:Y:S02]  /*09d0*/  SHF.L.U32 R29, R10, 0x10, RZ ;  /* 0x000000100a1d7819 */ /* 0x000fe400000006ff */
[C---:B------:R-:W-:Y:S02]  /*09e0*/  PRMT R10, R4.reuse, 0x7632, R10 ;  /* 0x00007632040a7816 */ /* 0x040fe4000000000a */
[----:B------:R-:W-:Y:S01]  /*09f0*/  SHF.L.U32 R79, R4, 0x10, RZ ;  /* 0x00000010044f7819 */ /* 0x000fe200000006ff */
[----:B------:R-:W-:Y:S01]  /*0a00*/  FFMA.FTZ R77, R88, R33, R35 ;  /* 0x00000021584d7223 */ /* 0x000fe20000010023 */
[----:B------:R-:W-:Y:S01]  /*0a10*/  IMAD.U32 R4, R31, 0x10000, RZ ;  /* 0x000100001f047824 */ /* 0x000fe200078e00ff */
[----:B------:R-:W-:Y:S01]  /*0a20*/  SHF.L.U32 R31, R10, 0x10, RZ ;  /* 0x000000100a1f7819 */ /* 0x000fe200000006ff */
[----:B------:R-:W5:Y:S01]  /*0a30*/  LDG.E.128 R32, desc[UR6][R2.64+0x20000] ;  /* 0x0200000602207981 */ /* 0x000f62000c1e1d00 */
[----:B------:R-:W-:Y:S01]  /*0a40*/  SHF.L.U32 R9, R9, 0x10, RZ ;  /* 0x0000001009097819 */ /* 0x000fe200000006ff */
[----:B------:R-:W-:Y:S01]  /*0a50*/  FFMA.FTZ R79, R0, R79, RZ ;  /* 0x0000004f004f7223 */ /* 0x000fe200000100ff */
[----:B------:R-:W-:Y:S01]  /*0a60*/  FFMA.FTZ R29, R86, R29, R77 ;  /* 0x0000001d561d7223 */ /* 0x000fe2000001004d */
[----:B------:R-:W-:-:S02]  /*0a70*/  SHF.L.U32 R77, R5, 0x10, RZ ;  /* 0x00000010054d7819 */ /* 0x000fc400000006ff */
[----:B------:R-:W-:Y:S01]  /*0a80*/  PRMT R5, R5, 0x7632, R5 ;  /* 0x0000763205057816 */ /* 0x000fe20000000005 */
[----:B------:R-:W-:Y:S01]  /*0a90*/  FFMA.FTZ R31, R92, R31, R79 ;  /* 0x0000001f5c1f7223 */ /* 0x000fe2000001004f */
[----:B------:R-:W-:Y:S01]  /*0aa0*/  FFMA.FTZ R29, R90, R9, R29 ;  /* 0x000000095a1d7223 */ /* 0x000fe2000001001d */
[----:B------:R-:W-:Y:S02]  /*0ab0*/  SHF.L.U32 R9, R11, 0x10, RZ ;  /* 0x000000100b097819 */ /* 0x000fe400000006ff */
[----:B------:R-:W-:Y:S01]  /*0ac0*/  SHF.L.U32 R5, R5, 0x10, RZ ;  /* 0x0000001005057819 */ /* 0x000fe200000006ff */
[----:B------:R-:W-:Y:S01]  /*0ad0*/  FFMA.FTZ R77, R94, R77, R31 ;  /* 0x0000004d5e4d7223 */ /* 0x000fe2000001001f */
[----:B------:R-:W-:Y:S01]  /*0ae0*/  FFMA.FTZ R99, R85, R4, R8 ;  /* 0x0000000455637223 */ /* 0x000fe20000010008 */
[----:B------:R-:W-:Y:S01]  /*0af0*/  FFMA.FTZ R8, R84, R9, R29 ;  /* 0x0000000954087223 */ /* 0x000fe2000001001d */
[C---:B------:R-:W-:Y:S01]  /*0b00*/  PRMT R4, R6.reuse, 0x7632, R4 ;  /* 0x0000763206047816 */ /* 0x040fe20000000004 */
[----:B------:R-:W-:Y:S01]  /*0b10*/  IMAD.U32 R9, R6, 0x10000, RZ ;  /* 0x0001000006097824 */ /* 0x000fe200078e00ff */
[----:B------:R-:W-:Y:S01]  /*0b20*/  PRMT R10, R80, 0x7632, R10 ;  /* 0x00007632500a7816 */ /* 0x000fe2000000000a */
[----:B------:R-:W-:Y:S01]  /*0b30*/  FFMA.FTZ R77, R88, R5, R77 ;  /* 0x00000005584d7223 */ /* 0x000fe2000001004d */
[----:B------:R-:W-:Y:S01]  /*0b40*/  SHF.L.U32 R79, R80, 0x10, RZ ;  /* 0x00000010504f7819 */ /* 0x000fe200000006ff */
[----:B------:R-:W5:Y:S01]  /*0b50*/  LDG.E.128 R28, desc[UR6][R2.64+0x23800] ;  /* 0x02380006021c7981 */ /* 0x000f62000c1e1d00 */
[----:B------:R-:W-:Y:S01]  /*0b60*/  SHF.L.U32 R5, R4, 0x10, RZ ;  /* 0x0000001004057819 */ /* 0x000fe200000006ff */
[----:B------:R-:W-:Y:S01]  /*0b70*/  FFMA.FTZ R9, R86, R9, R77 ;  /* 0x0000000956097223 */ /* 0x000fe2000001004d */
[----:B------:R-:W-:-:S02]  /*0b80*/  IMAD.U32 R87, R10, 0x10000, RZ ;  /* 0x000100000a577824 */ /* 0x000fc400078e00ff */
[----:B------:R-:W-:Y:S01]  /*0b90*/  FFMA.FTZ R79, R0, R79, RZ ;  /* 0x0000004f004f7223 */ /* 0x000fe200000100ff */
[----:B------:R-:W-:Y:S01]  /*0ba0*/  PRMT R6, R7, 0x7632, R6 ;  /* 0x0000763207067816 */ /* 0x000fe20000000006 */
[----:B------:R-:W-:Y:S01]  /*0bb0*/  FFMA.FTZ R5, R90, R5, R9 ;  /* 0x000000055a057223 */ /* 0x000fe20000010009 */
[----:B------:R-:W-:Y:S02]  /*0bc0*/  PRMT R11, R11, 0x7632, R11 ;  /* 0x000076320b0b7816 */ /* 0x000fe4000000000b */
[----:B------:R-:W-:Y:S02]  /*0bd0*/  SHF.L.U32 R7, R7, 0x10, RZ ;  /* 0x0000001007077819 */ /* 0x000fe400000006ff */
[C---:B------:R-:W-:Y:S01]  /*0be0*/  SHF.L.U32 R77, R81.reuse, 0x10, RZ ;  /* 0x00000010514d7819 */ /* 0x040fe200000006ff */
[----:B------:R-:W-:Y:S01]  /*0bf0*/  FFMA.FTZ R79, R92, R87, R79 ;  /* 0x000000575c4f7223 */ /* 0x000fe2000001004f */
[----:B------:R-:W-:Y:S01]  /*0c00*/  PRMT R81, R81, 0x7632, R81 ;  /* 0x0000763251517816 */ /* 0x000fe20000000051 */
[----:B------:R-:W-:Y:S01]  /*0c10*/  FFMA.FTZ R5, R84, R7, R5 ;  /* 0x0000000754057223 */ /* 0x000fe20000010005 */
[----:B------:R-:W-:-:S02]  /*0c20*/  SHF.L.U32 R4, R11, 0x10, RZ ;  /* 0x000000100b047819 */ /* 0x000fc400000006ff */
[----:B------:R-:W-:Y:S01]  /*0c30*/  SHF.L.U32 R6, R6, 0x10, RZ ;  /* 0x0000001006067819 */ /* 0x000fe200000006ff */
[----:B------:R-:W-:Y:S01]  /*0c40*/  FFMA.FTZ R77, R94, R77, R79 ;  /* 0x0000004d5e4d7223 */ /* 0x000fe2000001004f */
[----:B------:R-:W-:Y:S02]  /*0c50*/  IMAD.U32 R81, R81, 0x10000, RZ ;  /* 0x0001000051517824 */ /* 0x000fe400078e00ff */
[C---:B------:R-:W-:Y:S01]  /*0c60*/  FFMA.FTZ R103, R85.reuse, R4, R8 ;  /* 0x0000000455677223 */ /* 0x040fe20000010008 */
[----:B------:R-:W-:Y:S01]  /*0c70*/  SHF.L.U32 R7, R82, 0x10, RZ ;  /* 0x0000001052077819 */ /* 0x000fe200000006ff */
[----:B------:R-:W-:Y:S01]  /*0c80*/  FFMA.FTZ R91, R85, R6, R5 ;  /* 0x00000006555b7223 */ /* 0x000fe20000010005 */
[----:B------:R-:W-:Y:S01]  /*0c90*/  FFMA.FTZ R77, R88, R81, R77 ;  /* 0x00000051584d7223 */ /* 0x000fe2000001004d */
[C---:B------:R-:W-:Y:S01]  /*0ca0*/  PRMT R4, R36.reuse, 0x7632, R4 ;  /* 0x0000763224047816 */ /* 0x040fe20000000004 */
[----:B------:R-:W5:Y:S01]  /*0cb0*/  LDG.E.128 R8, desc[UR6][R2.64+0x1000] ;  /* 0x0010000602087981 */ /* 0x000f62000c1e1d00 */
[----:B------:R-:W-:Y:S01]  /*0cc0*/  SHF.L.U32 R5, R36, 0x10, RZ ;  /* 0x0000001024057819 */ /* 0x000fe200000006ff */
[----:B------:R-:W-:Y:S01]  /*0cd0*/  FFMA.FTZ R81, R86, R7, R77 ;  /* 0x0000000756517223 */ /* 0x000fe2000001004d */
[----:B------:R-:W-:Y:S01]  /*0ce0*/  PRMT R82, R82, 0x7632, R82 ;  /* 0x0000763252527816 */ /* 0x000fe20000000052 */
[----:B------:R-:W-:Y:S01]  /*0cf0*/  IMAD.U32 R7, R4, 0x10000, RZ ;  /* 0x0001000004077824 */ /* 0x000fe200078e00ff */
[C---:B------:R-:W-:Y:S01]  /*0d00*/  PRMT R36, R37.reuse, 0x7632, R36 ;  /* 0x0000763225247816 */ /* 0x040fe20000000024 */
[----:B------:R-:W-:Y:S01]  /*0d10*/  FFMA.FTZ R5, R0, R5, RZ ;  /* 0x0000000500057223 */ /* 0x000fe200000100ff */
[----:B------:R-:W-:Y:S01]  /*0d20*/  SHF.L.U32 R87, R37, 0x10, RZ ;  /* 0x0000001025577819 */ /* 0x000fe200000006ff */
[----:B------:R-:W5:Y:S01]  /*0d30*/  LDG.E.128 R76, desc[UR6][R56.64+0x1000] ;  /* 0x00100006384c7981 */ /* 0x000f62000c1e1d00 */
[----:B------:R-:W-:Y:S01]  /*0d40*/  SHF.L.U32 R37, R82, 0x10, RZ ;  /* 0x0000001052257819 */ /* 0x000fe200000006ff */
[----:B------:R-:W-:Y:S01]  /*0d50*/  FFMA.FTZ R105, R92, R7, R5 ;  /* 0x000000075c697223 */ /* 0x000fe20000010005 */
[----:B------:R-:W-:Y:S01]  /*0d60*/  SHF.L.U32 R93, R36, 0x10, RZ ;  /* 0x00000010245d7819 */ /* 0x000fe200000006ff */
[----:B------:R-:W5:Y:S01]  /*0d70*/  LDG.E.128 R4, desc[UR6][R2.64+0x4800] ;  /* 0x0048000602047981 */ /* 0x000f62000c1e1d00 */
[C---:B------:R-:W-:Y:S01]  /*0d80*/  PRMT R36, R83.reuse, 0x7632, R36 ;  /* 0x0000763253247816 */ /* 0x040fe20000000024 */
[----:B------:R-:W-:Y:S01]  /*0d90*/  FFMA.FTZ R87, R94, R87, R105 ;  /* 0x000000575e577223 */ /* 0x000fe20000010069 */
[----:B------:R-:W-:-:S02]  /*0da0*/  IMAD.U32 R83, R83, 0x10000, RZ ;  /* 0x0001000053537824 */ /* 0x000fc400078e00ff */
[----:B------:R-:W-:Y:S01]  /*0db0*/  FFMA.FTZ R37, R90, R37, R81 ;  /* 0x000000255a257223 */ /* 0x000fe20000010051 */
[----:B------:R-:W-:Y:S01]  /*0dc0*/  PRMT R80, R38, 0x7632, R80 ;  /* 0x0000763226507816 */ /* 0x000fe20000000050 */
[----:B------:R-:W-:Y:S01]  /*0dd0*/  FFMA.FTZ R87, R88, R93, R87 ;  /* 0x0000005d58577223 */ /* 0x000fe20000010057 */
[----:B------:R-:W-:Y:S01]  /*0de0*/  SHF.L.U32 R81, R38, 0x10, RZ ;  /* 0x0000001026517819 */ /* 0x000fe200000006ff */
[----:B------:R-:W-:Y:S01]  /*0df0*/  FFMA.FTZ R38, R84, R83, R37 ;  /* 0x0000005354267223 */ /* 0x000fe20000010025 */
[C---:B------:R-:W-:Y:S02]  /*0e00*/  PRMT R82, R72.reuse, 0x7632, R82 ;  /* 0x0000763248527816 */ /* 0x040fe40000000052 */
[----:B------:R-:W-:Y:S01]  /*0e10*/  SHF.L.U32 R93, R72, 0x10, RZ ;  /* 0x00000010485d7819 */ /* 0x000fe200000006ff */
[----:B------:R-:W-:Y:S01]  /*0e20*/  FFMA.FTZ R87, R86, R81, R87 ;  /* 0x0000005156577223 */ /* 0x000fe20000010057 */
[----:B------:R-:W-:Y:S01]  /*0e30*/  SHF.L.U32 R37, R80, 0x10, RZ ;  /* 0x0000001050257819 */ /* 0x000fe200000006ff */
[----:B------:R-:W-:Y:S01]  /*0e40*/  IMAD.U32 R83, R82, 0x10000, RZ ;  /* 0x0001000052537824 */ /* 0x000fe200078e00ff */
[C---:B------:R-:W-:Y:S01]  /*0e50*/  SHF.L.U32 R81, R39.reuse, 0x10, RZ ;  /* 0x0000001027517819 */ /* 0x040fe200000006ff */
[----:B------:R-:W-:Y:S01]  /*0e60*/  FFMA.FTZ R93, R0, R93, RZ ;  /* 0x0000005d005d7223 */ /* 0x000fe200000100ff */
[----:B------:R-:W-:Y:S01]  /*0e70*/  PRMT R39, R39, 0x7632, R39 ;  /* 0x0000763227277816 */ /* 0x000fe20000000027 */
[----:B------:R-:W-:Y:S01]  /*0e80*/  FFMA.FTZ R37, R90, R37, R87 ;  /* 0x000000255a257223 */ /* 0x000fe20000010057 */
[C---:B------:R-:W-:Y:S01]  /*0e90*/  SHF.L.U32 R87, R73.reuse, 0x10, RZ ;  /* 0x0000001049577819 */ /* 0x040fe200000006ff */
[----:B------:R-:W-:Y:S01]  /*0ea0*/  FFMA.FTZ R83, R92, R83, R93 ;  /* 0x000000535c537223 */ /* 0x000fe2000001005d */
[----:B------:R-:W-:Y:S01]  /*0eb0*/  PRMT R73, R73, 0x7632, R73 ;  /* 0x0000763249497816 */ /* 0x000fe20000000049 */
[----:B------:R-:W-:Y:S01]  /*0ec0*/  FFMA.FTZ R37, R84, R81, R37 ;  /* 0x0000005154257223 */ /* 0x000fe20000010025 */
[----:B------:R-:W-:-:S02]  /*0ed0*/  IMAD.U32 R72, R39, 0x10000, RZ ;  /* 0x0001000027487824 */ /* 0x000fc400078e00ff */
[----:B------:R-:W-:Y:S01]  /*0ee0*/  FFMA.FTZ R83, R94, R87, R83 ;  /* 0x000000575e537223 */ /* 0x000fe20000010053 */
[----:B------:R-:W-:Y:S02]  /*0ef0*/  SHF.L.U32 R73, R73, 0x10, RZ ;  /* 0x0000001049497819 */ /* 0x000fe400000006ff */
[C---:B------:R-:W-:Y:S02]  /*0f00*/  PRMT R39, R48.reuse, 0x7632, R39 ;  /* 0x0000763230277816 */ /* 0x040fe40000000027 */
[----:B------:R-:W-:Y:S01]  /*0f10*/  SHF.L.U32 R81, R48, 0x10, RZ ;  /* 0x0000001030517819 */ /* 0x000fe200000006ff */
[----:B------:R-:W-:Y:S01]  /*0f20*/  FFMA.FTZ R73, R88, R73, R83 ;  /* 0x0000004958497223 */ /* 0x000fe20000010053 */
[----:B------:R-:W-:Y:S02]  /*0f30*/  SHF.L.U32 R36, R36, 0x10, RZ ;  /* 0x0000001024247819 */ /* 0x000fe400000006ff */
[----:B------:R-:W-:Y:S01]  /*0f40*/  SHF.L.U32 R39, R39, 0x10, RZ ;  /* 0x0000001027277819 */ /* 0x000fe200000006ff */
[----:B------:R-:W-:Y:S01]  /*0f50*/  FFMA.FTZ R83, R0, R81, RZ ;  /* 0x0000005100537223 */ /* 0x000fe200000100ff */
[----:B------:R-:W-:Y:S01]  /*0f60*/  FFMA.FTZ R93, R85, R72, R37 ;  /* 0x00000048555d7223 */ /* 0x000fe20000010025 */
[C---:B------:R-:W-:Y:S01]  /*0f70*/  PRMT R0, R74.reuse, 0x7632, R0 ;  /* 0x000076324a007816 */ /* 0x040fe20000000000 */
        /* <DEDUP_REMOVED lines=11> */
[----:B------:R-:W-:Y:S01]  /*1030*/  IMAD.U32 R49, R75, 0x10000, RZ ;  /* 0x000100004b317824 */ /* 0x000fe200078e00ff */
[----:B------:R-:W5:Y:S01]  /*1040*/  LDG.E.128 R36, desc[UR6][R2.64+0x8000] ;  /* 0x0080000602247981 */ /* 0x000f62000c1e1d00 */
[----:B------:R-:W-:Y:S01]  /*1050*/  PRMT R50, R50, 0x7632, R50 ;  /* 0x0000763232327816 */ /* 0x000fe20000000032 */
        /* <DEDUP_REMOVED lines=9> */
[C---:B------:R-:W-:Y:S01]  /*10f0*/  SHF.L.U32 R73, R51.reuse, 0x10, RZ ;  /* 0x0000001033497819 */ /* 0x040fe200000006ff */
[----:B------:R-:W-:Y:S01]  /*1100*/  FFMA.FTZ R81, R90, R49, R81 ;  /* 0x000000315a517223 */ /* 0x000fe20000010051 */
[----:B------:R-:W-:-:S02]  /*1110*/  PRMT R64, R51, 0x7632, R64 ;  /* 0x0000763233407816 */ /* 0x000fc40000000040 */
[----:B------:R-:W5:Y:S01]  /*1120*/  LDG.E.128 R48, desc[UR6][R2.64+0xb800] ;  /* 0x00b8000602307981 */ /* 0x000f62000c1e1d00 */
[----:B------:R-:W-:Y:S02]  /*1130*/  SHF.L.U32 R0, R0, 0x10, RZ ;  /* 0x0000001000007819 */ /* 0x000fe400000006ff */
[----:B------:R-:W-:Y:S02]  /*1140*/  SHF.L.U32 R83, R83, 0x10, RZ ;  /* 0x0000001053537819 */ /* 0x000fe400000006ff */
[----:B------:R-:W-:-:S03]  /*1150*/  PRMT R75, R75, 0x7632, R75 ;  /* 0x000076324b4b7816 */ /* 0x000fc6000000004b */
[--C-:B------:R-:W-:Y:S01]  /*1160*/  FFMA.FTZ R105, R83, R0, R68.reuse ;  /* 0x0000000053697223 */ /* 0x100fe20000010044 */
        /* <DEDUP_REMOVED lines=13> */
[----:B------:R-:W-:Y:S02]  /*1240*/  PRMT R65, R65, 0x7632, R65 ;  /* 0x0000763241417816 */ /* 0x000fe40000000041 */
[----:B------:R-:W-:Y:S02]  /*1250*/  SHF.L.U32 R69, R61, 0x10, RZ ;  /* 0x000000103d457819 */ /* 0x000fe400000006ff */
        /* <DEDUP_REMOVED lines=8> */
[----:B------:R-:W-:-:S02]  /*12e0*/  PRMT R97, R71, 0x7632, R97 ;  /* 0x0000763247617816 */ /* 0x000fc40000000061 */
[----:B------:R-:W-:Y:S02]  /*12f0*/  SHF.L.U32 R0, R71, 0x10, RZ ;  /* 0x0000001047007819 */ /* 0x000fe400000006ff */
[----:B------:R-:W-:Y:S01]  /*1300*/  PRMT R64, R52, 0x7632, R64 ;  /* 0x0000763234407816 */ /* 0x000fe20000000040 */
[----:B------:R-:W5:Y:S01]  /*1310*/  LDG.E.128 R68, desc[UR6][R2.64+0xf000] ;  /* 0x00f0000602447981 */ /* 0x000f62000c1e1d00 */
[----:B------:R-:W-:Y:S01]  /*1320*/  PRMT R60, R61, 0x7632, R60 ;  /* 0x000076323d3c7816 */ /* 0x000fe2000000003c */
        /* <DEDUP_REMOVED lines=8> */
[----:B------:R-:W-:Y:S01]  /*13b0*/  SHF.L.U32 R73, R67, 0x10, RZ ;  /* 0x0000001043497819 */ /* 0x000fe200000006ff */
[----:B------:R-:W-:Y:S01]  /*13c0*/  FFMA.FTZ R95, R88, R89, R95 ;  /* 0x00000059585f7223 */ /* 0x000fe2000001005f */
[----:B------:R-:W5:Y:S01]  /*13d0*/  LDG.E.128 R64, desc[UR6][R2.64+0x12800] ;  /* 0x0128000602407981 */ /* 0x000f62000c1e1d00 */
[C---:B------:R-:W-:Y:S01]  /*13e0*/  PRMT R72, R62.reuse, 0x7632, R72 ;  /* 0x000076323e487816 */ /* 0x040fe20000000048 */
[----:B------:R-:W-:Y:S01]  /*13f0*/  IMAD.U32 R89, R62, 0x10000, RZ ;  /* 0x000100003e597824 */ /* 0x000fe200078e00ff */
[----:B------:R-:W-:-:S02]  /*1400*/  SHF.L.U32 R61, R52, 0x10, RZ ;  /* 0x00000010343d7819 */ /* 0x000fc400000006ff */
[----:B------:R-:W-:Y:S01]  /*1410*/  SHF.L.U32 R86, R86, 0x10, RZ ;  /* 0x0000001056567819 */ /* 0x000fe200000006ff */
[----:B------:R-:W-:Y:S01]  /*1420*/  FFMA.FTZ R52, R80, R89, R95 ;  /* 0x0000005950347223 */ /* 0x000fe2000001005f */
[C---:B------:R-:W-:Y:S02]  /*1430*/  PRMT R62, R53.reuse, 0x7632, R62 ;  /* 0x00007632353e7816 */ /* 0x040fe4000000003e */
        /* <DEDUP_REMOVED lines=13> */
[----:B------:R-:W-:-:S02]  /*1510*/  SHF.L.U32 R97, R97, 0x10, RZ ;  /* 0x0000001061617819 */ /* 0x000fc400000006ff */
[----:B------:R-:W-:Y:S02]  /*1520*/  SHF.L.U32 R54, R63, 0x10, RZ ;  /* 0x000000103f367819 */ /* 0x000fe400000006ff */
[C---:B--2---:R-:W-:Y:S01]  /*1530*/  PRMT R62, R44.reuse, 0x7632, R62 ;  /* 0x000076322c3e7816 */ /* 0x044fe2000000003e */
[----:B------:R-:W-:Y:S01]  /*1540*/  IMAD.U32 R44, R44, 0x10000, RZ ;  /* 0x000100002c2c7824 */ /* 0x000fe200078e00ff */
[----:B------:R-:W-:Y:S01]  /*1550*/  SHF.L.U32 R61, R61, 0x10, RZ ;  /* 0x000000103d3d7819 */ /* 0x000fe200000006ff */
[----:B------:R-:W-:Y:S01]  /*1560*/  FFMA.FTZ R75, R80, R89, R75 ;  /* 0x00000059504b7223 */ /* 0x000fe2000001004b */
        /* <DEDUP_REMOVED lines=8> */
[----:B------:R-:W2:Y:S01]  /*15f0*/  LDG.E.128 R72, desc[UR6][R2.64+0x16000] ;  /* 0x0160000602487981 */ /* 0x000ea2000c1e1d00 */
[----:B------:R-:W-:Y:S01]  /*1600*/  FFMA.FTZ R95, R97, R60, R52 ;  /* 0x0000003c615f7223 */ /* 0x000fe20000010034 */
[----:B------:R-:W-:Y:S01]  /*1610*/  FFMA.FTZ R101, R83, R62, R44 ;  /* 0x0000003e53657223 */ /* 0x000fe2000001002c */
[----:B---3--:R-:W-:Y:S01]  /*1620*/  PRMT R54, R40, 0x7632, R54 ;  /* 0x0000763228367816 */ /* 0x008fe20000000036 */
        /* <DEDUP_REMOVED lines=9> */
[----:B------:R-:W3:Y:S01]  /*16c0*/  LDG.E.128 R60, desc[UR6][R2.64+0x19800] ;  /* 0x01980006023c7981 */ /* 0x000ee2000c1e1d00 */
[----:B------:R-:W-:Y:S01]  /*16d0*/  SHF.L.U32 R55, R41, 0x10, RZ ;  /* 0x0000001029377819 */ /* 0x000fe200000006ff */
[----:B------:R-:W-:Y:S01]  /*16e0*/  FFMA.FTZ R53, R88, R45, R53 ;  /* 0x0000002d58357223 */ /* 0x000fe20000010035 */
[C---:B------:R-:W-:Y:S01]  /*16f0*/  PRMT R40, R46.reuse, 0x7632, R40 ;  /* 0x000076322e287816 */ /* 0x040fe20000000028 */
[--C-:B------:R-:W-:Y:S01]  /*1700*/  FFMA.FTZ R99, R83, R54, R44.reuse ;  /* 0x0000003653637223 */ /* 0x100fe2000001002c */
[----:B------:R-:W-:Y:S01]  /*1710*/  IMAD.U32 R45, R46, 0x10000, RZ ;  /* 0x000100002e2d7824 */ /* 0x000fe200078e00ff */
[----:B------:R-:W-:-:S02]  /*1720*/  PRMT R44, R41, 0x7632, R44 ;  /* 0x00007632292c7816 */ /* 0x000fc4000000002c */
[----:B------:R-:W-:Y:S01]  /*1730*/  SHF.L.U32 R41, R40, 0x10, RZ ;  /* 0x0000001028297819 */ /* 0x000fe200000006ff */
[----:B------:R-:W-:Y:S01]  /*1740*/  FFMA.FTZ R99, R84, R55, R99 ;  /* 0x0000003754637223 */ /* 0x000fe20000010063 */
[----:B------:R-:W-:Y:S01]  /*1750*/  FFMA.FTZ R53, R80, R45, R53 ;  /* 0x0000002d50357223 */ /* 0x000fe20000010035 */
[----:B------:R-:W-:Y:S01]  /*1760*/  SHF.L.U32 R55, R44, 0x10, RZ ;  /* 0x000000102c377819 */ /* 0x000fe200000006ff */
[C---:B------:R-:W-:Y:S02]  /*1770*/  IMAD.U32 R45, R47.reuse, 0x10000, RZ ;  /* 0x000100002f2d7824 */ /* 0x040fe400078e00ff */
[----:B------:R-:W-:Y:S01]  /*1780*/  FFMA.FTZ R41, R86, R41, R53 ;  /* 0x0000002956297223 */ /* 0x000fe20000010035 */
[----:B------:R-:W-:Y:S01]  /*1790*/  SHF.L.U32 R53, R42, 0x10, RZ ;  /* 0x000000102a357819 */ /* 0x000fe200000006ff */
[----:B------:R-:W-:Y:S01]  /*17a0*/  FFMA.FTZ R55, R88, R55, R99 ;  /* 0x0000003758377223 */ /* 0x000fe20000010063 */
[----:B------:R-:W-:Y:S01]  /*17b0*/  PRMT R42, R42, 0x7632, R42 ;  /* 0x000076322a2a7816 */ /* 0x000fe2000000002a */
[----:B------:R-:W-:Y:S01]  /*17c0*/  FFMA.FTZ R40, R0, R45, R41 ;  /* 0x0000002d00287223 */ /* 0x000fe20000010029 */
[----:B------:R-:W-:Y:S01]  /*17d0*/  PRMT R47, R47, 0x7632, R47 ;  /* 0x000076322f2f7816 */ /* 0x000fe2000000002f */
[----:B------:R-:W-:Y:S01]  /*17e0*/  FFMA.FTZ R45, R80, R53, R55 ;  /* 0x00000035502d7223 */ /* 0x000fe20000010037 */
[C---:B----4-:R-:W-:Y:S01]  /*17f0*/  SHF.L.U32 R46, R20.reuse, 0x10, RZ ;  /* 0x00000010142e7819 */ /* 0x050fe200000006ff */
[----:B------:R-:W4:Y:S01]  /*1800*/  LDG.E.128 R52, desc[UR6][R2.64+0x1d000] ;  /* 0x01d0000602347981 */ /* 0x000f22000c1e1d00 */
        /* <DEDUP_REMOVED lines=10> */
[----:B-----5:R-:W-:-:S02]  /*18b0*/  PRMT R40, R16, 0x7632, R40 ;  /* 0x0000763210287816 */ /* 0x020fc40000000028 */
[----:B------:R-:W-:Y:S01]  /*18c0*/  SHF.L.U32 R16, R16, 0x10, RZ ;  /* 0x0000001010107819 */ /* 0x000fe200000006ff */
[----:B------:R-:W-:Y:S01]  /*18d0*/  FFMA.FTZ R47, R84, R45, R47 ;  /* 0x0000002d542f7223 */ /* 0x000fe2000001002f */
[----:B------:R-:W-:Y:S02]  /*18e0*/  SHF.L.U32 R45, R20, 0x10, RZ ;  /* 0x00000010142d7819 */ /* 0x000fe400000006ff */
        /* <DEDUP_REMOVED lines=11> */
[----:B------:R-:W-:Y:S01]  /*19a0*/  SHF.L.U32 R91, R44, 0x10, RZ ;  /* 0x000000102c5b7819 */ /* 0x000fe200000006ff */
[----:B------:R-:W-:-:S04]  /*19b0*/  IMAD.U32 R21, R22, 0x10000, RZ ;  /* 0x0001000016157824 */ /* 0x000fc800078e00ff */
[----:B------:R-:W-:Y:S01]  /*19c0*/  FFMA.FTZ R21, R80, R21, R45 ;  /* 0x0000001550157223 */ /* 0x000fe2000001002d */
[----:B------:R-:W-:Y:S02]  /*19d0*/  FFMA.FTZ R105, R88, R91, R47 ;  /* 0x0000005b58697223 */ /* 0x000fe4000001002f */
[----:B------:R-:W5:Y:S01]  /*19e0*/  LDG.E.128 R44, desc[UR6][R2.64+0x24000] ;  /* 0x02400006022c7981 */ /* 0x000f62000c1e1d00 */
[----:B------:R-:W-:Y:S02]  /*19f0*/  PRMT R17, R22, 0x7632, R17 ;  /* 0x0000763216117816 */ /* 0x000fe40000000011 */
[C---:B------:R-:W-:Y:S02]  /*1a00*/  PRMT R90, R18.reuse, 0x7632, R90 ;  /* 0x00007632125a7816 */ /* 0x040fe4000000005a */
[----:B------:R-:W-:Y:S01]  /*1a10*/  SHF.L.U32 R99, R18, 0x10, RZ ;  /* 0x0000001012637819 */ /* 0x000fe200000006ff */
[----:B------:R-:W-:Y:S01]  /*1a20*/  IMAD.U32 R17, R17, 0x10000, RZ ;  /* 0x0001000011117824 */ /* 0x000fe200078e00ff */
[----:B------:R-:W-:-:S02]  /*1a30*/  SHF.L.U32 R91, R90, 0x10, RZ ;  /* 0x000000105a5b7819 */ /* 0x000fc400000006ff */
[----:B------:R-:W-:Y:S01]  /*1a40*/  PRMT R90, R12, 0x7632, R90 ;  /* 0x000076320c5a7816 */ /* 0x000fe2000000005a */
[----:B------:R-:W-:Y:S01]  /*1a50*/  FFMA.FTZ R18, R80, R99, R105 ;  /* 0x0000006350127223 */ /* 0x000fe20000010069 */
[----:B------:R-:W-:Y:S01]  /*1a60*/  SHF.L.U32 R12, R12, 0x10, RZ ;  /* 0x000000100c0c7819 */ /* 0x000fe200000006ff */
[C---:B------:R-:W-:Y:S01]  /*1a70*/  FFMA.FTZ R17, R86.reuse, R17, R21 ;  /* 0x0000001156117223 */ /* 0x040fe20000010015 */
[----:B------:R-:W-:Y:S01]  /*1a80*/  SHF.L.U32 R21, R19, 0x10, RZ ;  /* 0x0000001013157819 */ /* 0x000fe200000006ff */
[----:B------:R-:W-:Y:S01]  /*1a90*/  FFMA.FTZ R18, R86, R91, R18 ;  /* 0x0000005b56127223 */ /* 0x000fe20000010012 */
[C---:B------:R-:W-:Y:S02]  /*1aa0*/  PRMT R22, R23.reuse, 0x7632, R22 ;  /* 0x0000763217167816 */ /* 0x040fe40000000016 */
[----:B------:R-:W-:Y:S01]  /*1ab0*/  SHF.L.U32 R23, R23, 0x10, RZ ;  /* 0x0000001017177819 */ /* 0x000fe200000006ff */
[----:B------:R-:W-:Y:S02]  /*1ac0*/  IMAD.U32 R90, R90, 0x10000, RZ ;  /* 0x000100005a5a7824 */ /* 0x000fe400078e00ff */
[----:B------:R-:W-:Y:S01]  /*1ad0*/  FFMA.FTZ R12, R82, R12, R87 ;  /* 0x0000000c520c7223 */ /* 0x000fe20000010057 */
[----:B------:R-:W-:Y:S01]  /*1ae0*/  PRMT R19, R19, 0x7632, R19 ;  /* 0x0000763213137816 */ /* 0x000fe20000000013 */
[C-C-:B------:R-:W-:Y:S01]  /*1af0*/  FFMA.FTZ R21, R0.reuse, R21, R18.reuse ;  /* 0x0000001500157223 */ /* 0x140fe20000010012 */
[C---:B------:R-:W-:Y:S01]  /*1b00*/  PRMT R18, R13.reuse, 0x7632, R18 ;  /* 0x000076320d127816 */ /* 0x040fe20000000012 */
[----:B------:R-:W-:Y:S01]  /*1b10*/  FFMA.FTZ R17, R0, R23, R17 ;  /* 0x0000001700117223 */ /* 0x000fe20000010011 */
[----:B------:R-:W-:Y:S01]  /*1b20*/  SHF.L.U32 R13, R13, 0x10, RZ ;  /* 0x000000100d0d7819 */ /* 0x000fe200000006ff */
[----:B------:R-:W-:Y:S01]  /*1b30*/  FFMA.FTZ R23, R83, R90, R12 ;  /* 0x0000005a53177223 */ /* 0x000fe2000001000c */
[----:B------:R-:W-:Y:S01]  /*1b40*/  IMAD.U32 R12, R19, 0x10000, RZ ;  /* 0x00010000130c7824 */ /* 0x000fe200078e00ff */
[----:B------:R-:W-:-:S02]  /*1b50*/  SHF.L.U32 R20, R20, 0x10, RZ ;  /* 0x0000001014147819 */ /* 0x000fc400000006ff */
[----:B------:R-:W-:Y:S01]  /*1b60*/  SHF.L.U32 R19, R18, 0x10, RZ ;  /* 0x0000001012137819 */ /* 0x000fe200000006ff */
[----:B------:R-:W-:Y:S01]  /*1b70*/  FFMA.FTZ R13, R84, R13, R23 ;  /* 0x0000000d540d7223 */ /* 0x000fe20000010017 */
[----:B------:R-:W-:Y:S01]  /*1b80*/  SHF.L.U32 R22, R22, 0x10, RZ ;  /* 0x0000001016167819 */ /* 0x000fe200000006ff */
[C-C-:B------:R-:W-:Y:S01]  /*1b90*/  FFMA.FTZ R105, R97.reuse, R20, R16.reuse ;  /* 0x0000001461697223 */ /* 0x140fe20000010010 */
[----:B------:R-:W-:Y:S01]  /*1ba0*/  FFMA.FTZ R91, R97, R12, R21 ;  /* 0x0000000c615b7223 */ /* 0x000fe20000010015 */
[----:B------:R-:W-:Y:S01]  /*1bb0*/  FFMA.FTZ R19, R88, R19, R13 ;  /* 0x0000001358137223 */ /* 0x000fe2000001000d */
[C---:B------:R-:W-:Y:S02]  /*1bc0*/  PRMT R16, R14.reuse, 0x7632, R16 ;  /* 0x000076320e107816 */ /* 0x040fe40000000010 */
[----:B------:R-:W-:Y:S02]  /*1bd0*/  SHF.L.U32 R13, R14, 0x10, RZ ;  /* 0x000000100e0d7819 */ /* 0x000fe400000006ff */
[----:B------:R-:W-:-:S02]  /*1be0*/  PRMT R12, R24, 0x7632, R12 ;  /* 0x00007632180c7816 */ /* 0x000fc4000000000c */
[----:B------:R-:W-:Y:S01]  /*1bf0*/  SHF.L.U32 R14, R24, 0x10, RZ ;  /* 0x00000010180e7819 */ /* 0x000fe200000006ff */
[----:B------:R-:W-:Y:S01]  /*1c00*/  FFMA.FTZ R87, R97, R22, R17 ;  /* 0x0000001661577223 */ /* 0x000fe20000010011 */
[C---:B------:R-:W-:Y:S01]  /*1c10*/  PRMT R24, R15.reuse, 0x7632, R24 ;  /* 0x000076320f187816 */ /* 0x040fe20000000018 */
[----:B------:R-:W-:Y:S02]  /*1c20*/  IMAD.U32 R23, R15, 0x10000, RZ ;  /* 0x000100000f177824 */ /* 0x000fe400078e00ff */
[----:B------:R-:W-:Y:S01]  /*1c30*/  FFMA.FTZ R99, R80, R13, R19 ;  /* 0x0000000d50637223 */ /* 0x000fe20000010013 */
[----:B------:R-:W-:Y:S01]  /*1c40*/  SHF.L.U32 R20, R12, 0x10, RZ ;  /* 0x000000100c147819 */ /* 0x000fe200000006ff */
[----:B------:R-:W-:Y:S01]  /*1c50*/  FFMA.FTZ R22, R82, R14, R93 ;  /* 0x0000000e52167223 */ /* 0x000fe2000001005d */
[----:B------:R-:W-:Y:S01]  /*1c60*/  SHF.L.U32 R21, R16, 0x10, RZ ;  /* 0x0000001010157819 */ /* 0x000fe200000006ff */
[----:B------:R-:W5:Y:S04]  /*1c70*/  LDG.E.128 R12, desc[UR6][R2.64+0x1800] ;  /* 0x00180006020c7981 */ /* 0x000f68000c1e1d00 */
[----:B------:R-:W5:Y:S01]  /*1c80*/  LDG.E.128 R16, desc[UR6][R56.64+0x1800] ;  /* 0x0018000638107981 */ /* 0x000f62000c1e1d00 */
[----:B------:R-:W-:Y:S01]  /*1c90*/  SHF.L.U32 R93, R25, 0x10, RZ ;  /* 0x00000010195d7819 */ /* 0x000fe200000006ff */
[----:B------:R-:W-:Y:S01]  /*1ca0*/  FFMA.FTZ R107, R83, R20, R22 ;  /* 0x00000014536b7223 */ /* 0x000fe20000010016 */
[----:B------:R-:W-:-:S02]  /*1cb0*/  PRMT R25, R25, 0x7632, R25 ;  /* 0x0000763219197816 */ /* 0x000fc40000000019 */
[C---:B------:R-:W-:Y:S01]  /*1cc0*/  PRMT R20, R32.reuse, 0x7632, R20 ;  /* 0x0000763220147816 */ /* 0x040fe20000000014 */
        /* <DEDUP_REMOVED lines=15> */
[----:B------:R-:W5:Y:S01]  /*1dc0*/  LDG.E.128 R20, desc[UR6][R2.64+0x5000] ;  /* 0x0050000602147981 */ /* 0x000f62000c1e1d00 */
[----:B------:R-:W-:Y:S01]  /*1dd0*/  SHF.L.U32 R25, R26, 0x10, RZ ;  /* 0x000000101a197819 */ /* 0x000fe200000006ff */
[----:B------:R-:W-:Y:S01]  /*1de0*/  FFMA.FTZ R81, R84, R81, R99 ;  /* 0x0000005154517223 */ /* 0x000fe20000010063 */
[----:B------:R-:W-:Y:S02]  /*1df0*/  SHF.L.U32 R24, R24, 0x10, RZ ;  /* 0x0000001018187819 */ /* 0x000fe400000006ff */
[----:B------:R-:W-:-:S02]  /*1e00*/  PRMT R26, R28, 0x7632, R26 ;  /* 0x000076321c1a7816 */ /* 0x000fc4000000001a */
        /* <DEDUP_REMOVED lines=17> */
[----:B------:R-:W5:Y:S01]  /*1f20*/  LDG.E.128 R24, desc[UR6][R2.64+0x8800] ;  /* 0x0088000602187981 */ /* 0x000f62000c1e1d00 */
[----:B------:R-:W-:Y:S01]  /*1f30*/  FFMA.FTZ R93, R86, R29, R93 ;  /* 0x0000001d565d7223 */ /* 0x000fe2000001005d */
[C---:B------:R-:W-:Y:S01]  /*1f40*/  SHF.L.U32 R33, R30.reuse, 0x10, RZ ;  /* 0x000000101e217819 */ /* 0x040fe200000006ff */
[----:B------:R-:W-:Y:S01]  /*1f50*/  IMAD.U32 R29, R35, 0x10000, RZ ;  /* 0x00010000231d7824 */ /* 0x000fe200078e00ff */
[----:B------:R-:W-:Y:S01]  /*1f60*/  PRMT R30, R30, 0x7632, R30 ;  /* 0x000076321e1e7816 */ /* 0x000fe2000000001e */
[----:B------:R-:W-:Y:S01]  /*1f70*/  FFMA.FTZ R85, R84, R85, R99 ;  /* 0x0000005554557223 */ /* 0x000fe20000010063 */
[----:B------:R-:W-:Y:S01]  /*1f80*/  SHF.L.U32 R28, R28, 0x10, RZ ;  /* 0x000000101c1c7819 */ /* 0x000fe200000006ff */
[----:B------:R-:W-:Y:S01]  /*1f90*/  FFMA.FTZ R90, R0, R29, R93 ;  /* 0x0000001d005a7223 */ /* 0x000fe2000001005d */
[----:B------:R-:W-:Y:S01]  /*1fa0*/  SHF.L.U32 R34, R8, 0x10, RZ ;  /* 0x0000001008227819 */ /* 0x000fe200000006ff */
[----:B------:R-:W-:Y:S01]  /*1fb0*/  FFMA.FTZ R83, R88, R83, R85 ;  /* 0x0000005358537223 */ /* 0x000fe20000010055 */
[----:B------:R-:W-:Y:S01]  /*1fc0*/  IMAD.U32 R29, R30, 0x10000, RZ ;  /* 0x000100001e1d7824 */ /* 0x000fe200078e00ff */
[----:B------:R-:W-:Y:S01]  /*1fd0*/  SHF.L.U32 R88, R76, 0x10, RZ ;  /* 0x000000104c587819 */ /* 0x000fe200000006ff */
[----:B------:R-:W-:Y:S01]  /*1fe0*/  FFMA.FTZ R99, R97, R28, R32 ;  /* 0x0000001c61637223 */ /* 0x000fe20000010020 */
[----:B------:R-:W-:-:S02]  /*1ff0*/  PRMT R8, R8, 0x7632, R8 ;  /* 0x0000763208087816 */ /* 0x000fc40000000008 */
        /* <DEDUP_REMOVED lines=8> */
[----:B------:R-:W-:Y:S01]  /*2080*/  SHF.L.U32 R28, R28, 0x10, RZ ;  /* 0x000000101c1c7819 */ /* 0x000fe200000006ff */
[C---:B------:R-:W-:Y:S01]  /*2090*/  IMAD.U32 R33, R31.reuse, 0x10000, RZ ;  /* 0x000100001f217824 */ /* 0x040fe200078e00ff */
[----:B------:R-:W-:Y:S01]  /*20a0*/  PRMT R4, R31, 0x7632, R4 ;  /* 0x000076321f047816 */ /* 0x000fe20000000004 */
[C---:B------:R-:W-:Y:S01]  /*20b0*/  FFMA.FTZ R95, R93.reuse, R8, R34 ;  /* 0x000000085d5f7223 */ /* 0x040fe20000010022 */
[----:B------:R-:W-:Y:S01]  /*20c0*/  FFMA.FTZ R83, R86, R29, R83 ;  /* 0x0000001d56537223 */ /* 0x000fe20000010053 */
[----:B------:R-:W-:Y:S01]  /*20d0*/  FFMA.FTZ R8, R93, R28, R30 ;  /* 0x0000001c5d087223 */ /* 0x000fe2000001001e */
[----:B------:R-:W-:Y:S01]  /*20e0*/  SHF.L.U32 R85, R9, 0x10, RZ ;  /* 0x0000001009557819 */ /* 0x000fe200000006ff */
[----:B------:R-:W5:Y:S01]  /*20f0*/  LDG.E.128 R28, desc[UR6][R2.64+0xc000] ;  /* 0x00c00006021c7981 */ /* 0x000f62000c1e1d00 */
[----:B------:R-:W-:-:S02]  /*2100*/  SHF.L.U32 R84, R77, 0x10, RZ ;  /* 0x000000104d547819 */ /* 0x000fc400000006ff */
[----:B------:R-:W-:Y:S01]  /*2110*/  PRMT R35, R35, 0x7632, R35 ;  /* 0x0000763223237816 */ /* 0x000fe20000000023 */
[----:B------:R-:W-:Y:S02]  /*2120*/  FFMA.FTZ R83, R0, R33, R83 ;  /* 0x0000002100537223 */ /* 0x000fe40000010053 */
[----:B------:R-:W-:Y:S01]  /*2130*/  FFMA.FTZ R85, R84, R85, R95 ;  /* 0x0000005554557223 */ /* 0x000fe2000001005f */
[----:B------:R-:W-:Y:S02]  /*2140*/  SHF.L.U32 R95, R35, 0x10, RZ ;  /* 0x00000010235f7819 */ /* 0x000fe400000006ff */
[----:B------:R-:W5:Y:S01]  /*2150*/  LDG.E.128 R32, desc[UR6][R2.64+0xf800] ;  /* 0x00f8000602207981 */ /* 0x000f62000c1e1d00 */
[C---:B------:R-:W-:Y:S01]  /*2160*/  IMAD.U32 R89, R5.reuse, 0x10000, RZ ;  /* 0x0001000005597824 */ /* 0x040fe200078e00ff */
[----:B------:R-:W-:Y:S02]  /*2170*/  PRMT R5, R5, 0x7632, R5 ;  /* 0x0000763205057816 */ /* 0x000fe40000000005 */
[----:B------:R-:W-:-:S02]  /*2180*/  PRMT R82, R77, 0x7632, R82 ;  /* 0x000076324d527816 */ /* 0x000fc40000000052 */
[----:B------:R-:W-:Y:S02]  /*2190*/  PRMT R9, R9, 0x7632, R9 ;  /* 0x0000763209097816 */ /* 0x000fe40000000009 */
[----:B------:R-:W-:Y:S01]  /*21a0*/  SHF.L.U32 R4, R4, 0x10, RZ ;  /* 0x0000001004047819 */ /* 0x000fe200000006ff */
[----:B------:R-:W-:Y:S01]  /*21b0*/  FFMA.FTZ R8, R84, R89, R8 ;  /* 0x0000005954087223 */ /* 0x000fe20000010008 */
[----:B------:R-:W-:Y:S01]  /*21c0*/  SHF.L.U32 R5, R5, 0x10, RZ ;  /* 0x0000001005057819 */ /* 0x000fe200000006ff */
[----:B------:R-:W-:Y:S01]  /*21d0*/  IMAD.U32 R82, R82, 0x10000, RZ ;  /* 0x0001000052527824 */ /* 0x000fe200078e00ff */
[----:B------:R-:W-:Y:S01]  /*21e0*/  SHF.L.U32 R9, R9, 0x10, RZ ;  /* 0x0000001009097819 */ /* 0x000fe200000006ff */
[C---:B------:R-:W-:Y:S01]  /*21f0*/  FFMA.FTZ R95, R97.reuse, R95, R90 ;  /* 0x0000005f615f7223 */ /* 0x040fe2000001005a */
        /* <DEDUP_REMOVED lines=8> */
[----:B------:R-:W-:Y:S01]  /*2280*/  PRMT R6, R6, 0x7632, R6 ;  /* 0x0000763206067816 */ /* 0x000fe20000000006 */
[C---:B------:R-:W-:Y:S01]  /*2290*/  FFMA.FTZ R5, R83.reuse, R76, R5 ;  /* 0x0000004c53057223 */ /* 0x040fe20000010005 */
[----:B------:R-:W-:Y:S01]  /*22a0*/  PRMT R9, R36, 0x7632, R9 ;  /* 0x0000763224097816 */ /* 0x000fe20000000009 */
[----:B------:R-:W-:Y:S01]  /*22b0*/  FFMA.FTZ R8, R83, R0, R4 ;  /* 0x0000000053087223 */ /* 0x000fe20000010004 */
[----:B------:R-:W-:Y:S01]  /*22c0*/  SHF.L.U32 R10, R10, 0x10, RZ ;  /* 0x000000100a0a7819 */ /* 0x000fe200000006ff */
[----:B------:R-:W-:Y:S01]  /*22d0*/  IMAD.U32 R76, R6, 0x10000, RZ ;  /* 0x00010000064c7824 */ /* 0x000fe200078e00ff */
        /* <DEDUP_REMOVED lines=10> */
[----:B------:R-:W5:Y:S01]  /*2380*/  LDG.E.128 R8, desc[UR6][R2.64+0x13000] ;  /* 0x0130000602087981 */ /* 0x000f62000c1e1d00 */
[----:B------:R-:W-:Y:S01]  /*2390*/  PRMT R92, R79, 0x7632, R92 ;  /* 0x000076324f5c7816 */ /* 0x000fe2000000005c */
[----:B------:R-:W-:Y:S01]  /*23a0*/  FFMA.FTZ R77, R85, R4, R6 ;  /* 0x00000004554d7223 */ /* 0x000fe20000010006 */
[----:B------:R-:W-:-:S02]  /*23b0*/  PRMT R7, R7, 0x7632, R7 ;  /* 0x0000763207077816 */ /* 0x000fc40000000007 */
[----:B------:R-:W-:Y:S02]  /*23c0*/  SHF.L.U32 R79, R37, 0x10, RZ ;  /* 0x00000010254f7819 */ /* 0x000fe400000006ff */
[C---:B------:R-:W-:Y:S01]  /*23d0*/  PRMT R4, R48.reuse, 0x7632, R4 ;  /* 0x0000763230047816 */ /* 0x040fe20000000004 */
[----:B------:R-:W-:Y:S01]  /*23e0*/  FFMA.FTZ R101, R93, R76, R78 ;  /* 0x0000004c5d657223 */ /* 0x000fe2000001004e */
        /* <DEDUP_REMOVED lines=11> */
[C---:B------:R-:W-:Y:S01]  /*24a0*/  IMAD.U32 R36, R38.reuse, 0x10000, RZ ;  /* 0x0001000026247824 */ /* 0x040fe200078e00ff */
[----:B------:R-:W-:Y:S01]  /*24b0*/  PRMT R38, R38, 0x7632, R38 ;  /* 0x0000763226267816 */ /* 0x000fe20000000026 */
[----:B------:R-:W-:Y:S01]  /*24c0*/  FFMA.FTZ R94, R92, R5, R77 ;  /* 0x000000055c5e7223 */ /* 0x000fe2000001004d */
[----:B------:R-:W-:Y:S01]  /*24d0*/  FFMA.FTZ R48, R82, R37, R79 ;  /* 0x0000002552307223 */ /* 0x000fe2000001004f */
[----:B------:R-:W-:Y:S01]  /*24e0*/  FFMA.FTZ R77, R93, R4, R6 ;  /* 0x000000045d4d7223 */ /* 0x000fe20000010006 */
[----:B------:R-:W-:Y:S01]  /*24f0*/  SHF.L.U32 R38, R38, 0x10, RZ ;  /* 0x0000001026267819 */ /* 0x000fe200000006ff */
[----:B------:R-:W5:Y:S01]  /*2500*/  LDG.E.128 R4, desc[UR6][R2.64+0x16800] ;  /* 0x0168000602047981 */ /* 0x000f62000c1e1d00 */
[----:B------:R-:W-:Y:S01]  /*2510*/  PRMT R37, R49, 0x7632, R37 ;  /* 0x0000763231257816 */ /* 0x000fe20000000025 */
[----:B------:R-:W-:Y:S01]  /*2520*/  FFMA.FTZ R36, R83, R36, R48 ;  /* 0x0000002453247223 */ /* 0x000fe20000010030 */
[----:B------:R-:W-:Y:S01]  /*2530*/  SHF.L.U32 R49, R49, 0x10, RZ ;  /* 0x0000001031317819 */ /* 0x000fe200000006ff */
[----:B------:R-:W-:Y:S01]  /*2540*/  IMAD.U32 R76, R39, 0x10000, RZ ;  /* 0x00010000274c7824 */ /* 0x000fe200078e00ff */
[----:B------:R-:W-:Y:S01]  /*2550*/  SHF.L.U32 R37, R37, 0x10, RZ ;  /* 0x0000001025257819 */ /* 0x000fe200000006ff */
[----:B------:R-:W-:-:S02]  /*2560*/  FFMA.FTZ R78, R89, R38, R36 ;  /* 0x00000026594e7223 */ /* 0x000fc40000010024 */
[----:B------:R-:W-:Y:S01]  /*2570*/  FFMA.FTZ R49, R84, R49, R77 ;  /* 0x0000003154317223 */ /* 0x000fe2000001004d */
[C---:B------:R-:W-:Y:S01]  /*2580*/  SHF.L.U32 R79, R68.reuse, 0x10, RZ ;  /* 0x00000010444f7819 */ /* 0x040fe200000006ff */
[----:B------:R-:W-:Y:S01]  /*2590*/  FFMA.FTZ R77, R85, R76, R78 ;  /* 0x0000004c554d7223 */ /* 0x000fe2000001004e */
[----:B------:R-:W-:Y:S01]  /*25a0*/  PRMT R76, R68, 0x7632, R76 ;  /* 0x00007632444c7816 */ /* 0x000fe2000000004c */
[--C-:B------:R-:W-:Y:S01]  /*25b0*/  FFMA.FTZ R80, R82, R37, R49.reuse ;  /* 0x0000002552507223 */ /* 0x100fe20000010031 */
[C---:B------:R-:W-:Y:S02]  /*25c0*/  PRMT R49, R50.reuse, 0x7632, R49 ;  /* 0x0000763232317816 */ /* 0x040fe40000000031 */
[----:B------:R-:W-:Y:S02]  /*25d0*/  PRMT R48, R39, 0x7632, R48 ;  /* 0x0000763227307816 */ /* 0x000fe40000000030 */
[----:B------:R-:W-:Y:S01]  /*25e0*/  SHF.L.U32 R50, R50, 0x10, RZ ;  /* 0x0000001032327819 */ /* 0x000fe200000006ff */
[----:B------:R-:W5:Y:S01]  /*25f0*/  LDG.E.128 R36, desc[UR6][R2.64+0x1a000] ;  /* 0x01a0000602247981 */ /* 0x000f62000c1e1d00 */
[----:B------:R-:W-:Y:S01]  /*2600*/  FFMA.FTZ R78, R88, R79, R105 ;  /* 0x0000004f584e7223 */ /* 0x000fe20000010069 */
[----:B------:R-:W-:Y:S01]  /*2610*/  IMAD.U32 R76, R76, 0x10000, RZ ;  /* 0x000100004c4c7824 */ /* 0x000fe200078e00ff */
[----:B------:R-:W-:Y:S01]  /*2620*/  SHF.L.U32 R68, R49, 0x10, RZ ;  /* 0x0000001031447819 */ /* 0x000fe200000006ff */
[----:B------:R-:W-:Y:S01]  /*2630*/  FFMA.FTZ R80, R83, R50, R80 ;  /* 0x0000003253507223 */ /* 0x000fe20000010050 */
[----:B------:R-:W-:Y:S01]  /*2640*/  SHF.L.U32 R79, R69, 0x10, RZ ;  /* 0x00000010454f7819 */ /* 0x000fe200000006ff */
[----:B------:R-:W-:Y:S01]  /*2650*/  FFMA.FTZ R101, R93, R76, R78 ;  /* 0x0000004c5d657223 */ /* 0x000fe2000001004e */
[----:B------:R-:W-:-:S02]  /*2660*/  PRMT R69, R69, 0x7632, R69 ;  /* 0x0000763245457816 */ /* 0x000fc40000000045 */
[----:B------:R-:W-:Y:S02]  /*2670*/  SHF.L.U32 R49, R48, 0x10, RZ ;  /* 0x0000001030317819 */ /* 0x000fe400000006ff */
[C---:B------:R-:W-:Y:S02]  /*2680*/  SHF.L.U32 R48, R64.reuse, 0x10, RZ ;  /* 0x0000001040307819 */ /* 0x040fe400000006ff */
[----:B------:R-:W-:Y:S01]  /*2690*/  PRMT R64, R64, 0x7632, R64 ;  /* 0x0000763240407816 */ /* 0x000fe20000000040 */
[----:B------:R-:W-:Y:S01]  /*26a0*/  FFMA.FTZ R68, R89, R68, R80 ;  /* 0x0000004459447223 */ /* 0x000fe20000010050 */
[----:B------:R-:W-:Y:S01]  /*26b0*/  SHF.L.U32 R50, R51, 0x10, RZ ;  /* 0x0000001033327819 */ /* 0x000fe200000006ff */
[----:B------:R-:W-:Y:S01]  /*26c0*/  FFMA.FTZ R79, R84, R79, R101 ;  /* 0x0000004f544f7223 */ /* 0x000fe20000010065 */
[----:B------:R-:W-:Y:S02]  /*26d0*/  SHF.L.U32 R69, R69, 0x10, RZ ;  /* 0x0000001045457819 */ /* 0x000fe400000006ff */
[----:B------:R-:W-:-:S02]  /*26e0*/  PRMT R51, R51, 0x7632, R51 ;  /* 0x0000763233337816 */ /* 0x000fc40000000033 */
[----:B------:R-:W-:Y:S01]  /*26f0*/  SHF.L.U32 R76, R64, 0x10, RZ ;  /* 0x00000010404c7819 */ /* 0x000fe200000006ff */
[----:B------:R-:W-:Y:S02]  /*2700*/  IMAD.U32 R64, R70, 0x10000, RZ ;  /* 0x0001000046407824 */ /* 0x000fe400078e00ff */
[----:B------:R-:W-:Y:S01]  /*2710*/  FFMA.FTZ R50, R85, R50, R68 ;  /* 0x0000003255327223 */ /* 0x000fe20000010044 */
[----:B------:R-:W-:Y:S01]  /*2720*/  FFMA.FTZ R78, R88, R48, R87 ;  /* 0x00000030584e7223 */ /* 0x000fe20000010057 */
[----:B------:R-:W-:Y:S01]  /*2730*/  PRMT R70, R70, 0x7632, R70 ;  /* 0x0000763246467816 */ /* 0x000fe20000000046 */
[----:B------:R-:W-:Y:S01]  /*2740*/  FFMA.FTZ R68, R82, R69, R79 ;  /* 0x0000004552447223 */ /* 0x000fe2000001004f */
[----:B------:R-:W-:Y:S01]  /*2750*/  IMAD.U32 R51, R51, 0x10000, RZ ;  /* 0x0001000033337824 */ /* 0x000fe200078e00ff */
[C---:B------:R-:W-:Y:S01]  /*2760*/  SHF.L.U32 R69, R65.reuse, 0x10, RZ ;  /* 0x0000001041457819 */ /* 0x040fe200000006ff */
        /* <DEDUP_REMOVED lines=8> */
[----:B------:R-:W-:Y:S01]  /*27f0*/  FFMA.FTZ R69, R84, R69, R77 ;  /* 0x0000004554457223 */ /* 0x000fe2000001004d */
[----:B------:R-:W-:Y:S01]  /*2800*/  FFMA.FTZ R70, R89, R70, R76 ;  /* 0x0000004659467223 */ /* 0x000fe2000001004c */
[----:B------:R-:W-:-:S02]  /*2810*/  SHF.L.U32 R76, R66, 0x10, RZ ;  /* 0x00000010424c7819 */ /* 0x000fc400000006ff */
[----:B------:R-:W-:Y:S01]  /*2820*/  PRMT R66, R66, 0x7632, R66 ;  /* 0x0000763242427816 */ /* 0x000fe20000000042 */
[----:B------:R-:W-:Y:S01]  /*2830*/  FFMA.FTZ R78, R82, R65, R69 ;  /* 0x00000041524e7223 */ /* 0x000fe20000010045 */
[C---:B------:R-:W-:Y:S01]  /*2840*/  IMAD.U32 R68, R71.reuse, 0x10000, RZ ;  /* 0x0001000047447824 */ /* 0x040fe200078e00ff */
[----:B------:R-:W-:Y:S02]  /*2850*/  PRMT R64, R71, 0x7632, R64 ;  /* 0x0000763247407816 */ /* 0x000fe40000000040 */
[----:B------:R-:W-:Y:S01]  /*2860*/  SHF.L.U32 R66, R66, 0x10, RZ ;  /* 0x0000001042427819 */ /* 0x000fe200000006ff */
[----:B------:R-:W-:Y:S01]  /*2870*/  FFMA.FTZ R76, R83, R76, R78 ;  /* 0x0000004c534c7223 */ /* 0x000fe2000001004e */
[----:B------:R-:W-:Y:S01]  /*2880*/  FFMA.FTZ R65, R85, R68, R70 ;  /* 0x0000004455417223 */ /* 0x000fe20000010046 */
[----:B------:R-:W-:Y:S02]  /*2890*/  SHF.L.U32 R87, R64, 0x10, RZ ;  /* 0x0000001040577819 */ /* 0x000fe400000006ff */
[C---:B--2---:R-:W-:Y:S01]  /*28a0*/  PRMT R68, R72.reuse, 0x7632, R68 ;  /* 0x0000763248447816 */ /* 0x044fe20000000044 */
[----:B------:R-:W-:Y:S01]  /*28b0*/  IMAD.U32 R72, R72, 0x10000, RZ ;  /* 0x0001000048487824 */ /* 0x000fe200078e00ff */
[----:B------:R-:W-:Y:S01]  /*28c0*/  SHF.L.U32 R64, R67, 0x10, RZ ;  /* 0x0000001043407819 */ /* 0x000fe200000006ff */
[----:B------:R-:W-:Y:S01]  /*28d0*/  FFMA.FTZ R66, R89, R66, R76 ;  /* 0x0000004259427223 */ /* 0x000fe2000001004c */
[----:B------:R-:W-:Y:S01]  /*28e0*/  FFMA.FTZ R87, R92, R87, R65 ;  /* 0x000000575c577223 */ /* 0x000fe20000010041 */
[----:B------:R-:W-:Y:S01]  /*28f0*/  FFMA.FTZ R70, R88, R72, R91 ;  /* 0x0000004858467223 */ /* 0x000fe2000001005b */
[----:B------:R-:W-:Y:S01]  /*2900*/  PRMT R72, R67, 0x7632, R72 ;  /* 0x0000763243487816 */ /* 0x000fe20000000048 */
[----:B------:R-:W-:Y:S01]  /*2910*/  FFMA.FTZ R79, R85, R64, R66 ;  /* 0x00000040554f7223 */ /* 0x000fe20000010042 */
[----:B------:R-:W-:Y:S01]  /*2920*/  SHF.L.U32 R68, R68, 0x10, RZ ;  /* 0x0000001044447819 */ /* 0x000fe200000006ff */
[----:B------:R-:W2:Y:S01]  /*2930*/  LDG.E.128 R64, desc[UR6][R2.64+0x21000] ;  /* 0x0210000602407981 */ /* 0x000ea2000c1e1d00 */
[----:B---3--:R-:W-:-:S02]  /*2940*/  PRMT R76, R60, 0x7632, R76 ;  /* 0x000076323c4c7816 */ /* 0x008fc4000000004c */
[----:B------:R-:W-:Y:S01]  /*2950*/  SHF.L.U32 R60, R60, 0x10, RZ ;  /* 0x000000103c3c7819 */ /* 0x000fe200000006ff */
[----:B------:R-:W-:Y:S01]  /*2960*/  FFMA.FTZ R101, R93, R68, R70 ;  /* 0x000000445d657223 */ /* 0x000fe20000010046 */
[C---:B------:R-:W-:Y:S01]  /*2970*/  SHF.L.U32 R91, R73.reuse, 0x10, RZ ;  /* 0x00000010495b7819 */ /* 0x040fe200000006ff */
[----:B------:R-:W-:Y:S01]  /*2980*/  IMAD.U32 R77, R72, 0x10000, RZ ;  /* 0x00010000484d7824 */ /* 0x000fe200078e00ff */
[----:B------:R-:W-:Y:S01]  /*2990*/  PRMT R73, R73, 0x7632, R73 ;  /* 0x0000763249497816 */ /* 0x000fe20000000049 */
[----:B------:R-:W3:Y:S01]  /*29a0*/  LDG.E.128 R68, desc[UR6][R2.64+0x24800] ;  /* 0x0248000602447981 */ /* 0x000ee2000c1e1d00 */
[----:B------:R-:W-:Y:S01]  /*29b0*/  SHF.L.U32 R76, R76, 0x10, RZ ;  /* 0x000000104c4c7819 */ /* 0x000fe200000006ff */
[----:B------:R-:W-:Y:S01]  /*29c0*/  FFMA.FTZ R60, R88, R60, R81 ;  /* 0x0000003c583c7223 */ /* 0x000fe20000010051 */
[----:B------:R-:W-:Y:S01]  /*29d0*/  FFMA.FTZ R81, R92, R77, R79 ;  /* 0x0000004d5c517223 */ /* 0x000fe2000001004f */
[----:B------:R-:W-:Y:S01]  /*29e0*/  SHF.L.U32 R73, R73, 0x10, RZ ;  /* 0x0000001049497819 */ /* 0x000fe200000006ff */
[----:B------:R-:W-:Y:S01]  /*29f0*/  FFMA.FTZ R91, R84, R91, R101 ;  /* 0x0000005b545b7223 */ /* 0x000fe20000010065 */
[----:B------:R-:W-:-:S02]  /*2a00*/  IMAD.U32 R77, R61, 0x10000, RZ ;  /* 0x000100003d4d7824 */ /* 0x000fc400078e00ff */
[--C-:B------:R-:W-:Y:S01]  /*2a10*/  FFMA.FTZ R79, R93, R76, R60.reuse ;  /* 0x0000004c5d4f7223 */ /* 0x100fe2000001003c */
[----:B------:R-:W-:Y:S02]  /*2a20*/  PRMT R61, R61, 0x7632, R61 ;  /* 0x000076323d3d7816 */ /* 0x000fe4000000003d */
[----:B------:R-:W-:Y:S01]  /*2a30*/  PRMT R60, R74, 0x7632, R60 ;  /* 0x000076324a3c7816 */ /* 0x000fe2000000003c */
[----:B------:R-:W-:Y:S01]  /*2a40*/  FFMA.FTZ R72, R82, R73, R91 ;  /* 0x0000004952487223 */ /* 0x000fe2000001005b */
[----:B------:R-:W-:Y:S01]  /*2a50*/  SHF.L.U32 R74, R74, 0x10, RZ ;  /* 0x000000104a4a7819 */ /* 0x000fe200000006ff */
[----:B------:R-:W-:Y:S01]  /*2a60*/  FFMA.FTZ R77, R84, R77, R79 ;  /* 0x0000004d544d7223 */ /* 0x000fe2000001004f */
[----:B------:R-:W-:Y:S02]  /*2a70*/  SHF.L.U32 R61, R61, 0x10, RZ ;  /* 0x000000103d3d7819 */ /* 0x000fe400000006ff */
[----:B------:R-:W-:Y:S01]  /*2a80*/  PRMT R73, R62, 0x7632, R73 ;  /* 0x000076323e497816 */ /* 0x000fe20000000049 */
[----:B------:R-:W-:Y:S01]  /*2a90*/  FFMA.FTZ R72, R83, R74, R72 ;  /* 0x0000004a53487223 */ /* 0x000fe20000010048 */
[----:B------:R-:W-:Y:S01]  /*2aa0*/  SHF.L.U32 R60, R60, 0x10, RZ ;  /* 0x000000103c3c7819 */ /* 0x000fe200000006ff */
[----:B------:R-:W-:Y:S01]  /*2ab0*/  IMAD.U32 R62, R62, 0x10000, RZ ;  /* 0x000100003e3e7824 */ /* 0x000fe200078e00ff */
[----:B------:R-:W-:Y:S01]  /*2ac0*/  SHF.L.U32 R74, R73, 0x10, RZ ;  /* 0x00000010494a7819 */ /* 0x000fe200000006ff */
[----:B------:R-:W-:Y:S01]  /*2ad0*/  FFMA.FTZ R76, R82, R61, R77 ;  /* 0x0000003d524c7223 */ /* 0x000fe2000001004d */
[----:B----4-:R-:W-:-:S02]  /*2ae0*/  SHF.L.U32 R73, R52, 0x10, RZ ;  /* 0x0000001034497819 */ /* 0x010fc400000006ff */
[----:B------:R-:W-:Y:S01]  /*2af0*/  PRMT R52, R75, 0x7632, R52 ;  /* 0x000076324b347816 */ /* 0x000fe20000000034 */
[----:B------:R-:W-:Y:S01]  /*2b00*/  FFMA.FTZ R72, R89, R60, R72 ;  /* 0x0000003c59487223 */ /* 0x000fe20000010048 */
[----:B------:R-:W-:Y:S01]  /*2b10*/  SHF.L.U32 R60, R75, 0x10, RZ ;  /* 0x000000104b3c7819 */ /* 0x000fe200000006ff */
[--C-:B------:R-:W-:Y:S01]  /*2b20*/  FFMA.FTZ R62, R83, R62, R76.reuse ;  /* 0x0000003e533e7223 */ /* 0x100fe2000001004c */
[----:B------:R-:W-:Y:S01]  /*2b30*/  PRMT R76, R52, 0x7632, R76 ;  /* 0x00007632344c7816 */ /* 0x000fe2000000004c */
[----:B------:R-:W-:Y:S02]  /*2b40*/  FFMA.FTZ R96, R88, R73, R99 ;  /* 0x0000004958607223 */ /* 0x000fe40000010063 */
[----:B------:R-:W-:Y:S01]  /*2b50*/  FFMA.FTZ R61, R85, R60, R72 ;  /* 0x0000003c553d7223 */ /* 0x000fe20000010048 */
[----:B------:R-:W-:Y:S01]  /*2b60*/  FFMA.FTZ R62, R89, R74, R62 ;  /* 0x0000004a593e7223 */ /* 0x000fe2000001003e */
[----:B------:R-:W-:Y:S01]  /*2b70*/  SHF.L.U32 R86, R76, 0x10, RZ ;  /* 0x000000104c567819 */ /* 0x000fe200000006ff */
[----:B------:R-:W4:Y:S01]  /*2b80*/  LDG.E.128 R72, desc[UR6][R2.64+0x2000] ;  /* 0x0020000602487981 */ /* 0x000f22000c1e1d00 */
[C---:B------:R-:W-:Y:S01]  /*2b90*/  IMAD.U32 R60, R63.reuse, 0x10000, RZ ;  /* 0x000100003f3c7824 */ /* 0x040fe200078e00ff */
[----:B------:R-:W-:-:S02]  /*2ba0*/  PRMT R63, R63, 0x7632, R63 ;  /* 0x000076323f3f7816 */ /* 0x000fc4000000003f */
[----:B------:R-:W4:Y:S01]  /*2bb0*/  LDG.E.128 R76, desc[UR6][R56.64+0x2000] ;  /* 0x00200006384c7981 */ /* 0x000f22000c1e1d00 */
[----:B------:R-:W-:Y:S01]  /*2bc0*/  SHF.L.U32 R99, R53, 0x10, RZ ;  /* 0x0000001035637819 */ /* 0x000fe200000006ff */
[----:B------:R-:W-:Y:S01]  /*2bd0*/  FFMA.FTZ R101, R93, R86, R96 ;  /* 0x000000565d657223 */ /* 0x000fe20000010060 */
[----:B------:R-:W-:Y:S01]  /*2be0*/  PRMT R53, R53, 0x7632, R53 ;  /* 0x0000763235357816 */ /* 0x000fe20000000035 */
[----:B------:R-:W-:Y:S01]  /*2bf0*/  FFMA.FTZ R60, R85, R60, R62 ;  /* 0x0000003c553c7223 */ /* 0x000fe2000001003e */
[----:B------:R-:W-:Y:S02]  /*2c00*/  IMAD.U32 R63, R63, 0x10000, RZ ;  /* 0x000100003f3f7824 */ /* 0x000fe400078e00ff */
[----:B------:R-:W-:Y:S01]  /*2c10*/  FFMA.FTZ R99, R84, R99, R101 ;  /* 0x0000006354637223 */ /* 0x000fe20000010065 */
[----:B------:R-:W-:Y:S01]  /*2c20*/  SHF.L.U32 R53, R53, 0x10, RZ ;  /* 0x0000001035357819 */ /* 0x000fe200000006ff */
[----:B------:R-:W-:Y:S01]  /*2c30*/  FFMA.FTZ R86, R92, R63, R60 ;  /* 0x0000003f5c567223 */ /* 0x000fe2000001003c */
[----:B-----5:R-:W-:-:S02]  /*2c40*/  SHF.L.U32 R62, R40, 0x10, RZ ;  /* 0x00000010283e7819 */ /* 0x020fc400000006ff */
[----:B------:R-:W-:Y:S02]  /*2c50*/  PRMT R60, R40, 0x7632, R60 ;  /* 0x00007632283c7816 */ /* 0x000fe4000000003c */
[----:B------:R-:W-:Y:S01]  /*2c60*/  SHF.L.U32 R91, R52, 0x10, RZ ;  /* 0x00000010345b7819 */ /* 0x000fe200000006ff */
[----:B------:R-:W-:Y:S01]  /*2c70*/  FFMA.FTZ R52, R82, R53, R99 ;  /* 0x0000003552347223 */ /* 0x000fe20000010063 */
[----:B------:R-:W-:Y:S01]  /*2c80*/  SHF.L.U32 R40, R54, 0x10, RZ ;  /* 0x0000001036287819 */ /* 0x000fe200000006ff */
[----:B------:R-:W-:Y:S01]  /*2c90*/  FFMA.FTZ R98, R88, R62, R95 ;  /* 0x0000003e58627223 */ /* 0x000fe2000001005f */
[----:B------:R-:W-:Y:S01]  /*2ca0*/  IMAD.U32 R96, R60, 0x10000, RZ ;  /* 0x000100003c607824 */ /* 0x000fe200078e00ff */
[----:B------:R-:W-:Y:S02]  /*2cb0*/  PRMT R54, R54, 0x7632, R54 ;  /* 0x0000763236367816 */ /* 0x000fe40000000036 */
[--C-:B------:R-:W-:Y:S01]  /*2cc0*/  FFMA.FTZ R40, R83, R40, R52.reuse ;  /* 0x0000002853287223 */ /* 0x100fe20000010034 */
[----:B------:R-:W-:-:S02]  /*2cd0*/  PRMT R52, R44, 0x7632, R52 ;  /* 0x000076322c347816 */ /* 0x000fc40000000034 */
[----:B------:R-:W-:Y:S01]  /*2ce0*/  SHF.L.U32 R44, R44, 0x10, RZ ;  /* 0x000000102c2c7819 */ /* 0x000fe200000006ff */
[----:B------:R-:W-:Y:S01]  /*2cf0*/  IMAD.U32 R53, R41, 0x10000, RZ ;  /* 0x0001000029357824 */ /* 0x000fe200078e00ff */
[C---:B------:R-:W-:Y:S02]  /*2d00*/  PRMT R60, R55.reuse, 0x7632, R60 ;  /* 0x00007632373c7816 */ /* 0x040fe4000000003c */
[----:B------:R-:W-:Y:S01]  /*2d10*/  SHF.L.U32 R62, R55, 0x10, RZ ;  /* 0x00000010373e7819 */ /* 0x000fe200000006ff */
[----:B------:R-:W-:Y:S01]  /*2d20*/  FFMA.FTZ R55, R93, R96, R98 ;  /* 0x000000605d377223 */ /* 0x000fe20000010062 */
[----:B------:R-:W-:Y:S01]  /*2d30*/  SHF.L.U32 R54, R54, 0x10, RZ ;  /* 0x0000001036367819 */ /* 0x000fe200000006ff */
[----:B------:R-:W-:Y:S01]  /*2d40*/  FFMA.FTZ R44, R88, R44, R97 ;  /* 0x0000002c582c7223 */ /* 0x000fe20000010061 */
[----:B------:R-:W-:Y:S02]  /*2d50*/  SHF.L.U32 R52, R52, 0x10, RZ ;  /* 0x0000001034347819 */ /* 0x000fe400000006ff */
        /* <DEDUP_REMOVED lines=8> */
[----:B------:R-:W-:Y:S01]  /*2de0*/  FFMA.FTZ R93, R85, R62, R40 ;  /* 0x0000003e555d7223 */ /* 0x000fe20000010028 */
[----:B------:R-:W-:Y:S01]  /*2df0*/  FFMA.FTZ R44, R82, R41, R61 ;  /* 0x00000029522c7223 */ /* 0x000fe2000001003d */
[----:B------:R-:W-:-:S02]  /*2e00*/  IMAD.U32 R41, R60, 0x10000, RZ ;  /* 0x000100003c297824 */ /* 0x000fc400078e00ff */
[----:B------:R-:W-:Y:S02]  /*2e10*/  FFMA.FTZ R95, R84, R63, R95 ;  /* 0x0000003f545f7223 */ /* 0x000fe4000001005f */
[----:B------:R-:W5:Y:S01]  /*2e20*/  LDG.E.128 R60, desc[UR6][R2.64+0x9000] ;  /* 0x00900006023c7981 */ /* 0x000f62000c1e1d00 */
[----:B------:R-:W-:-:S04]  /*2e30*/  PRMT R45, R45, 0x7632, R45 ;  /* 0x000076322d2d7816 */ /* 0x000fc8000000002d */
[----:B------:R-:W-:Y:S02]  /*2e40*/  SHF.L.U32 R45, R45, 0x10, RZ ;  /* 0x000000102d2d7819 */ /* 0x000fe400000006ff */
[C---:B------:R-:W-:Y:S02]  /*2e50*/  SHF.L.U32 R40, R42.reuse, 0x10, RZ ;  /* 0x000000102a287819 */ /* 0x040fe400000006ff */
[----:B------:R-:W-:Y:S01]  /*2e60*/  PRMT R42, R42, 0x7632, R42 ;  /* 0x000076322a2a7816 */ /* 0x000fe2000000002a */
[----:B------:R-:W-:Y:S01]  /*2e70*/  FFMA.FTZ R96, R82, R45, R95 ;  /* 0x0000002d52607223 */ /* 0x000fe2000001005f */
[C---:B------:R-:W-:Y:S01]  /*2e80*/  IMAD.U32 R82, R46.reuse, 0x10000, RZ ;  /* 0x000100002e527824 */ /* 0x040fe200078e00ff */
[----:B------:R-:W-:Y:S01]  /*2e90*/  PRMT R46, R46, 0x7632, R46 ;  /* 0x000076322e2e7816 */ /* 0x000fe2000000002e */
[C---:B------:R-:W-:Y:S01]  /*2ea0*/  FFMA.FTZ R88, R83.reuse, R40, R44 ;  /* 0x0000002853587223 */ /* 0x040fe2000001002c */
[----:B------:R-:W-:Y:S01]  /*2eb0*/  SHF.L.U32 R42, R42, 0x10, RZ ;  /* 0x000000102a2a7819 */ /* 0x000fe200000006ff */
[----:B------:R-:W-:Y:S01]  /*2ec0*/  FFMA.FTZ R84, R92, R41, R93 ;  /* 0x000000295c547223 */ /* 0x000fe2000001005d */
[----:B------:R-:W-:Y:S01]  /*2ed0*/  SHF.L.U32 R46, R46, 0x10, RZ ;  /* 0x000000102e2e7819 */ /* 0x000fe200000006ff */
[----:B------:R-:W-:Y:S01]  /*2ee0*/  FFMA.FTZ R82, R83, R82, R96 ;  /* 0x0000005253527223 */ /* 0x000fe20000010060 */
[----:B------:R-:W-:-:S02]  /*2ef0*/  PRMT R40, R43, 0x7632, R40 ;  /* 0x000076322b287816 */ /* 0x000fc40000000028 */
[----:B------:R-:W-:Y:S01]  /*2f00*/  SHF.L.U32 R44, R43, 0x10, RZ ;  /* 0x000000102b2c7819 */ /* 0x000fe200000006ff */
[----:B------:R-:W-:Y:S01]  /*2f10*/  IMAD.U32 R83, R16, 0x10000, RZ ;  /* 0x0001000010537824 */ /* 0x000fe200078e00ff */
[C---:B------:R-:W-:Y:S02]  /*2f20*/  PRMT R43, R12.reuse, 0x7632, R43 ;  /* 0x000076320c2b7816 */ /* 0x040fe4000000002b */
[----:B------:R-:W-:Y:S02]  /*2f30*/  SHF.L.U32 R45, R12, 0x10, RZ ;  /* 0x000000100c2d7819 */ /* 0x000fe400000006ff */
[----:B------:R-:W-:Y:S01]  /*2f40*/  PRMT R41, R16, 0x7632, R41 ;  /* 0x0000763210297816 */ /* 0x000fe20000000029 */
[C---:B------:R-:W-:Y:S01]  /*2f50*/  FFMA.FTZ R42, R89.reuse, R42, R88 ;  /* 0x0000002a592a7223 */ /* 0x040fe20000010058 */
[----:B------:R-:W-:Y:S01]  /*2f60*/  FFMA.FTZ R89, R89, R46, R82 ;  /* 0x0000002e59597223 */ /* 0x000fe20000010052 */
[----:B------:R-:W-:Y:S01]  /*2f70*/  SHF.L.U32 R12, R47, 0x10, RZ ;  /* 0x000000102f0c7819 */ /* 0x000fe200000006ff */
[----:B------:R-:W-:Y:S01]  /*2f80*/  FFMA.FTZ R45, R83, R45, R94 ;  /* 0x0000002d532d7223 */ /* 0x000fe2000001005e */
[----:B------:R-:W-:-:S02]  /*2f90*/  SHF.L.U32 R43, R43, 0x10, RZ ;  /* 0x000000102b2b7819 */ /* 0x000fc400000006ff */
[----:B------:R-:W-:Y:S01]  /*2fa0*/  SHF.L.U32 R82, R41, 0x10, RZ ;  /* 0x0000001029527819 */ /* 0x000fe200000006ff */
[----:B------:R-:W-:Y:S01]  /*2fb0*/  FFMA.FTZ R41, R85, R44, R42 ;  /* 0x0000002c55297223 */ /* 0x000fe2000001002a */
[----:B------:R-:W-:Y:S01]  /*2fc0*/  PRMT R47, R47, 0x7632, R47 ;  /* 0x000076322f2f7816 */ /* 0x000fe2000000002f */
[C---:B------:R-:W-:Y:S01]  /*2fd0*/  IMAD.U32 R42, R13.reuse, 0x10000, RZ ;  /* 0x000100000d2a7824 */ /* 0x040fe200078e00ff */
        /* <DEDUP_REMOVED lines=8> */
[----:B------:R-:W-:-:S02]  /*3060*/  FFMA.FTZ R43, R85, R42, R44 ;  /* 0x0000002a552b7223 */ /* 0x000fc4000001002c */
[----:B------:R-:W-:Y:S02]  /*3070*/  FFMA.FTZ R92, R92, R47, R12 ;  /* 0x0000002f5c5c7223 */ /* 0x000fe4000001000c */
[----:B------:R-:W5:Y:S01]  /*3080*/  LDG.E.128 R44, desc[UR6][R2.64+0xc800] ;  /* 0x00c80006022c7981 */ /* 0x000f62000c1e1d00 */
[----:B------:R-:W-:Y:S01]  /*3090*/  SHF.L.U32 R88, R88, 0x10, RZ ;  /* 0x0000001058587819 */ /* 0x000fe200000006ff */
[----:B------:R-:W-:Y:S01]  /*30a0*/  IMAD.U32 R17, R16, 0x10000, RZ ;  /* 0x0001000010117824 */ /* 0x000fe200078e00ff */
[C---:B------:R-:W-:Y:S01]  /*30b0*/  PRMT R13, R20.reuse, 0x7632, R13 ;  /* 0x00007632140d7816 */ /* 0x040fe2000000000d */
[----:B------:R-:W-:Y:S02]  /*30c0*/  IMAD.U32 R20, R20, 0x10000, RZ ;  /* 0x0001000014147824 */ /* 0x000fe400078e00ff */
[----:B------:R-:W-:Y:S02]  /*30d0*/  FFMA.FTZ R96, R88, R17, R43 ;  /* 0x0000001158607223 */ /* 0x000fe4000001002b */
[----:B------:R-:W5:Y:S01]  /*30e0*/  LDG.E.128 R40, desc[UR6][R2.64+0x10000] ;  /* 0x0100000602287981 */ /* 0x000f62000c1e1d00 */
[----:B------:R-:W-:-:S02]  /*30f0*/  SHF.L.U32 R16, R14, 0x10, RZ ;  /* 0x000000100e107819 */ /* 0x000fc400000006ff */
[C---:B------:R-:W-:Y:S02]  /*3100*/  SHF.L.U32 R89, R18.reuse, 0x10, RZ ;  /* 0x0000001012597819 */ /* 0x040fe400000006ff */
[C---:B------:R-:W-:Y:S02]  /*3110*/  PRMT R12, R19.reuse, 0x7632, R12 ;  /* 0x00007632130c7816 */ /* 0x040fe4000000000c */
[----:B------:R-:W-:Y:S01]  /*3120*/  SHF.L.U32 R93, R19, 0x10, RZ ;  /* 0x00000010135d7819 */ /* 0x000fe200000006ff */
[----:B------:R-:W-:Y:S01]  /*3130*/  FFMA.FTZ R19, R83, R20, R0 ;  /* 0x0000001453137223 */ /* 0x000fe20000010000 */
[----:B------:R-:W-:Y:S02]  /*3140*/  SHF.L.U32 R13, R13, 0x10, RZ ;  /* 0x000000100d0d7819 */ /* 0x000fe400000006ff */
[----:B------:R-:W-:Y:S02]  /*3150*/  PRMT R18, R18, 0x7632, R18 ;  /* 0x0000763212127816 */ /* 0x000fe40000000012 */
[----:B------:R-:W-:Y:S01]  /*3160*/  PRMT R14, R14, 0x7632, R14 ;  /* 0x000076320e0e7816 */ /* 0x000fe2000000000e */
[----:B------:R-:W-:Y:S01]  /*3170*/  FFMA.FTZ R17, R89, R16, R96 ;  /* 0x0000001059117223 */ /* 0x000fe20000010060 */
[----:B------:R-:W-:Y:S01]  /*3180*/  FFMA.FTZ R96, R82, R13, R19 ;  /* 0x0000000d52607223 */ /* 0x000fe20000010013 */
[----:B------:R-:W-:-:S02]  /*3190*/  SHF.L.U32 R0, R18, 0x10, RZ ;  /* 0x0000001012007819 */ /* 0x000fc400000006ff */
[C---:B------:R-:W-:Y:S01]  /*31a0*/  PRMT R16, R21.reuse, 0x7632, R16 ;  /* 0x0000763215107816 */ /* 0x040fe20000000010 */
[----:B------:R-:W-:Y:S01]  /*31b0*/  IMAD.U32 R13, R14, 0x10000, RZ ;  /* 0x000100000e0d7824 */ /* 0x000fe200078e00ff */
[----:B------:R-:W-:Y:S02]  /*31c0*/  SHF.L.U32 R20, R21, 0x10, RZ ;  /* 0x0000001015147819 */ /* 0x000fe400000006ff */
[----:B------:R-:W-:Y:S01]  /*31d0*/  SHF.L.U32 R19, R16, 0x10, RZ ;  /* 0x0000001010137819 */ /* 0x000fe200000006ff */
[----:B------:R-:W-:Y:S01]  /*31e0*/  FFMA.FTZ R18, R0, R13, R17 ;  /* 0x0000000d00127223 */ /* 0x000fe20000010011 */
[C---:B------:R-:W-:Y:S01]  /*31f0*/  SHF.L.U32 R17, R24.reuse, 0x10, RZ ;  /* 0x0000001018117819 */ /* 0x040fe200000006ff */
[----:B------:R-:W-:Y:S01]  /*3200*/  FFMA.FTZ R21, R85, R20, R96 ;  /* 0x0000001455157223 */ /* 0x000fe20000010060 */
[----:B------:R-:W-:Y:S01]  /*3210*/  PRMT R24, R24, 0x7632, R24 ;  /* 0x0000763218187816 */ /* 0x000fe20000000018 */
[----:B------:R-:W-:Y:S01]  /*3220*/  IMAD.U32 R20, R22, 0x10000, RZ ;  /* 0x0001000016147824 */ /* 0x000fe200078e00ff */
[----:B------:R-:W-:Y:S01]  /*3230*/  SHF.L.U32 R16, R15, 0x10, RZ ;  /* 0x000000100f107819 */ /* 0x000fe200000006ff */
[----:B------:R-:W-:Y:S01]  /*3240*/  FFMA.FTZ R96, R88, R19, R21 ;  /* 0x0000001358607223 */ /* 0x000fe20000010015 */
[----:B------:R-:W-:Y:S01]  /*3250*/  FFMA.FTZ R19, R83, R17, R90 ;  /* 0x0000001153137223 */ /* 0x000fe2000001005a */
[----:B------:R-:W-:-:S02]  /*3260*/  PRMT R22, R22, 0x7632, R22 ;  /* 0x0000763216167816 */ /* 0x000fc40000000016 */
[----:B------:R-:W-:Y:S02]  /*3270*/  SHF.L.U32 R17, R24, 0x10, RZ ;  /* 0x0000001018117819 */ /* 0x000fe400000006ff */
[----:B------:R-:W-:Y:S01]  /*3280*/  PRMT R14, R15, 0x7632, R14 ;  /* 0x000076320f0e7816 */ /* 0x000fe2000000000e */
[----:B------:R-:W-:Y:S01]  /*3290*/  FFMA.FTZ R95, R93, R16, R18 ;  /* 0x000000105d5f7223 */ /* 0x000fe20000010012 */
[----:B------:R-:W-:Y:S01]  /*32a0*/  SHF.L.U32 R13, R22, 0x10, RZ ;  /* 0x00000010160d7819 */ /* 0x000fe200000006ff */
[----:B------:R-:W-:Y:S01]  /*32b0*/  FFMA.FTZ R15, R89, R20, R96 ;  /* 0x00000014590f7223 */ /* 0x000fe20000010060 */
[C---:B------:R-:W-:Y:S01]  /*32c0*/  SHF.L.U32 R16, R25.reuse, 0x10, RZ ;  /* 0x0000001019107819 */ /* 0x040fe200000006ff */
[----:B------:R-:W-:Y:S01]  /*32d0*/  FFMA.FTZ R18, R82, R17, R19 ;  /* 0x0000001152127223 */ /* 0x000fe20000010013 */
[----:B------:R-:W-:Y:S02]  /*32e0*/  PRMT R25, R25, 0x7632, R25 ;  /* 0x0000763219197816 */ /* 0x000fe40000000019 */
[----:B------:R-:W-:-:S02]  /*32f0*/  SHF.L.U32 R21, R14, 0x10, RZ ;  /* 0x000000100e157819 */ /* 0x000fc400000006ff */
[----:B------:R-:W-:Y:S02]  /*3300*/  SHF.L.U32 R90, R12, 0x10, RZ ;  /* 0x000000100c5a7819 */ /* 0x000fe400000006ff */
[C---:B------:R-:W-:Y:S01]  /*3310*/  PRMT R20, R23.reuse, 0x7632, R20 ;  /* 0x0000763217147816 */ /* 0x040fe20000000014 */
[----:B------:R-:W-:Y:S02]  /*3320*/  IMAD.U32 R22, R23, 0x10000, RZ ;  /* 0x0001000017167824 */ /* 0x000fe400078e00ff */
[----:B------:R-:W-:Y:S01]  /*3330*/  FFMA.FTZ R24, R0, R13, R15 ;  /* 0x0000000d00187223 */ /* 0x000fe2000001000f */
[----:B------:R-:W-:Y:S01]  /*3340*/  FFMA.FTZ R23, R85, R16, R18 ;  /* 0x0000001055177223 */ /* 0x000fe20000010012 */
[----:B------:R-:W-:Y:S02]  /*3350*/  IMAD.U32 R25, R25, 0x10000, RZ ;  /* 0x0001000019197824 */ /* 0x000fe400078e00ff */
[----:B------:R-:W-:Y:S01]  /*3360*/  FFMA.FTZ R96, R90, R21, R95 ;  /* 0x000000155a607223 */ /* 0x000fe2000001005f */
[----:B------:R-:W5:Y:S01]  /*3370*/  LDG.E.128 R12, desc[UR6][R2.64+0x13800] ;  /* 0x01380006020c7981 */ /* 0x000f62000c1e1d00 */
[----:B------:R-:W-:Y:S01]  /*3380*/  SHF.L.U32 R95, R20, 0x10, RZ ;  /* 0x00000010145f7819 */ /* 0x000fe200000006ff */
[----:B------:R-:W-:Y:S01]  /*3390*/  FFMA.FTZ R21, R93, R22, R24 ;  /* 0x000000165d157223 */ /* 0x000fe20000010018 */
[C---:B------:R-:W-:Y:S01]  /*33a0*/  SHF.L.U32 R20, R26.reuse, 0x10, RZ ;  /* 0x000000101a147819 */ /* 0x040fe200000006ff */
[----:B------:R-:W5:Y:S01]  /*33b0*/  LDG.E.128 R16, desc[UR6][R2.64+0x17000] ;  /* 0x0170000602107981 */ /* 0x000f62000c1e1d00 */
[----:B------:R-:W-:Y:S01]  /*33c0*/  PRMT R26, R26, 0x7632, R26 ;  /* 0x000076321a1a7816 */ /* 0x000fe2000000001a */
        /* <DEDUP_REMOVED lines=8> */
[--C-:B------:R-:W-:Y:S01]  /*3450*/  FFMA.FTZ R22, R0, R21, R23.reuse ;  /* 0x0000001500167223 */ /* 0x100fe20000010017 */
[C---:B------:R-:W-:Y:S01]  /*3460*/  PRMT R23, R32.reuse, 0x7632, R23 ;  /* 0x0000763220177816 */ /* 0x040fe20000000017 */
[----:B------:R-:W-:Y:S01]  /*3470*/  IMAD.U32 R32, R32, 0x10000, RZ ;  /* 0x0001000020207824 */ /* 0x000fe200078e00ff */
[----:B------:R-:W-:Y:S01]  /*3480*/  SHF.L.U32 R24, R29, 0x10, RZ ;  /* 0x000000101d187819 */ /* 0x000fe200000006ff */
[C---:B------:R-:W-:Y:S01]  /*3490*/  FFMA.FTZ R26, R82.reuse, R25, R97 ;  /* 0x00000019521a7223 */ /* 0x040fe20000010061 */
        /* <DEDUP_REMOVED lines=10> */
[----:B------:R-:W-:-:S02]  /*3540*/  IMAD.U32 R24, R30, 0x10000, RZ ;  /* 0x000100001e187824 */ /* 0x000fc400078e00ff */
[----:B------:R-:W-:Y:S01]  /*3550*/  FFMA.FTZ R26, R88, R29, R21 ;  /* 0x0000001d581a7223 */ /* 0x000fe20000010015 */
[----:B------:R-:W-:Y:S01]  /*3560*/  SHF.L.U32 R25, R20, 0x10, RZ ;  /* 0x0000001014197819 */ /* 0x000fe200000006ff */
[----:B------:R-:W-:Y:S01]  /*3570*/  FFMA.FTZ R29, R85, R22, R32 ;  /* 0x00000016551d7223 */ /* 0x000fe20000010020 */
[----:B------:R-:W-:Y:S01]  /*3580*/  PRMT R28, R27, 0x7632, R28 ;  /* 0x000076321b1c7816 */ /* 0x000fe2000000001c */
[----:B------:R-:W5:Y:S01]  /*3590*/  LDG.E.128 R20, desc[UR6][R2.64+0x1a800] ;  /* 0x01a8000602147981 */ /* 0x000f62000c1e1d00 */
[----:B------:R-:W-:Y:S01]  /*35a0*/  FFMA.FTZ R27, R89, R24, R26 ;  /* 0x00000018591b7223 */ /* 0x000fe2000001001a */
[----:B------:R-:W-:Y:S02]  /*35b0*/  PRMT R30, R30, 0x7632, R30 ;  /* 0x000076321e1e7816 */ /* 0x000fe4000000001e */
[----:B------:R-:W-:Y:S01]  /*35c0*/  PRMT R24, R34, 0x7632, R24 ;  /* 0x0000763222187816 */ /* 0x000fe20000000018 */
[----:B------:R-:W-:Y:S01]  /*35d0*/  FFMA.FTZ R26, R88, R25, R29 ;  /* 0x00000019581a7223 */ /* 0x000fe2000001001d */
[----:B------:R-:W-:-:S02]  /*35e0*/  SHF.L.U32 R34, R34, 0x10, RZ ;  /* 0x0000001022227819 */ /* 0x000fc400000006ff */
[----:B------:R-:W-:Y:S01]  /*35f0*/  SHF.L.U32 R25, R30, 0x10, RZ ;  /* 0x000000101e197819 */ /* 0x000fe200000006ff */
[C---:B------:R-:W-:Y:S01]  /*3600*/  IMAD.U32 R30, R31.reuse, 0x10000, RZ ;  /* 0x000100001f1e7824 */ /* 0x040fe200078e00ff */
        /* <DEDUP_REMOVED lines=8> */
[----:B------:R-:W5:Y:S01]  /*3690*/  LDG.E.128 R24, desc[UR6][R2.64+0x1e000] ;  /* 0x01e0000602187981 */ /* 0x000f62000c1e1d00 */
[----:B------:R-:W-:-:S02]  /*36a0*/  IMAD.U32 R33, R33, 0x10000, RZ ;  /* 0x0001000021217824 */ /* 0x000fc400078e00ff */
[----:B------:R-:W-:Y:S01]  /*36b0*/  FFMA.FTZ R81, R83, R34, R81 ;  /* 0x0000002253517223 */ /* 0x000fe20000010051 */
[----:B------:R-:W-:Y:S01]  /*36c0*/  PRMT R35, R35, 0x7632, R35 ;  /* 0x0000763223237816 */ /* 0x000fe20000000023 */
[C---:B------:R-:W-:Y:S01]  /*36d0*/  FFMA.FTZ R30, R93.reuse, R30, R32 ;  /* 0x0000001e5d1e7223 */ /* 0x040fe20000010020 */
[--C-:B------:R-:W-:Y:S01]  /*36e0*/  FFMA.FTZ R8, R93, R8, R31.reuse ;  /* 0x000000085d087223 */ /* 0x100fe2000001001f */
        /* <DEDUP_REMOVED lines=8> */
[----:B------:R-:W-:Y:S01]  /*3770*/  SHF.L.U32 R8, R10, 0x10, RZ ;  /* 0x000000100a087819 */ /* 0x000fe200000006ff */
[----:B------:R-:W-:Y:S01]  /*3780*/  FFMA.FTZ R80, R90, R29, R30 ;  /* 0x0000001d5a507223 */ /* 0x000fe2000001001e */
[----:B------:R-:W-:Y:S01]  /*3790*/  SHF.L.U32 R32, R4, 0x10, RZ ;  /* 0x0000001004207819 */ /* 0x000fe200000006ff */
[----:B------:R-:W-:Y:S01]  /*37a0*/  FFMA.FTZ R30, R88, R31, R9 ;  /* 0x0000001f581e7223 */ /* 0x000fe20000010009 */
[----:B------:R-:W-:-:S02]  /*37b0*/  PRMT R10, R10, 0x7632, R10 ;  /* 0x000076320a0a7816 */ /* 0x000fc4000000000a */
        /* <DEDUP_REMOVED lines=10> */
[----:B------:R-:W5:Y:S01]  /*3860*/  LDG.E.128 R8, desc[UR6][R2.64+0x21800] ;  /* 0x0218000602087981 */ /* 0x000f62000c1e1d00 */
[----:B------:R-:W-:Y:S01]  /*3870*/  FFMA.FTZ R4, R0, R29, R31 ;  /* 0x0000001d00047223 */ /* 0x000fe2000001001f */
[----:B------:R-:W-:Y:S01]  /*3880*/  FFMA.FTZ R32, R82, R33, R91 ;  /* 0x0000002152207223 */ /* 0x000fe2000001005b */
[----:B------:R-:W-:-:S02]  /*3890*/  PRMT R34, R36, 0x7632, R34 ;  /* 0x0000763224227816 */ /* 0x000fc40000000022 */
[----:B------:R-:W-:Y:S01]  /*38a0*/  FFMA.FTZ R91, R93, R28, R4 ;  /* 0x0000001c5d5b7223 */ /* 0x000fe20000010004 */
[----:B------:R-:W-:Y:S01]  /*38b0*/  FFMA.FTZ R33, R85, R30, R32 ;  /* 0x0000001e55217223 */ /* 0x000fe20000010020 */
[----:B------:R-:W-:Y:S01]  /*38c0*/  SHF.L.U32 R36, R36, 0x10, RZ ;  /* 0x0000001024247819 */ /* 0x000fe200000006ff */
[----:B------:R-:W5:Y:S01]  /*38d0*/  LDG.E.128 R28, desc[UR6][R2.64+0x25000] ;  /* 0x02500006021c7981 */ /* 0x000f62000c1e1d00 */
[----:B------:R-:W-:Y:S01]  /*38e0*/  IMAD.U32 R35, R34, 0x10000, RZ ;  /* 0x0001000022237824 */ /* 0x000fe200078e00ff */
[----:B------:R-:W-:Y:S02]  /*38f0*/  PRMT R5, R5, 0x7632, R5 ;  /* 0x0000763205057816 */ /* 0x000fe40000000005 */
[----:B------:R-:W-:Y:S01]  /*3900*/  FFMA.FTZ R99, R83, R36, R86 ;  /* 0x0000002453637223 */ /* 0x000fe20000010056 */
[C---:B------:R-:W-:Y:S02]  /*3910*/  PRMT R34, R37.reuse, 0x7632, R34 ;  /* 0x0000763225227816 */ /* 0x040fe40000000022 */
[----:B------:R-:W-:Y:S01]  /*3920*/  SHF.L.U32 R86, R37, 0x10, RZ ;  /* 0x0000001025567819 */ /* 0x000fe200000006ff */
[----:B------:R-:W-:Y:S01]  /*3930*/  FFMA.FTZ R98, R82, R35, R99 ;  /* 0x0000002352627223 */ /* 0x000fe20000010063 */
[----:B------:R-:W-:-:S02]  /*3940*/  SHF.L.U32 R5, R5, 0x10, RZ ;  /* 0x0000001005057819 */ /* 0x000fc400000006ff */
[----:B------:R-:W-:Y:S01]  /*3950*/  PRMT R4, R6, 0x7632, R4 ;  /* 0x0000763206047816 */ /* 0x000fe20000000004 */
[----:B------:R-:W-:Y:S01]  /*3960*/  FFMA.FTZ R86, R85, R86, R98 ;  /* 0x0000005655567223 */ /* 0x000fe20000010062 */
[C---:B------:R-:W-:Y:S02]  /*3970*/  PRMT R36, R7.reuse, 0x7632, R36 ;  /* 0x0000763207247816 */ /* 0x040fe40000000024 */
[----:B------:R-:W-:Y:S01]  /*3980*/  SHF.L.U32 R32, R7, 0x10, RZ ;  /* 0x0000001007207819 */ /* 0x000fe200000006ff */
[----:B------:R-:W-:Y:S01]  /*3990*/  IMAD.U32 R7, R34, 0x10000, RZ ;  /* 0x0001000022077824 */ /* 0x000fe200078e00ff */
[----:B------:R-:W-:Y:S01]  /*39a0*/  SHF.L.U32 R6, R6, 0x10, RZ ;  /* 0x0000001006067819 */ /* 0x000fe200000006ff */
[--C-:B------:R-:W-:Y:S01]  /*39b0*/  FFMA.FTZ R34, R88, R5, R33.reuse ;  /* 0x0000000558227223 */ /* 0x100fe20000010021 */
[----:B------:R-:W-:Y:S01]  /*39c0*/  PRMT R33, R38, 0x7632, R33 ;  /* 0x0000763226217816 */ /* 0x000fe20000000021 */
[----:B------:R-:W-:Y:S01]  /*39d0*/  FFMA.FTZ R35, R88, R7, R86 ;  /* 0x0000000758237223 */ /* 0x000fe20000010056 */
[----:B------:R-:W-:Y:S01]  /*39e0*/  SHF.L.U32 R38, R38, 0x10, RZ ;  /* 0x0000001026267819 */ /* 0x000fe200000006ff */
[----:B------:R-:W-:Y:S01]  /*39f0*/  FFMA.FTZ R7, R89, R6, R34 ;  /* 0x0000000659077223 */ /* 0x000fe20000010022 */
[----:B------:R-:W-:-:S02]  /*3a00*/  SHF.L.U32 R5, R4, 0x10, RZ ;  /* 0x0000001004057819 */ /* 0x000fc400000006ff */
[C---:B------:R-:W-:Y:S01]  /*3a10*/  PRMT R34, R48.reuse, 0x7632, R34 ;  /* 0x0000763230227816 */ /* 0x040fe20000000022 */
[----:B------:R-:W-:Y:S01]  /*3a20*/  FFMA.FTZ R38, R89, R38, R35 ;  /* 0x0000002659267223 */ /* 0x000fe20000010023 */
[----:B------:R-:W-:Y:S02]  /*3a30*/  SHF.L.U32 R33, R33, 0x10, RZ ;  /* 0x0000001021217819 */ /* 0x000fe400000006ff */
[----:B------:R-:W-:Y:S01]  /*3a40*/  SHF.L.U32 R48, R48, 0x10, RZ ;  /* 0x0000001030307819 */ /* 0x000fe200000006ff */
[C---:B------:R-:W-:Y:S01]  /*3a50*/  FFMA.FTZ R4, R0.reuse, R5, R7 ;  /* 0x0000000500047223 */ /* 0x040fe20000010007 */
[----:B------:R-:W-:Y:S02]  /*3a60*/  IMAD.U32 R6, R39, 0x10000, RZ ;  /* 0x0001000027067824 */ /* 0x000fe400078e00ff */
[----:B------:R-:W-:Y:S01]  /*3a70*/  FFMA.FTZ R33, R0, R33, R38 ;  /* 0x0000002100217223 */ /* 0x000fe20000010026 */
[----:B------:R-:W-:Y:S01]  /*3a80*/  SHF.L.U32 R5, R34, 0x10, RZ ;  /* 0x0000001022057819 */ /* 0x000fe200000006ff */
[----:B------:R-:W-:Y:S01]  /*3a90*/  FFMA.FTZ R7, R83, R48, R84 ;  /* 0x0000003053077223 */ /* 0x000fe20000010054 */
[----:B------:R-:W-:Y:S01]  /*3aa0*/  PRMT R39, R39, 0x7632, R39 ;  /* 0x0000763227277816 */ /* 0x000fe20000000027 */
[C---:B------:R-:W-:Y:S01]  /*3ab0*/  FFMA.FTZ R38, R93.reuse, R32, R4 ;  /* 0x000000205d267223 */ /* 0x040fe20000010004 */
[----:B------:R-:W-:Y:S01]  /*3ac0*/  FFMA.FTZ R84, R93, R6, R33 ;  /* 0x000000065d547223 */ /* 0x000fe20000010021 */
[----:B------:R-:W-:Y:S01]  /*3ad0*/  FFMA.FTZ R98, R82, R5, R7 ;  /* 0x0000000552627223 */ /* 0x000fe20000010007 */
[C---:B------:R-:W-:Y:S01]  /*3ae0*/  PRMT R37, R49.reuse, 0x7632, R37 ;  /* 0x0000763231257816 */ /* 0x040fe20000000025 */
[----:B------:R-:W5:Y:S01]  /*3af0*/  LDG.E.128 R4, desc[UR6][R2.64+0x2800] ;  /* 0x0028000602047981 */ /* 0x000f62000c1e1d00 */
[----:B------:R-:W-:-:S03]  /*3b00*/  SHF.L.U32 R48, R49, 0x10, RZ ;  /* 0x0000001031307819 */ /* 0x000fc600000006ff */
[----:B------:R-:W5:Y:S01]  /*3b10*/  LDG.E.128 R32, desc[UR6][R56.64+0x2800] ;  /* 0x0028000638207981 */ /* 0x000f62000c1e1d00 */
[----:B------:R-:W-:Y:S01]  /*3b20*/  SHF.L.U32 R86, R87, 0x10, RZ ;  /* 0x0000001057567819 */ /* 0x000fe200000006ff */
[----:B------:R-:W-:Y:S01]  /*3b30*/  IMAD.U32 R39, R39, 0x10000, RZ ;  /* 0x0001000027277824 */ /* 0x000fe200078e00ff */
[----:B------:R-:W-:Y:S01]  /*3b40*/  SHF.L.U32 R87, R36, 0x10, RZ ;  /* 0x0000001024577819 */ /* 0x000fe200000006ff */
[----:B------:R-:W-:Y:S01]  /*3b50*/  FFMA.FTZ R49, R85, R48, R98 ;  /* 0x0000003055317223 */ /* 0x000fe20000010062 */
[----:B------:R-:W-:Y:S02]  /*3b60*/  SHF.L.U32 R37, R37, 0x10, RZ ;  /* 0x0000001025257819 */ /* 0x000fe400000006ff */
[----:B------:R-:W-:Y:S02]  /*3b70*/  PRMT R48, R50, 0x7632, R48 ;  /* 0x0000763232307816 */ /* 0x000fe40000000030 */
[----:B--2---:R-:W-:Y:S01]  /*3b80*/  SHF.L.U32 R99, R64, 0x10, RZ ;  /* 0x0000001040637819 */ /* 0x004fe200000006ff */
[----:B------:R-:W-:Y:S01]  /*3b90*/  FFMA.FTZ R87, R90, R87, R38 ;  /* 0x000000575a577223 */ /* 0x000fe20000010026 */
[----:B------:R-:W-:Y:S01]  /*3ba0*/  SHF.L.U32 R50, R50, 0x10, RZ ;  /* 0x0000001032327819 */ /* 0x000fe200000006ff */
[----:B------:R-:W-:Y:S01]  /*3bb0*/  FFMA.FTZ R84, R90, R39, R84 ;  /* 0x000000275a547223 */ /* 0x000fe20000010054 */
[----:B------:R-:W-:Y:S01]  /*3bc0*/  FFMA.FTZ R100, R88, R37, R49 ;  /* 0x0000002558647223 */ /* 0x000fe20000010031 */
[----:B------:R-:W-:Y:S01]  /*3bd0*/  PRMT R64, R64, 0x7632, R64 ;  /* 0x0000763240407816 */ /* 0x000fe20000000040 */
[----:B------:R-:W2:Y:S01]  /*3be0*/  LDG.E.128 R36, desc[UR6][R2.64+0x6000] ;  /* 0x0060000602247981 */ /* 0x000ea2000c1e1d00 */
[--C-:B------:R-:W-:Y:S01]  /*3bf0*/  FFMA.FTZ R86, R90, R86, R91.reuse ;  /* 0x000000565a567223 */ /* 0x100fe2000001005b */
[----:B------:R-:W-:Y:S01]  /*3c00*/  PRMT R91, R51, 0x7632, R91 ;  /* 0x00007632335b7816 */ /* 0x000fe2000000005b */
[----:B------:R-:W-:Y:S01]  /*3c10*/  FFMA.FTZ R101, R83, R99, R94 ;  /* 0x0000006353657223 */ /* 0x000fe2000001005e */
[----:B------:R-:W-:Y:S01]  /*3c20*/  SHF.L.U32 R98, R51, 0x10, RZ ;  /* 0x0000001033627819 */ /* 0x000fe200000006ff */
[----:B------:R-:W-:Y:S01]  /*3c30*/  FFMA.FTZ R51, R89, R50, R100 ;  /* 0x0000003259337223 */ /* 0x000fe20000010064 */
[----:B------:R-:W-:Y:S01]  /*3c40*/  IMAD.U32 R49, R48, 0x10000, RZ ;  /* 0x0001000030317824 */ /* 0x000fe200078e00ff */
[----:B---3--:R-:W-:-:S02]  /*3c50*/  PRMT R94, R68, 0x7632, R94 ;  /* 0x00007632445e7816 */ /* 0x008fc4000000005e */
[----:B------:R-:W-:Y:S02]  /*3c60*/  SHF.L.U32 R99, R64, 0x10, RZ ;  /* 0x0000001040637819 */ /* 0x000fe400000006ff */
        /* <DEDUP_REMOVED lines=8> */
[----:B------:R-:W-:Y:S01]  /*3cf0*/  FFMA.FTZ R92, R82, R51, R83 ;  /* 0x00000033525c7223 */ /* 0x000fe20000010053 */
[----:B------:R-:W-:Y:S01]  /*3d00*/  SHF.L.U32 R65, R65, 0x10, RZ ;  /* 0x0000001041417819 */ /* 0x000fe200000006ff */
[----:B------:R-:W-:Y:S01]  /*3d10*/  FFMA.FTZ R99, R93, R98, R48 ;  /* 0x000000625d637223 */ /* 0x000fe20000010030 */
        /* <DEDUP_REMOVED lines=8> */
[----:B------:R-:W-:Y:S02]  /*3da0*/  IMAD.U32 R49, R48, 0x10000, RZ ;  /* 0x0001000030317824 */ /* 0x000fe400078e00ff */
[----:B------:R-:W-:Y:S01]  /*3db0*/  FFMA.FTZ R51, R89, R66, R50 ;  /* 0x0000004259337223 */ /* 0x000fe20000010032 */
[----:B------:R-:W-:Y:S01]  /*3dc0*/  PRMT R70, R70, 0x7632, R70 ;  /* 0x0000763246467816 */ /* 0x000fe20000000046 */
[----:B------:R-:W-:Y:S01]  /*3dd0*/  FFMA.FTZ R88, R88, R65, R85 ;  /* 0x0000004158587223 */ /* 0x000fe20000010055 */
[C---:B------:R-:W-:Y:S01]  /*3de0*/  PRMT R68, R67.reuse, 0x7632, R68 ;  /* 0x0000763243447816 */ /* 0x040fe20000000044 */
[----:B------:R-:W-:Y:S01]  /*3df0*/  FFMA.FTZ R66, R0, R49, R51 ;  /* 0x0000003100427223 */ /* 0x000fe20000010033 */
[----:B------:R-:W-:Y:S01]  /*3e00*/  SHF.L.U32 R65, R70, 0x10, RZ ;  /* 0x0000001046417819 */ /* 0x000fe200000006ff */
[----:B------:R-:W3:Y:S01]  /*3e10*/  LDG.E.128 R48, desc[UR6][R2.64+0x9800] ;  /* 0x0098000602307981 */ /* 0x000ee2000c1e1d00 */
[----:B------:R-:W-:Y:S01]  /*3e20*/  SHF.L.U32 R64, R67, 0x10, RZ ;  /* 0x0000001043407819 */ /* 0x000fe200000006ff */
[----:B------:R-:W-:Y:S01]  /*3e30*/  FFMA.FTZ R89, R89, R82, R88 ;  /* 0x0000005259597223 */ /* 0x000fe20000010058 */
[----:B----4-:R-:W-:-:S02]  /*3e40*/  PRMT R69, R72, 0x7632, R69 ;  /* 0x0000763248457816 */ /* 0x010fc40000000045 */
        /* <DEDUP_REMOVED lines=8> */
[C---:B------:R-:W-:Y:S01]  /*3ed0*/  FFMA.FTZ R82, R93.reuse, R64, R66 ;  /* 0x000000405d527223 */ /* 0x040fe20000010042 */
[----:B------:R-:W-:Y:S01]  /*3ee0*/  FFMA.FTZ R70, R93, R70, R65 ;  /* 0x000000465d467223 */ /* 0x000fe20000010041 */
[----:B------:R-:W-:Y:S01]  /*3ef0*/  PRMT R71, R71, 0x7632, R71 ;  /* 0x0000763247477816 */ /* 0x000fe20000000047 */
[----:B------:R-:W-:Y:S01]  /*3f00*/  FFMA.FTZ R94, R0, R69, R67 ;  /* 0x00000045005e7223 */ /* 0x000fe20000010043 */
[C---:B------:R-:W-:Y:S01]  /*3f10*/  PRMT R72, R73.reuse, 0x7632, R72 ;  /* 0x0000763249487816 */ /* 0x040fe20000000048 */
[----:B------:R-:W4:Y:S01]  /*3f20*/  LDG.E.128 R64, desc[UR6][R2.64+0xd000] ;  /* 0x00d0000602407981 */ /* 0x000f22000c1e1d00 */
[----:B------:R-:W-:-:S02]  /*3f30*/  SHF.L.U32 R92, R73, 0x10, RZ ;  /* 0x00000010495c7819 */ /* 0x000fc400000006ff */
[C---:B------:R-:W-:Y:S01]  /*3f40*/  PRMT R76, R77.reuse, 0x7632, R76 ;  /* 0x000076324d4c7816 */ /* 0x040fe2000000004c */
[----:B------:R-:W-:Y:S01]  /*3f50*/  IMAD.U32 R77, R77, 0x10000, RZ ;  /* 0x000100004d4d7824 */ /* 0x000fe200078e00ff */
[----:B------:R-:W-:Y:S02]  /*3f60*/  SHF.L.U32 R88, R91, 0x10, RZ ;  /* 0x000000105b587819 */ /* 0x000fe400000006ff */
[----:B------:R-:W-:Y:S02]  /*3f70*/  SHF.L.U32 R69, R68, 0x10, RZ ;  /* 0x0000001044457819 */ /* 0x000fe400000006ff */
[----:B------:R-:W-:Y:S01]  /*3f80*/  SHF.L.U32 R71, R71, 0x10, RZ ;  /* 0x0000001047477819 */ /* 0x000fe200000006ff */
[----:B------:R-:W-:Y:S01]  /*3f90*/  FFMA.FTZ R85, R77, R92, R94 ;  /* 0x0000005c4d557223 */ /* 0x000fe2000001005e */
[----:B------:R-:W-:Y:S02]  /*3fa0*/  SHF.L.U32 R73, R72, 0x10, RZ ;  /* 0x0000001048497819 */ /* 0x000fe400000006ff */
[----:B------:R-:W-:Y:S01]  /*3fb0*/  SHF.L.U32 R76, R76, 0x10, RZ ;  /* 0x000000104c4c7819 */ /* 0x000fe200000006ff */
[C---:B------:R-:W-:Y:S01]  /*3fc0*/  FFMA.FTZ R88, R90.reuse, R88, R99 ;  /* 0x000000585a587223 */ /* 0x040fe20000010063 */
[C---:B------:R-:W-:Y:S01]  /*3fd0*/  FFMA.FTZ R82, R90.reuse, R69, R82 ;  /* 0x000000455a527223 */ /* 0x040fe20000010052 */
[----:B------:R-:W-:Y:S01]  /*3fe0*/  FFMA.FTZ R90, R90, R71, R70 ;  /* 0x000000475a5a7223 */ /* 0x000fe20000010046 */
[----:B------:R-:W-:-:S02]  /*3ff0*/  IMAD.U32 R68, R74, 0x10000, RZ ;  /* 0x000100004a447824 */ /* 0x000fc400078e00ff */
[----:B------:R-:W-:Y:S01]  /*4000*/  FFMA.FTZ R70, R76, R73, R85 ;  /* 0x000000494c467223 */ /* 0x000fe20000010055 */
[----:B------:R-:W-:Y:S02]  /*4010*/  SHF.L.U32 R85, R78, 0x10, RZ ;  /* 0x000000104e557819 */ /* 0x000fe400000006ff */
[----:B------:R-:W-:Y:S02]  /*4020*/  PRMT R74, R74, 0x7632, R74 ;  /* 0x000076324a4a7816 */ /* 0x000fe4000000004a */
[----:B------:R-:W-:Y:S01]  /*4030*/  PRMT R78, R78, 0x7632, R78 ;  /* 0x000076324e4e7816 */ /* 0x000fe2000000004e */
[----:B------:R-:W-:Y:S01]  /*4040*/  FFMA.FTZ R71, R85, R68, R70 ;  /* 0x0000004455477223 */ /* 0x000fe20000010046 */
[----:B------:R-:W-:Y:S02]  /*4050*/  SHF.L.U32 R69, R74, 0x10, RZ ;  /* 0x000000104a457819 */ /* 0x000fe400000006ff */
[----:B------:R-:W-:Y:S01]  /*4060*/  SHF.L.U32 R78, R78, 0x10, RZ ;  /* 0x000000104e4e7819 */ /* 0x000fe200000006ff */
[C---:B-----5:R-:W-:Y:S01]  /*4070*/  IMAD.U32 R92, R52.reuse, 0x10000, RZ ;  /* 0x00010000345c7824 */ /* 0x060fe200078e00ff */
[----:B------:R-:W-:-:S03]  /*4080*/  PRMT R73, R52, 0x7632, R73 ;  /* 0x0000763234497816 */ /* 0x000fc60000000049 */
[----:B------:R-:W-:Y:S01]  /*4090*/  FFMA.FTZ R74, R78, R69, R71 ;  /* 0x000000454e4a7223 */ /* 0x000fe20000010047 */
[----:B------:R-:W-:Y:S01]  /*40a0*/  SHF.L.U32 R73, R73, 0x10, RZ ;  /* 0x0000001049497819 */ /* 0x000fe200000006ff */
[----:B------:R-:W5:Y:S01]  /*40b0*/  LDG.E.128 R68, desc[UR6][R2.64+0x10800] ;  /* 0x0108000602447981 */ /* 0x000f62000c1e1d00 */
[----:B------:R-:W-:Y:S01]  /*40c0*/  PRMT R72, R75, 0x7632, R72 ;  /* 0x000076324b487816 */ /* 0x000fe20000000048 */
[----:B------:R-:W-:Y:S01]  /*40d0*/  FFMA.FTZ R95, R83, R92, R95 ;  /* 0x0000005c535f7223 */ /* 0x000fe2000001005f */
[----:B------:R-:W-:Y:S02]  /*40e0*/  SHF.L.U32 R52, R75, 0x10, RZ ;  /* 0x000000104b347819 */ /* 0x000fe400000006ff */
[C---:B------:R-:W-:Y:S02]  /*40f0*/  PRMT R75, R60.reuse, 0x7632, R75 ;  /* 0x000076323c4b7816 */ /* 0x040fe4000000004b */
[----:B------:R-:W-:Y:S01]  /*4100*/  SHF.L.U32 R94, R60, 0x10, RZ ;  /* 0x000000103c5e7819 */ /* 0x000fe200000006ff */
[----:B------:R-:W-:Y:S01]  /*4110*/  FFMA.FTZ R92, R0, R73, R95 ;  /* 0x00000049005c7223 */ /* 0x000fe2000001005f */
[----:B------:R-:W-:-:S02]  /*4120*/  SHF.L.U32 R60, R53, 0x10, RZ ;  /* 0x00000010353c7819 */ /* 0x000fc400000006ff */
        /* <DEDUP_REMOVED lines=8> */
[C---:B------:R-:W-:Y:S02]  /*41b0*/  SHF.L.U32 R60, R61.reuse, 0x10, RZ ;  /* 0x000000103d3c7819 */ /* 0x040fe400000006ff */
[----:B------:R-:W-:Y:S01]  /*41c0*/  PRMT R61, R61, 0x7632, R61 ;  /* 0x000076323d3d7816 */ /* 0x000fe2000000003d */
[----:B------:R-:W-:Y:S01]  /*41d0*/  FFMA.FTZ R92, R79, R52, R74 ;  /* 0x000000344f5c7223 */ /* 0x000fe2000001004a */
[----:B------:R-:W-:Y:S01]  /*41e0*/  FFMA.FTZ R74, R76, R53, R73 ;  /* 0x000000354c4a7223 */ /* 0x000fe20000010049 */
[----:B------:R-:W-:Y:S01]  /*41f0*/  FFMA.FTZ R53, R77, R60, R94 ;  /* 0x0000003c4d357223 */ /* 0x000fe2000001005e */
[----:B------:R-:W-:-:S02]  /*4200*/  SHF.L.U32 R52, R54, 0x10, RZ ;  /* 0x0000001036347819 */ /* 0x000fc400000006ff */
[----:B------:R-:W-:Y:S01]  /*4210*/  SHF.L.U32 R61, R61, 0x10, RZ ;  /* 0x000000103d3d7819 */ /* 0x000fe200000006ff */
[----:B------:R-:W-:Y:S01]  /*4220*/  IMAD.U32 R94, R55, 0x10000, RZ ;  /* 0x00010000375e7824 */ /* 0x000fe200078e00ff */
[----:B------:R-:W-:Y:S01]  /*4230*/  PRMT R60, R54, 0x7632, R60 ;  /* 0x00007632363c7816 */ /* 0x000fe2000000003c */
[----:B------:R-:W-:Y:S01]  /*4240*/  FFMA.FTZ R73, R85, R52, R74 ;  /* 0x0000003455497223 */ /* 0x000fe2000001004a */
[----:B------:R-:W-:Y:S01]  /*4250*/  PRMT R93, R55, 0x7632, R93 ;  /* 0x00007632375d7816 */ /* 0x000fe2000000005d */
[----:B------:R-:W-:Y:S02]  /*4260*/  FFMA.FTZ R98, R76, R61, R53 ;  /* 0x0000003d4c627223 */ /* 0x000fe40000010035 */
[----:B------:R-:W5:Y:S01]  /*4270*/  LDG.E.128 R52, desc[UR6][R2.64+0x14000] ;  /* 0x0140000602347981 */ /* 0x000f62000c1e1d00 */
[----:B------:R-:W-:Y:S02]  /*4280*/  SHF.L.U32 R61, R60, 0x10, RZ ;  /* 0x000000103c3d7819 */ /* 0x000fe400000006ff */
[----:B------:R-:W-:-:S02]  /*4290*/  PRMT R91, R62, 0x7632, R91 ;  /* 0x000076323e5b7816 */ /* 0x000fc4000000005b */
[----:B------:R-:W-:Y:S01]  /*42a0*/  SHF.L.U32 R96, R62, 0x10, RZ ;  /* 0x000000103e607819 */ /* 0x000fe200000006ff */
[----:B------:R-:W-:Y:S01]  /*42b0*/  FFMA.FTZ R62, R78, R61, R73 ;  /* 0x0000003d4e3e7223 */ /* 0x000fe20000010049 */
[----:B------:R-:W-:Y:S02]  /*42c0*/  SHF.L.U32 R60, R72, 0x10, RZ ;  /* 0x00000010483c7819 */ /* 0x000fe400000006ff */
[----:B------:R-:W5:Y:S01]  /*42d0*/  LDG.E.128 R72, desc[UR6][R2.64+0x17800] ;  /* 0x0178000602487981 */ /* 0x000f62000c1e1d00 */
[----:B------:R-:W-:Y:S01]  /*42e0*/  SHF.L.U32 R89, R89, 0x10, RZ ;  /* 0x0000001059597819 */ /* 0x000fe200000006ff */
[----:B------:R-:W-:Y:S02]  /*42f0*/  IMAD.U32 R61, R91, 0x10000, RZ ;  /* 0x000100005b3d7824 */ /* 0x000fe400078e00ff */
[----:B------:R-:W-:Y:S02]  /*4300*/  FFMA.FTZ R95, R85, R96, R98 ;  /* 0x00000060555f7223 */ /* 0x000fe40000010062 */
[----:B------:R-:W-:-:S02]  /*4310*/  FFMA.FTZ R91, R89, R60, R92 ;  /* 0x0000003c595b7223 */ /* 0x000fc4000001005c */
[----:B------:R-:W-:Y:S01]  /*4320*/  FFMA.FTZ R60, R78, R61, R95 ;  /* 0x0000003d4e3c7223 */ /* 0x000fe2000001005f */
[C---:B------:R-:W-:Y:S01]  /*4330*/  SHF.L.U32 R61, R44.reuse, 0x10, RZ ;  /* 0x000000102c3d7819 */ /* 0x040fe200000006ff */
[----:B------:R-:W-:Y:S01]  /*4340*/  FFMA.FTZ R62, R79, R94, R62 ;  /* 0x0000005e4f3e7223 */ /* 0x000fe2000001003e */
[----:B------:R-:W-:Y:S02]  /*4350*/  SHF.L.U32 R96, R93, 0x10, RZ ;  /* 0x000000105d607819 */ /* 0x000fe400000006ff */
[----:B------:R-:W-:Y:S02]  /*4360*/  PRMT R44, R44, 0x7632, R44 ;  /* 0x000076322c2c7816 */ /* 0x000fe4000000002c */
[C---:B------:R-:W-:Y:S02]  /*4370*/  SHF.L.U32 R94, R63.reuse, 0x10, RZ ;  /* 0x000000103f5e7819 */ /* 0x040fe400000006ff */
[----:B------:R-:W-:Y:S01]  /*4380*/  PRMT R92, R63, 0x7632, R92 ;  /* 0x000076323f5c7816 */ /* 0x000fe2000000005c */
[----:B------:R-:W-:Y:S01]  /*4390*/  FFMA.FTZ R63, R83, R61, R80 ;  /* 0x0000003d533f7223 */ /* 0x000fe20000010050 */
[----:B------:R-:W-:Y:S01]  /*43a0*/  SHF.L.U32 R61, R44, 0x10, RZ ;  /* 0x000000102c3d7819 */ /* 0x000fe200000006ff */
[--C-:B------:R-:W-:Y:S01]  /*43b0*/  FFMA.FTZ R96, R89, R96, R62.reuse ;  /* 0x0000006059607223 */ /* 0x100fe2000001003e */
[C---:B------:R-:W-:Y:S01]  /*43c0*/  PRMT R62, R40.reuse, 0x7632, R62 ;  /* 0x00007632283e7816 */ /* 0x040fe2000000003e */
[----:B------:R-:W-:-:S02]  /*43d0*/  IMAD.U32 R80, R40, 0x10000, RZ ;  /* 0x0001000028507824 */ /* 0x000fc400078e00ff */
        /* <DEDUP_REMOVED lines=11> */
[----:B------:R-:W-:-:S02]  /*4490*/  FFMA.FTZ R44, R76, R45, R61 ;  /* 0x0000002d4c2c7223 */ /* 0x000fc4000001003d */
[----:B------:R-:W-:Y:S02]  /*44a0*/  IMAD.U32 R41, R40, 0x10000, RZ ;  /* 0x0001000028297824 */ /* 0x000fe400078e00ff */
[----:B------:R-:W-:Y:S01]  /*44b0*/  FFMA.FTZ R45, R77, R80, R98 ;  /* 0x000000504d2d7223 */ /* 0x000fe20000010062 */
[----:B------:R-:W-:Y:S01]  /*44c0*/  SHF.L.U32 R40, R46, 0x10, RZ ;  /* 0x000000102e287819 */ /* 0x000fe200000006ff */
[----:B------:R-:W5:Y:S01]  /*44d0*/  LDG.E.128 R60, desc[UR6][R2.64+0x1b000] ;  /* 0x01b00006023c7981 */ /* 0x000f62000c1e1d00 */
[----:B------:R-:W-:Y:S01]  /*44e0*/  SHF.L.U32 R80, R42, 0x10, RZ ;  /* 0x000000102a507819 */ /* 0x000fe200000006ff */
[----:B------:R-:W-:Y:S01]  /*44f0*/  FFMA.FTZ R81, R76, R41, R45 ;  /* 0x000000294c517223 */ /* 0x000fe2000001002d */
[----:B------:R-:W-:Y:S02]  /*4500*/  PRMT R46, R46, 0x7632, R46 ;  /* 0x000076322e2e7816 */ /* 0x000fe4000000002e */
[----:B------:R-:W-:Y:S01]  /*4510*/  PRMT R42, R42, 0x7632, R42 ;  /* 0x000076322a2a7816 */ /* 0x000fe2000000002a */
[C---:B------:R-:W-:Y:S01]  /*4520*/  FFMA.FTZ R45, R85.reuse, R40, R44 ;  /* 0x00000028552d7223 */ /* 0x040fe2000001002c */
[----:B------:R-:W-:Y:S01]  /*4530*/  SHF.L.U32 R41, R46, 0x10, RZ ;  /* 0x000000102e297819 */ /* 0x000fe200000006ff */
[----:B------:R-:W-:Y:S01]  /*4540*/  FFMA.FTZ R44, R85, R80, R81 ;  /* 0x00000050552c7223 */ /* 0x000fe20000010051 */
[----:B------:R-:W-:Y:S01]  /*4550*/  SHF.L.U32 R81, R42, 0x10, RZ ;  /* 0x000000102a517819 */ /* 0x000fe200000006ff */
[----:B------:R-:W-:Y:S01]  /*4560*/  IMAD.U32 R42, R47, 0x10000, RZ ;  /* 0x000100002f2a7824 */ /* 0x000fe200078e00ff */
[----:B------:R-:W-:Y:S01]  /*4570*/  SHF.L.U32 R98, R43, 0x10, RZ ;  /* 0x000000102b627819 */ /* 0x000fe200000006ff */
[----:B------:R-:W-:-:S02]  /*4580*/  FFMA.FTZ R80, R78, R41, R45 ;  /* 0x000000294e507223 */ /* 0x000fc4000001002d */
[----:B------:R-:W-:Y:S01]  /*4590*/  FFMA.FTZ R41, R78, R81, R44 ;  /* 0x000000514e297223 */ /* 0x000fe2000001002c */
[----:B------:R-:W-:Y:S01]  /*45a0*/  PRMT R40, R47, 0x7632, R40 ;  /* 0x000076322f287816 */ /* 0x000fe20000000028 */
[C---:B------:R-:W-:Y:S01]  /*45b0*/  FFMA.FTZ R81, R79.reuse, R42, R80 ;  /* 0x0000002a4f517223 */ /* 0x040fe20000010050 */
[----:B------:R-:W5:Y:S01]  /*45c0*/  LDG.E.128 R44, desc[UR6][R2.64+0x1e800] ;  /* 0x01e80006022c7981 */ /* 0x000f62000c1e1d00 */
[----:B------:R-:W-:Y:S01]  /*45d0*/  FFMA.FTZ R41, R79, R98, R41 ;  /* 0x000000624f297223 */ /* 0x000fe20000010029 */
[----:B------:R-:W-:Y:S01]  /*45e0*/  IMAD.U32 R42, R12, 0x10000, RZ ;  /* 0x000100000c2a7824 */ /* 0x000fe200078e00ff */
[----:B------:R-:W-:Y:S02]  /*45f0*/  SHF.L.U32 R98, R16, 0x10, RZ ;  /* 0x0000001010627819 */ /* 0x000fe400000006ff */
[----:B------:R-:W-:Y:S02]  /*4600*/  SHF.L.U32 R92, R92, 0x10, RZ ;  /* 0x000000105c5c7819 */ /* 0x000fe400000006ff */
[----:B------:R-:W-:Y:S01]  /*4610*/  PRMT R16, R13, 0x7632, R16 ;  /* 0x000076320d107816 */ /* 0x000fe20000000010 */
[----:B------:R-:W-:Y:S01]  /*4620*/  FFMA.FTZ R93, R83, R42, R86 ;  /* 0x0000002a535d7223 */ /* 0x000fe20000010056 */
[----:B------:R-:W-:-:S02]  /*4630*/  PRMT R43, R43, 0x7632, R43 ;  /* 0x000076322b2b7816 */ /* 0x000fc4000000002b */
[----:B------:R-:W-:Y:S01]  /*4640*/  PRMT R12, R12, 0x7632, R12 ;  /* 0x000076320c0c7816 */ /* 0x000fe2000000000c */
[----:B------:R-:W-:Y:S01]  /*4650*/  FFMA.FTZ R97, R89, R92, R94 ;  /* 0x0000005c59617223 */ /* 0x000fe2000001005e */
[----:B------:R-:W-:Y:S02]  /*4660*/  PRMT R86, R16, 0x7632, R86 ;  /* 0x0000763210567816 */ /* 0x000fe40000000056 */
[----:B------:R-:W-:Y:S02]  /*4670*/  SHF.L.U32 R92, R13, 0x10, RZ ;  /* 0x000000100d5c7819 */ /* 0x000fe400000006ff */
[----:B------:R-:W-:Y:S02]  /*4680*/  SHF.L.U32 R40, R40, 0x10, RZ ;  /* 0x0000001028287819 */ /* 0x000fe400000006ff */
[----:B------:R-:W-:Y:S02]  /*4690*/  SHF.L.U32 R80, R43, 0x10, RZ ;  /* 0x000000102b507819 */ /* 0x000fe400000006ff */
[----:B------:R-:W-:Y:S01]  /*46a0*/  SHF.L.U32 R13, R12, 0x10, RZ ;  /* 0x000000100c0d7819 */ /* 0x000fe200000006ff */
[--C-:B------:R-:W-:Y:S01]  /*46b0*/  FFMA.FTZ R100, R83, R98, R87.reuse ;  /* 0x0000006253647223 */ /* 0x100fe20000010057 */
[----:B------:R-:W-:Y:S01]  /*46c0*/  IMAD.U32 R95, R86, 0x10000, RZ ;  /* 0x00010000565f7824 */ /* 0x000fe200078e00ff */
[C---:B------:R-:W-:Y:S01]  /*46d0*/  PRMT R87, R14.reuse, 0x7632, R87 ;  /* 0x000076320e577816 */ /* 0x040fe20000000057 */
[C---:B------:R-:W-:Y:S01]  /*46e0*/  FFMA.FTZ R81, R89.reuse, R40, R81 ;  /* 0x0000002859517223 */ /* 0x040fe20000010051 */
[----:B------:R-:W-:Y:S01]  /*46f0*/  SHF.L.U32 R94, R14, 0x10, RZ ;  /* 0x000000100e5e7819 */ /* 0x000fe200000006ff */
[----:B------:R-:W-:Y:S01]  /*4700*/  FFMA.FTZ R80, R89, R80, R41 ;  /* 0x0000005059507223 */ /* 0x000fe20000010029 */
[C---:B------:R-:W-:Y:S01]  /*4710*/  FFMA.FTZ R12, R0.reuse, R13, R93 ;  /* 0x0000000d000c7223 */ /* 0x040fe2000001005d */
[C---:B------:R-:W-:Y:S01]  /*4720*/  SHF.L.U32 R14, R17.reuse, 0x10, RZ ;  /* 0x00000010110e7819 */ /* 0x040fe200000006ff */
[----:B------:R-:W5:Y:S01]  /*4730*/  LDG.E.128 R40, desc[UR6][R2.64+0x22000] ;  /* 0x0220000602287981 */ /* 0x000f62000c1e1d00 */
[----:B------:R-:W-:Y:S01]  /*4740*/  FFMA.FTZ R95, R0, R95, R100 ;  /* 0x0000005f005f7223 */ /* 0x000fe20000010064 */
[----:B------:R-:W-:Y:S01]  /*4750*/  PRMT R13, R17, 0x7632, R13 ;  /* 0x00007632110d7816 */ /* 0x000fe2000000000d */
[----:B------:R-:W-:Y:S01]  /*4760*/  FFMA.FTZ R93, R77, R92, R12 ;  /* 0x0000005c4d5d7223 */ /* 0x000fe2000001000c */
[----:B------:R-:W-:Y:S01]  /*4770*/  PRMT R86, R15, 0x7632, R86 ;  /* 0x000076320f567816 */ /* 0x000fe20000000056 */
[----:B------:R-:W-:Y:S01]  /*4780*/  FFMA.FTZ R100, R77, R14, R95 ;  /* 0x0000000e4d647223 */ /* 0x000fe2000001005f */
[----:B------:R-:W-:-:S02]  /*4790*/  SHF.L.U32 R98, R15, 0x10, RZ ;  /* 0x000000100f627819 */ /* 0x000fc400000006ff */
[----:B------:R-:W-:Y:S02]  /*47a0*/  SHF.L.U32 R17, R16, 0x10, RZ ;  /* 0x0000001010117819 */ /* 0x000fe400000006ff */
[----:B------:R-:W-:Y:S02]  /*47b0*/  SHF.L.U32 R95, R13, 0x10, RZ ;  /* 0x000000100d5f7819 */ /* 0x000fe400000006ff */
[----:B------:R-:W5:Y:S01]  /*47c0*/  LDG.E.128 R12, desc[UR6][R2.64+0x25800] ;  /* 0x02580006020c7981 */ /* 0x000f62000c1e1d00 */
[----:B------:R-:W-:Y:S01]  /*47d0*/  PRMT R92, R18, 0x7632, R92 ;  /* 0x00007632125c7816 */ /* 0x000fe2000000005c */
[----:B------:R-:W-:Y:S01]  /*47e0*/  FFMA.FTZ R16, R76, R17, R93 ;  /* 0x000000114c107223 */ /* 0x000fe2000001005d */
[----:B------:R-:W-:Y:S02]  /*47f0*/  IMAD.U32 R18, R18, 0x10000, RZ ;  /* 0x0001000012127824 */ /* 0x000fe400078e00ff */
[----:B------:R-:W-:Y:S01]  /*4800*/  FFMA.FTZ R95, R76, R95, R100 ;  /* 0x0000005f4c5f7223 */ /* 0x000fe20000010064 */
[----:B------:R-:W-:-:S02]  /*4810*/  SHF.L.U32 R93, R92, 0x10, RZ ;  /* 0x000000105c5d7819 */ /* 0x000fc400000006ff */
[C---:B------:R-:W-:Y:S01]  /*4820*/  PRMT R92, R20.reuse, 0x7632, R92 ;  /* 0x00007632145c7816 */ /* 0x040fe2000000005c */
[C---:B------:R-:W-:Y:S01]  /*4830*/  FFMA.FTZ R18, R85.reuse, R18, R95 ;  /* 0x0000001255127223 */ /* 0x040fe2000001005f */
        /* <DEDUP_REMOVED lines=14> */
[C---:B------:R-:W-:Y:S01]  /*4920*/  SHF.L.U32 R99, R24.reuse, 0x10, RZ ;  /* 0x0000001018637819 */ /* 0x040fe200000006ff */
[----:B------:R-:W-:Y:S01]  /*4930*/  FFMA.FTZ R98, R79, R98, R16 ;  /* 0x000000624f627223 */ /* 0x000fe20000010010 */
[----:B------:R-:W-:Y:S01]  /*4940*/  PRMT R24, R24, 0x7632, R24 ;  /* 0x0000763218187816 */ /* 0x000fe20000000018 */
[----:B------:R-:W-:Y:S01]  /*4950*/  FFMA.FTZ R84, R89, R20, R87 ;  /* 0x0000001459547223 */ /* 0x000fe20000010057 */
[----:B------:R-:W5:Y:S01]  /*4960*/  LDG.E.128 R16, desc[UR6][R2.64+0x3000] ;  /* 0x0030000602107981 */ /* 0x000f62000c1e1d00 */
[----:B------:R-:W-:Y:S01]  /*4970*/  SHF.L.U32 R86, R86, 0x10, RZ ;  /* 0x0000001056567819 */ /* 0x000fe200000006ff */
[----:B------:R-:W-:Y:S01]  /*4980*/  FFMA.FTZ R87, R77, R100, R102 ;  /* 0x000000644d577223 */ /* 0x000fe20000010066 */
[----:B------:R-:W-:Y:S01]  /*4990*/  IMAD.U32 R21, R21, 0x10000, RZ ;  /* 0x0001000015157824 */ /* 0x000fe200078e00ff */
[----:B------:R0:W5:Y:S01]  /*49a0*/  LDG.E.128 R92, desc[UR6][R56.64+0x3000] ;  /* 0x00300006385c7981 */ /* 0x000162000c1e1d00 */
[C---:B------:R-:W-:Y:S01]  /*49b0*/  PRMT R20, R22.reuse, 0x7632, R20 ;  /* 0x0000763216147816 */ /* 0x040fe20000000014 */
[----:B------:R-:W-:Y:S01]  /*49c0*/  FFMA.FTZ R99, R83, R99, R88 ;  /* 0x0000006353637223 */ /* 0x000fe20000010058 */
[----:B------:R-:W-:Y:S01]  /*49d0*/  SHF.L.U32 R22, R22, 0x10, RZ ;  /* 0x0000001016167819 */ /* 0x000fe200000006ff */
[----:B------:R-:W-:Y:S01]  /*49e0*/  FFMA.FTZ R88, R76, R21, R87 ;  /* 0x000000154c587223 */ /* 0x000fe20000010057 */
[----:B------:R-:W-:Y:S01]  /*49f0*/  FFMA.FTZ R86, R89, R86, R98 ;  /* 0x0000005659567223 */ /* 0x000fe20000010062 */
[----:B------:R-:W-:-:S02]  /*4a00*/  SHF.L.U32 R98, R25, 0x10, RZ ;  /* 0x0000001019627819 */ /* 0x000fc400000006ff */
[----:B0-----:R-:W-:Y:S02]  /*4a10*/  SHF.L.U32 R57, R24, 0x10, RZ ;  /* 0x0000001018397819 */ /* 0x001fe400000006ff */
[----:B------:R-:W-:Y:S01]  /*4a20*/  PRMT R21, R25, 0x7632, R21 ;  /* 0x0000763219157816 */ /* 0x000fe20000000015 */
[----:B------:R-:W-:Y:S02]  /*4a30*/  IMAD.U32 R25, R20, 0x10000, RZ ;  /* 0x0001000014197824 */ /* 0x000fe400078e00ff */
[----:B------:R-:W-:Y:S01]  /*4a40*/  FFMA.FTZ R100, R0, R57, R99 ;  /* 0x0000003900647223 */ /* 0x000fe20000010063 */
[----:B------:R-:W-:Y:S01]  /*4a50*/  FFMA.FTZ R57, R85, R22, R88 ;  /* 0x0000001655397223 */ /* 0x000fe20000010058 */
[----:B------:R-:W-:Y:S02]  /*4a60*/  SHF.L.U32 R87, R21, 0x10, RZ ;  /* 0x0000001015577819 */ /* 0x000fe400000006ff */
[----:B------:R-:W-:Y:S01]  /*4a70*/  FFMA.FTZ R99, R77, R98, R100 ;  /* 0x000000624d637223 */ /* 0x000fe20000010064 */
[----:B------:R-:W-:Y:S01]  /*4a80*/  FFMA.FTZ R88, R78, R25, R57 ;  /* 0x000000194e587223 */ /* 0x000fe20000010039 */
[----:B------:R-:W-:-:S02]  /*4a90*/  PRMT R24, R23, 0x7632, R24 ;  /* 0x0000763217187816 */ /* 0x000fc40000000018 */
[----:B------:R-:W-:Y:S02]  /*4aa0*/  SHF.L.U32 R56, R23, 0x10, RZ ;  /* 0x0000001017387819 */ /* 0x000fe400000006ff */
[C---:B------:R-:W-:Y:S01]  /*4ab0*/  PRMT R25, R26.reuse, 0x7632, R25 ;  /* 0x000076321a197816 */ /* 0x040fe20000000019 */
[----:B------:R-:W5:Y:S01]  /*4ac0*/  LDG.E.128 R20, desc[UR6][R2.64+0x6800] ;  /* 0x0068000602147981 */ /* 0x000f62000c1e1d00 */
        /* <DEDUP_REMOVED lines=23> */
[C---:B------:R-:W-:Y:S01]  /*4c40*/  SHF.L.U32 R26, R29.reuse, 0x10, RZ ;  /* 0x000000101d1a7819 */ /* 0x040fe200000006ff */
[----:B------:R-:W-:Y:S01]  /*4c50*/  FFMA.FTZ R82, R0, R57, R83 ;  /* 0x0000003900527223 */ /* 0x000fe20000010053 */
[----:B------:R-:W-:-:S02]  /*4c60*/  PRMT R29, R29, 0x7632, R29 ;  /* 0x000076321d1d7816 */ /* 0x000fc4000000001d */
        /* <DEDUP_REMOVED lines=9> */
[----:B------:R-:W5:Y:S01]  /*4d00*/  LDG.E.128 R24, desc[UR6][R2.64+0xa000] ;  /* 0x00a0000602187981 */ /* 0x000f62000c1e1d00 */
[----:B------:R-:W-:Y:S01]  /*4d10*/  SHF.L.U32 R30, R30, 0x10, RZ ;  /* 0x000000101e1e7819 */ /* 0x000fe200000006ff */
[----:B------:R-:W-:Y:S01]  /*4d20*/  FFMA.FTZ R77, R76, R29, R77 ;  /* 0x0000001d4c4d7223 */ /* 0x000fe2000001004d */
[----:B------:R-:W-:Y:S01]  /*4d30*/  FFMA.FTZ R29, R85, R8, R28 ;  /* 0x00000008551d7223 */ /* 0x000fe2000001001c */
[----:B------:R-:W-:-:S02]  /*4d40*/  SHF.L.U32 R9, R10, 0x10, RZ ;  /* 0x000000100a097819 */ /* 0x000fc400000006ff */
[----:B------:R-:W-:Y:S01]  /*4d50*/  SHF.L.U32 R57, R57, 0x10, RZ ;  /* 0x0000001039397819 */ /* 0x000fe200000006ff */
[----:B------:R-:W-:Y:S01]  /*4d60*/  FFMA.FTZ R8, R85, R30, R77 ;  /* 0x0000001e55087223 */ /* 0x000fe2000001004d */
[C---:B------:R-:W-:Y:S01]  /*4d70*/  PRMT R28, R11.reuse, 0x7632, R28 ;  /* 0x000076320b1c7816 */ /* 0x040fe2000000001c */
[C---:B------:R-:W-:Y:S01]  /*4d80*/  FFMA.FTZ R76, R78.reuse, R9, R29 ;  /* 0x000000094e4c7223 */ /* 0x040fe2000001001d */
[----:B------:R-:W-:Y:S01]  /*4d90*/  SHF.L.U32 R30, R11, 0x10, RZ ;  /* 0x000000100b1e7819 */ /* 0x000fe200000006ff */
[----:B------:R-:W-:Y:S02]  /*4da0*/  FFMA.FTZ R29, R78, R57, R8 ;  /* 0x000000394e1d7223 */ /* 0x000fe40000010008 */
[----:B------:R-:W5:Y:S01]  /*4db0*/  LDG.E.128 R8, desc[UR6][R2.64+0xd800] ;  /* 0x00d8000602087981 */ /* 0x000f62000c1e1d00 */
[C---:B------:R-:W-:Y:S01]  /*4dc0*/  PRMT R78, R4.reuse, 0x7632, R78 ;  /* 0x00007632044e7816 */ /* 0x040fe2000000004e */
[----:B------:R-:W-:Y:S01]  /*4dd0*/  IMAD.U32 R82, R4, 0x10000, RZ ;  /* 0x0001000004527824 */ /* 0x000fe200078e00ff */
[----:B------:R-:W-:-:S02]  /*4de0*/  PRMT R57, R32, 0x7632, R57 ;  /* 0x0000763220397816 */ /* 0x000fc40000000039 */
[----:B------:R-:W-:Y:S02]  /*4df0*/  SHF.L.U32 R77, R32, 0x10, RZ ;  /* 0x00000010204d7819 */ /* 0x000fe400000006ff */
[----:B------:R-:W-:Y:S02]  /*4e00*/  SHF.L.U32 R4, R31, 0x10, RZ ;  /* 0x000000101f047819 */ /* 0x000fe400000006ff */
[----:B------:R-:W-:Y:S01]  /*4e10*/  SHF.L.U32 R78, R78, 0x10, RZ ;  /* 0x000000104e4e7819 */ /* 0x000fe200000006ff */
[----:B------:R-:W-:Y:S01]  /*4e20*/  FFMA.FTZ R82, R77, R82, R91 ;  /* 0x000000524d527223 */ /* 0x000fe2000001005b */
[----:B------:R-:W-:Y:S02]  /*4e30*/  SHF.L.U32 R57, R57, 0x10, RZ ;  /* 0x0000001039397819 */ /* 0x000fe400000006ff */
[----:B------:R-:W-:Y:S01]  /*4e40*/  PRMT R31, R31, 0x7632, R31 ;  /* 0x000076321f1f7816 */ /* 0x000fe2000000001f */
[----:B------:R-:W-:Y:S01]  /*4e50*/  FFMA.FTZ R29, R79, R4, R29 ;  /* 0x000000044f1d7223 */ /* 0x000fe2000001001d */
[C---:B--2---:R-:W-:Y:S01]  /*4e60*/  PRMT R4, R36.reuse, 0x7632, R4 ;  /* 0x0000763224047816 */ /* 0x044fe20000000004 */
[----:B------:R-:W-:Y:S01]  /*4e70*/  FFMA.FTZ R83, R57, R78, R82 ;  /* 0x0000004e39537223 */ /* 0x000fe20000010052 */
[----:B------:R-:W-:Y:S01]  /*4e80*/  FFMA.FTZ R30, R79, R30, R76 ;  /* 0x0000001e4f1e7223 */ /* 0x000fe2000001004c */
[----:B------:R-:W-:Y:S01]  /*4e90*/  IMAD.U32 R36, R36, 0x10000, RZ ;  /* 0x0001000024247824 */ /* 0x000fe200078e00ff */
[----:B------:R-:W-:-:S02]  /*4ea0*/  SHF.L.U32 R28, R28, 0x10, RZ ;  /* 0x000000101c1c7819 */ /* 0x000fc400000006ff */
[----:B------:R-:W-:Y:S01]  /*4eb0*/  SHF.L.U32 R82, R31, 0x10, RZ ;  /* 0x000000101f527819 */ /* 0x000fe200000006ff */
[----:B------:R-:W-:Y:S01]  /*4ec0*/  IMAD.U32 R4, R4, 0x10000, RZ ;  /* 0x0001000004047824 */ /* 0x000fe200078e00ff */
[----:B------:R-:W-:Y:S01]  /*4ed0*/  SHF.L.U32 R79, R5, 0x10, RZ ;  /* 0x00000010054f7819 */ /* 0x000fe200000006ff */
[----:B------:R-:W-:Y:S01]  /*4ee0*/  FFMA.FTZ R36, R77, R36, R96 ;  /* 0x000000244d247223 */ /* 0x000fe20000010060 */
[----:B------:R-:W-:Y:S01]  /*4ef0*/  SHF.L.U32 R76, R33, 0x10, RZ ;  /* 0x00000010214c7819 */ /* 0x000fe200000006ff */
[C---:B------:R-:W-:Y:S01]  /*4f00*/  FFMA.FTZ R78, R89.reuse, R28, R30 ;  /* 0x0000001c594e7223 */ /* 0x040fe2000001001e */
[----:B------:R-:W-:Y:S01]  /*4f10*/  FFMA.FTZ R82, R89, R82, R29 ;  /* 0x0000005259527223 */ /* 0x000fe2000001001d */
[----:B------:R-:W-:Y:S01]  /*4f20*/  PRMT R5, R5, 0x7632, R5 ;  /* 0x0000763205057816 */ /* 0x000fe20000000005 */
[----:B------:R-:W2:Y:S01]  /*4f30*/  LDG.E.128 R28, desc[UR6][R2.64+0x11000] ;  /* 0x01100006021c7981 */ /* 0x000ea2000c1e1d00 */
[----:B------:R-:W-:Y:S01]  /*4f40*/  PRMT R85, R33, 0x7632, R85 ;  /* 0x0000763221557816 */ /* 0x000fe20000000055 */
[----:B------:R-:W-:Y:S01]  /*4f50*/  FFMA.FTZ R89, R57, R4, R36 ;  /* 0x0000000439597223 */ /* 0x000fe20000010024 */
[----:B------:R-:W-:Y:S01]  /*4f60*/  SHF.L.U32 R4, R5, 0x10, RZ ;  /* 0x0000001005047819 */ /* 0x000fe200000006ff */
[----:B------:R-:W-:Y:S01]  /*4f70*/  FFMA.FTZ R32, R76, R79, R83 ;  /* 0x0000004f4c207223 */ /* 0x000fe20000010053 */
[----:B------:R-:W-:-:S02]  /*4f80*/  SHF.L.U32 R85, R85, 0x10, RZ ;  /* 0x0000001055557819 */ /* 0x000fc400000006ff */
[----:B------:R-:W-:Y:S02]  /*4f90*/  SHF.L.U32 R33, R37, 0x10, RZ ;  /* 0x0000001025217819 */ /* 0x000fe400000006ff */
[----:B------:R-:W-:Y:S01]  /*4fa0*/  SHF.L.U32 R83, R34, 0x10, RZ ;  /* 0x0000001022537819 */ /* 0x000fe200000006ff */
[----:B------:R-:W-:Y:S01]  /*4fb0*/  FFMA.FTZ R88, R85, R4, R32 ;  /* 0x0000000455587223 */ /* 0x000fe20000010020 */
[----:B------:R-:W-:Y:S02]  /*4fc0*/  PRMT R37, R37, 0x7632, R37 ;  /* 0x0000763225257816 */ /* 0x000fe40000000025 */
[----:B------:R-:W-:Y:S02]  /*4fd0*/  SHF.L.U32 R4, R6, 0x10, RZ ;  /* 0x0000001006047819 */ /* 0x000fe400000006ff */
[----:B------:R-:W-:Y:S02]  /*4fe0*/  PRMT R87, R34, 0x7632, R87 ;  /* 0x0000763222577816 */ /* 0x000fe40000000057 */
[----:B------:R-:W-:Y:S01]  /*4ff0*/  SHF.L.U32 R90, R37, 0x10, RZ ;  /* 0x00000010255a7819 */ /* 0x000fe200000006ff */
[----:B------:R-:W-:Y:S01]  /*5000*/  FFMA.FTZ R88, R83, R4, R88 ;  /* 0x0000000453587223 */ /* 0x000fe20000010058 */
[----:B------:R-:W-:Y:S01]  /*5010*/  PRMT R32, R6, 0x7632, R32 ;  /* 0x0000763206207816 */ /* 0x000fe20000000020 */
[----:B------:R-:W-:Y:S01]  /*5020*/  FFMA.FTZ R96, R76, R33, R89 ;  /* 0x000000214c607223 */ /* 0x000fe20000010059 */
[----:B------:R-:W-:-:S02]  /*5030*/  PRMT R37, R7, 0x7632, R37 ;  /* 0x0000763207257816 */ /* 0x000fc40000000025 */
[----:B------:R-:W-:Y:S02]  /*5040*/  SHF.L.U32 R34, R7, 0x10, RZ ;  /* 0x0000001007227819 */ /* 0x000fe400000006ff */
[----:B------:R-:W2:Y:S01]  /*5050*/  LDG.E.128 R4, desc[UR6][R2.64+0x14800] ;  /* 0x0148000602047981 */ /* 0x000ea2000c1e1d00 */
[----:B------:R-:W-:Y:S01]  /*5060*/  PRMT R33, R38, 0x7632, R33 ;  /* 0x0000763226217816 */ /* 0x000fe20000000021 */
[----:B------:R-:W-:Y:S01]  /*5070*/  IMAD.U32 R79, R35, 0x10000, RZ ;  /* 0x00010000234f7824 */ /* 0x000fe200078e00ff */
[----:B------:R-:W-:Y:S01]  /*5080*/  SHF.L.U32 R87, R87, 0x10, RZ ;  /* 0x0000001057577819 */ /* 0x000fe200000006ff */
[----:B------:R-:W-:Y:S01]  /*5090*/  FFMA.FTZ R90, R85, R90, R96 ;  /* 0x0000005a555a7223 */ /* 0x000fe20000010060 */
[----:B------:R-:W-:Y:S01]  /*50a0*/  PRMT R36, R35, 0x7632, R36 ;  /* 0x0000763223247816 */ /* 0x000fe20000000024 */
[----:B------:R-:W-:Y:S01]  /*50b0*/  IMAD.U32 R32, R32, 0x10000, RZ ;  /* 0x0001000020207824 */ /* 0x000fe200078e00ff */
[----:B------:R-:W-:Y:S02]  /*50c0*/  SHF.L.U32 R38, R38, 0x10, RZ ;  /* 0x0000001026267819 */ /* 0x000fe400000006ff */
[----:B---3--:R-:W-:-:S02]  /*50d0*/  PRMT R35, R48, 0x7632, R35 ;  /* 0x0000763230237816 */ /* 0x008fc40000000023 */
[----:B------:R-:W-:Y:S01]  /*50e0*/  SHF.L.U32 R96, R48, 0x10, RZ ;  /* 0x0000001030607819 */ /* 0x000fe200000006ff */
[----:B------:R-:W-:Y:S01]  /*50f0*/  FFMA.FTZ R32, R87, R32, R88 ;  /* 0x0000002057207223 */ /* 0x000fe20000010058 */
        /* <DEDUP_REMOVED lines=11> */
[----:B------:R-:W-:Y:S01]  /*51b0*/  IMAD.U32 R36, R49, 0x10000, RZ ;  /* 0x0001000031247824 */ /* 0x000fe200078e00ff */
[----:B------:R-:W-:Y:S01]  /*51c0*/  SHF.L.U32 R39, R39, 0x10, RZ ;  /* 0x0000001027277819 */ /* 0x000fe200000006ff */
[C---:B------:R-:W-:Y:S01]  /*51d0*/  FFMA.FTZ R38, R79.reuse, R38, R33 ;  /* 0x000000264f267223 */ /* 0x040fe20000010021 */
[----:B----4-:R-:W-:Y:S01]  /*51e0*/  PRMT R49, R64, 0x7632, R49 ;  /* 0x0000763240317816 */ /* 0x010fe20000000031 */
[----:B------:R-:W-:Y:S01]  /*51f0*/  FFMA.FTZ R89, R79, R34, R32 ;  /* 0x000000224f597223 */ /* 0x000fe20000010020 */
[----:B------:R-:W-:Y:S01]  /*5200*/  FFMA.FTZ R48, R76, R35, R91 ;  /* 0x000000234c307223 */ /* 0x000fe2000001005b */
[----:B------:R-:W-:Y:S01]  /*5210*/  SHF.L.U32 R64, R64, 0x10, RZ ;  /* 0x0000001040407819 */ /* 0x000fe200000006ff */
[----:B------:R-:W3:Y:S01]  /*5220*/  LDG.E.128 R32, desc[UR6][R2.64+0x18000] ;  /* 0x0180000602207981 */ /* 0x000ee2000c1e1d00 */
        /* <DEDUP_REMOVED lines=15> */
[----:B------:R-:W-:Y:S01]  /*5320*/  SHF.L.U32 R96, R65, 0x10, RZ ;  /* 0x0000001041607819 */ /* 0x000fe200000006ff */
[----:B------:R-:W4:Y:S01]  /*5330*/  LDG.E.128 R36, desc[UR6][R2.64+0x1b800] ;  /* 0x01b8000602247981 */ /* 0x000f22000c1e1d00 */
[----:B------:R-:W-:Y:S01]  /*5340*/  FFMA.FTZ R50, R87, R50, R64 ;  /* 0x0000003257327223 */ /* 0x000fe20000010040 */
[----:B------:R-:W-:-:S02]  /*5350*/  SHF.L.U32 R98, R66, 0x10, RZ ;  /* 0x0000001042627819 */ /* 0x000fc400000006ff */
[----:B------:R-:W-:Y:S01]  /*5360*/  PRMT R66, R66, 0x7632, R66 ;  /* 0x0000763242427816 */ /* 0x000fe20000000042 */
[----:B------:R-:W-:Y:S01]  /*5370*/  FFMA.FTZ R96, R85, R96, R100 ;  /* 0x0000006055607223 */ /* 0x000fe20000010064 */
[----:B------:R-:W-:Y:S01]  /*5380*/  FFMA.FTZ R65, R79, R48, R50 ;  /* 0x000000304f417223 */ /* 0x000fe20000010032 */
[C---:B-----5:R-:W-:Y:S02]  /*5390*/  PRMT R49, R68.reuse, 0x7632, R49 ;  /* 0x0000763244317816 */ /* 0x060fe40000000031 */
[----:B------:R-:W-:Y:S01]  /*53a0*/  SHF.L.U32 R50, R68, 0x10, RZ ;  /* 0x0000001044327819 */ /* 0x000fe200000006ff */
[----:B------:R-:W-:Y:S01]  /*53b0*/  FFMA.FTZ R96, R83, R98, R96 ;  /* 0x0000006253607223 */ /* 0x000fe20000010060 */
[----:B------:R-:W-:Y:S01]  /*53c0*/  IMAD.U32 R66, R66, 0x10000, RZ ;  /* 0x0001000042427824 */ /* 0x000fe200078e00ff */
[----:B------:R-:W-:Y:S02]  /*53d0*/  SHF.L.U32 R98, R49, 0x10, RZ ;  /* 0x0000001031627819 */ /* 0x000fe400000006ff */
        /* <DEDUP_REMOVED lines=8> */
[----:B------:R-:W-:Y:S02]  /*5460*/  PRMT R64, R51, 0x7632, R64 ;  /* 0x0000763233407816 */ /* 0x000fe40000000040 */
[----:B------:R-:W5:Y:S01]  /*5470*/  LDG.E.128 R48, desc[UR6][R2.64+0x1f000] ;  /* 0x01f0000602307981 */ /* 0x000f62000c1e1d00 */
[----:B------:R-:W-:Y:S01]  /*5480*/  SHF.L.U32 R80, R67, 0x10, RZ ;  /* 0x0000001043507819 */ /* 0x000fe200000006ff */
[----:B------:R-:W-:Y:S01]  /*5490*/  FFMA.FTZ R96, R76, R69, R81 ;  /* 0x000000454c607223 */ /* 0x000fe20000010051 */
[----:B------:R-:W-:Y:S01]  /*54a0*/  IMAD.U32 R69, R64, 0x10000, RZ ;  /* 0x0001000040457824 */ /* 0x000fe200078e00ff */
[----:B------:R-:W-:-:S02]  /*54b0*/  SHF.L.U32 R67, R68, 0x10, RZ ;  /* 0x0000001044437819 */ /* 0x000fc400000006ff */
[C---:B------:R-:W-:Y:S01]  /*54c0*/  SHF.L.U32 R64, R70.reuse, 0x10, RZ ;  /* 0x0000001046407819 */ /* 0x040fe200000006ff */
[----:B------:R-:W-:Y:S01]  /*54d0*/  FFMA.FTZ R80, R85, R80, R96 ;  /* 0x0000005055507223 */ /* 0x000fe20000010060 */
[----:B------:R-:W-:Y:S01]  /*54e0*/  PRMT R70, R70, 0x7632, R70 ;  /* 0x0000763246467816 */ /* 0x000fe20000000046 */
[C-C-:B------:R-:W-:Y:S01]  /*54f0*/  FFMA.FTZ R69, R88.reuse, R69, R65.reuse ;  /* 0x0000004558457223 */ /* 0x140fe20000010041 */
[----:B------:R-:W-:Y:S01]  /*5500*/  FFMA.FTZ R68, R88, R67, R66 ;  /* 0x0000004358447223 */ /* 0x000fe20000010042 */
[----:B------:R-:W-:Y:S01]  /*5510*/  FFMA.FTZ R64, R83, R64, R80 ;  /* 0x0000004053407223 */ /* 0x000fe20000010050 */
[----:B------:R-:W-:Y:S02]  /*5520*/  SHF.L.U32 R70, R70, 0x10, RZ ;  /* 0x0000001046467819 */ /* 0x000fe400000006ff */
[C---:B------:R-:W-:Y:S02]  /*5530*/  PRMT R65, R52.reuse, 0x7632, R65 ;  /* 0x0000763234417816 */ /* 0x040fe40000000041 */
[----:B------:R-:W-:Y:S01]  /*5540*/  SHF.L.U32 R66, R52, 0x10, RZ ;  /* 0x0000001034427819 */ /* 0x000fe200000006ff */
[----:B------:R-:W-:Y:S01]  /*5550*/  FFMA.FTZ R70, R87, R70, R64 ;  /* 0x0000004657467223 */ /* 0x000fe20000010040 */
[----:B------:R-:W-:-:S03]  /*5560*/  SHF.L.U32 R96, R65, 0x10, RZ ;  /* 0x0000001041607819 */ /* 0x000fc600000006ff */
[----:B------:R-:W-:Y:S02]  /*5570*/  FFMA.FTZ R86, R77, R66, R86 ;  /* 0x000000424d567223 */ /* 0x000fe40000010056 */
[----:B------:R-:W5:Y:S01]  /*5580*/  LDG.E.128 R64, desc[UR6][R2.64+0x22800] ;  /* 0x0228000602407981 */ /* 0x000f62000c1e1d00 */
[C---:B------:R-:W-:Y:S01]  /*5590*/  IMAD.U32 R80, R71.reuse, 0x10000, RZ ;  /* 0x0001000047507824 */ /* 0x040fe200078e00ff */
[----:B------:R-:W-:Y:S02]  /*55a0*/  PRMT R52, R71, 0x7632, R52 ;  /* 0x0000763247347816 */ /* 0x000fe40000000034 */
[C---:B------:R-:W-:Y:S01]  /*55b0*/  SHF.L.U32 R97, R72.reuse, 0x10, RZ ;  /* 0x0000001048617819 */ /* 0x040fe200000006ff */
        /* <DEDUP_REMOVED lines=15> */
[--C-:B------:R-:W-:Y:S01]  /*56b0*/  FFMA.FTZ R70, R88, R53, R71.reuse ;  /* 0x0000003558467223 */ /* 0x100fe20000010047 */
[----:B------:R-:W-:Y:S01]  /*56c0*/  SHF.L.U32 R86, R73, 0x10, RZ ;  /* 0x0000001049567819 */ /* 0x000fe200000006ff */
[----:B------:R-:W-:Y:S01]  /*56d0*/  IMAD.U32 R80, R55, 0x10000, RZ ;  /* 0x0001000037507824 */ /* 0x000fe200078e00ff */
[----:B------:R-:W-:Y:S01]  /*56e0*/  PRMT R71, R54, 0x7632, R71 ;  /* 0x0000763236477816 */ /* 0x000fe20000000047 */
[----:B------:R-:W-:Y:S01]  /*56f0*/  FFMA.FTZ R84, R83, R52, R72 ;  /* 0x0000003453547223 */ /* 0x000fe20000010048 */
[----:B------:R-:W-:-:S02]  /*5700*/  PRMT R73, R55, 0x7632, R73 ;  /* 0x0000763237497816 */ /* 0x000fc40000000049 */
[----:B------:R0:W5:Y:S01]  /*5710*/  LDG.E.128 R52, desc[UR6][R2.64+0x26000] ;  /* 0x0260000602347981 */ /* 0x000162000c1e1d00 */
[----:B------:R-:W-:Y:S01]  /*5720*/  FFMA.FTZ R96, R76, R81, R91 ;  /* 0x000000514c607223 */ /* 0x000fe2000001005b */
[C---:B------:R-:W-:Y:S02]  /*5730*/  PRMT R81, R74.reuse, 0x7632, R81 ;  /* 0x000076324a517816 */ /* 0x040fe40000000051 */
[----:B------:R-:W-:Y:S01]  /*5740*/  SHF.L.U32 R74, R74, 0x10, RZ ;  /* 0x000000104a4a7819 */ /* 0x000fe200000006ff */
[----:B------:R-:W-:Y:S01]  /*5750*/  FFMA.FTZ R86, R85, R86, R96 ;  /* 0x0000005655567223 */ /* 0x000fe20000010060 */
[C---:B------:R-:W-:Y:S02]  /*5760*/  PRMT R91, R60.reuse, 0x7632, R91 ;  /* 0x000076323c5b7816 */ /* 0x040fe4000000005b */
[----:B------:R-:W-:Y:S02]  /*5770*/  SHF.L.U32 R96, R60, 0x10, RZ ;  /* 0x000000103c607819 */ /* 0x000fe400000006ff */
[----:B------:R-:W-:Y:S01]  /*5780*/  SHF.L.U32 R72, R71, 0x10, RZ ;  /* 0x0000001047487819 */ /* 0x000fe200000006ff */
[----:B------:R-:W-:Y:S01]  /*5790*/  FFMA.FTZ R71, R83, R74, R86 ;  /* 0x0000004a53477223 */ /* 0x000fe20000010056 */
[----:B------:R-:W-:-:S02]  /*57a0*/  SHF.L.U32 R60, R81, 0x10, RZ ;  /* 0x00000010513c7819 */ /* 0x000fc400000006ff */
[----:B0-----:R-:W-:-:S03]  /*57b0*/  SHF.L.U32 R2, R75, 0x10, RZ ;  /* 0x000000104b027819 */ /* 0x001fc600000006ff */
[C---:B------:R-:W-:Y:S01]  /*57c0*/  FFMA.FTZ R71, R87.reuse, R60, R71 ;  /* 0x0000003c57477223 */ /* 0x040fe20000010047 */
[----:B------:R-:W-:Y:S01]  /*57d0*/  FFMA.FTZ R72, R87, R72, R84 ;  /* 0x0000004857487223 */ /* 0x000fe20000010054 */
[----:B------:R-:W-:Y:S02]  /*57e0*/  IMAD.U32 R74, R91, 0x10000, RZ ;  /* 0x000100005b4a7824 */ /* 0x000fe400078e00ff */
[----:B------:R-:W-:Y:S01]  /*57f0*/  FFMA.FTZ R56, R77, R96, R56 ;  /* 0x000000604d387223 */ /* 0x000fe20000010038 */
[----:B------:R-:W-:Y:S01]  /*5800*/  FFMA.FTZ R2, R79, R2, R71 ;  /* 0x000000024f027223 */ /* 0x000fe20000010047 */
[C---:B------:R-:W-:Y:S02]  /*5810*/  PRMT R60, R44.reuse, 0x7632, R60 ;  /* 0x000076322c3c7816 */ /* 0x040fe4000000003c */
        /* <DEDUP_REMOVED lines=11> */
[--C-:B------:R-:W-:Y:S01]  /*58d0*/  FFMA.FTZ R0, R88, R73, R3.reuse ;  /* 0x0000004958007223 */ /* 0x100fe20000010003 */
[----:B------:R-:W-:Y:S01]  /*58e0*/  SHF.L.U32 R45, R45, 0x10, RZ ;  /* 0x000000102d2d7819 */ /* 0x000fe200000006ff */
        /* <DEDUP_REMOVED lines=16> */
[C---:B------:R-:W-:Y:S02]  /*59f0*/  PRMT R41, R12.reuse, 0x7632, R41 ;  /* 0x000076320c297816 */ /* 0x040fe40000000029 */
        /* <DEDUP_REMOVED lines=9> */
[----:B------:R-:W-:Y:S01]  /*5a90*/  FFMA.FTZ R60, R76, R3, R61 ;  /* 0x000000034c3c7223 */ /* 0x000fe2000001003d */
[----:B------:R-:W-:Y:S01]  /*5aa0*/  PRMT R41, R41, 0x7632, R41 ;  /* 0x0000763229297816 */ /* 0x000fe20000000029 */
[----:B------:R-:W-:Y:S01]  /*5ab0*/  FFMA.FTZ R57, R57, R40, R12 ;  /* 0x0000002839397223 */ /* 0x000fe2000001000c */
[C---:B------:R-:W-:Y:S01]  /*5ac0*/  PRMT R3, R13.reuse, 0x7632, R3 ;  /* 0x000076320d037816 */ /* 0x040fe20000000003 */
[----:B------:R-:W-:-:S02]  /*5ad0*/  IMAD.U32 R13, R13, 0x10000, RZ ;  /* 0x000100000d0d7824 */ /* 0x000fc400078e00ff */
[----:B------:R-:W-:Y:S01]  /*5ae0*/  FFMA.FTZ R46, R87, R46, R62 ;  /* 0x0000002e572e7223 */ /* 0x000fe2000001003e */
[----:B------:R-:W-:Y:S02]  /*5af0*/  SHF.L.U32 R56, R41, 0x10, RZ ;  /* 0x0000001029387819 */ /* 0x000fe400000006ff */
[----:B------:R-:W-:Y:S01]  /*5b00*/  SHF.L.U32 R62, R3, 0x10, RZ ;  /* 0x00000010033e7819 */ /* 0x000fe200000006ff */
[----:B------:R-:W-:Y:S01]  /*5b10*/  FFMA.FTZ R13, R76, R13, R57 ;  /* 0x0000000d4c0d7223 */ /* 0x000fe20000010039 */
[----:B------:R-:W-:Y:S01]  /*5b20*/  PRMT R44, R63, 0x7632, R44 ;  /* 0x000076323f2c7816 */ /* 0x000fe2000000002c */
[----:B------:R-:W-:Y:S01]  /*5b30*/  FFMA.FTZ R56, R85, R56, R60 ;  /* 0x0000003855387223 */ /* 0x000fe2000001003c */
[----:B------:R-:W-:Y:S01]  /*5b40*/  SHF.L.U32 R12, R47, 0x10, RZ ;  /* 0x000000102f0c7819 */ /* 0x000fe200000006ff */
[----:B------:R-:W-:Y:S02]  /*5b50*/  FFMA.FTZ R85, R85, R62, R13 ;  /* 0x0000003e55557223 */ /* 0x000fe4000001000d */
[----:B------:R-:W-:Y:S01]  /*5b60*/  IMAD.U32 R13, R44, 0x10000, RZ ;  /* 0x000100002c0d7824 */ /* 0x000fe200078e00ff */
[----:B------:R-:W-:Y:S01]  /*5b70*/  SHF.L.U32 R44, R14, 0x10, RZ ;  /* 0x000000100e2c7819 */ /* 0x000fe200000006ff */
[----:B------:R-:W-:Y:S01]  /*5b80*/  FFMA.FTZ R40, R79, R12, R46 ;  /* 0x0000000c4f287223 */ /* 0x000fe2000001002e */
[----:B------:R-:W-:Y:S01]  /*5b90*/  SHF.L.U32 R46, R42, 0x10, RZ ;  /* 0x000000102a2e7819 */ /* 0x000fe200000006ff */
[----:B------:R-:W-:Y:S01]  /*5ba0*/  FFMA.FTZ R12, R88, R13, R45 ;  /* 0x0000000d580c7223 */ /* 0x000fe2000001002d */
[----:B------:R-:W-:-:S02]  /*5bb0*/  PRMT R14, R14, 0x7632, R14 ;  /* 0x000076320e0e7816 */ /* 0x000fc4000000000e */
[----:B------:R-:W-:Y:S02]  /*5bc0*/  SHF.L.U32 R60, R16, 0x10, RZ ;  /* 0x00000010103c7819 */ /* 0x000fe400000006ff */
[----:B------:R-:W-:Y:S02]  /*5bd0*/  PRMT R42, R42, 0x7632, R42 ;  /* 0x000076322a2a7816 */ /* 0x000fe4000000002a */
[----:B------:R-:W-:Y:S02]  /*5be0*/  SHF.L.U32 R3, R92, 0x10, RZ ;  /* 0x000000105c037819 */ /* 0x000fe400000006ff */
[----:B------:R-:W-:Y:S02]  /*5bf0*/  PRMT R16, R16, 0x7632, R16 ;  /* 0x0000763210107816 */ /* 0x000fe40000000010 */
[----:B------:R-:W-:Y:S01]  /*5c00*/  PRMT R13, R92, 0x7632, R13 ;  /* 0x000076325c0d7816 */ /* 0x000fe2000000000d */
[C---:B------:R-:W-:Y:S01]  /*5c10*/  FFMA.FTZ R46, R83.reuse, R46, R56 ;  /* 0x0000002e532e7223 */ /* 0x040fe20000010038 */
        /* <DEDUP_REMOVED lines=14> */
[----:B------:R-:W-:Y:S01]  /*5d00*/  SHF.L.U32 R47, R47, 0x10, RZ ;  /* 0x000000102f2f7819 */ /* 0x000fe200000006ff */
[----:B------:R-:W-:Y:S02]  /*5d10*/  FFMA.FTZ R41, R79, R44, R42 ;  /* 0x0000002c4f297223 */ /* 0x000fe4000001002a */
[----:B------:R-:W-:Y:S01]  /*5d20*/  FFMA.FTZ R42, R14, R43, R45 ;  /* 0x0000002b0e2a7223 */ /* 0x000fe2000001002d */
[----:B------:R-:W-:Y:S01]  /*5d30*/  PRMT R43, R20, 0x7632, R43 ;  /* 0x00007632142b7816 */ /* 0x000fe2000000002b */
[----:B------:R-:W-:Y:S01]  /*5d40*/  FFMA.FTZ R40, R88, R47, R40 ;  /* 0x0000002f58287223 */ /* 0x000fe20000010028 */
[----:B------:R-:W-:Y:S01]  /*5d50*/  IMAD.U32 R46, R15, 0x10000, RZ ;  /* 0x000100000f2e7824 */ /* 0x000fe200078e00ff */
[----:B------:R-:W-:-:S02]  /*5d60*/  SHF.L.U32 R47, R20, 0x10, RZ ;  /* 0x00000010142f7819 */ /* 0x000fc400000006ff */
[----:B------:R-:W-:Y:S02]  /*5d70*/  PRMT R15, R15, 0x7632, R15 ;  /* 0x000076320f0f7816 */ /* 0x000fe4000000000f */
[----:B------:R-:W-:Y:S02]  /*5d80*/  PRMT R20, R17, 0x7632, R20 ;  /* 0x0000763211147816 */ /* 0x000fe40000000014 */
[----:B------:R-:W-:Y:S02]  /*5d90*/  PRMT R93, R93, 0x7632, R93 ;  /* 0x000076325d5d7816 */ /* 0x000fe4000000005d */
[----:B------:R-:W-:Y:S01]  /*5da0*/  SHF.L.U32 R17, R16, 0x10, RZ ;  /* 0x0000001010117819 */ /* 0x000fe200000006ff */
[----:B------:R-:W-:Y:S01]  /*5db0*/  IMAD.U32 R16, R43, 0x10000, RZ ;  /* 0x000100002b107824 */ /* 0x000fe200078e00ff */
[----:B------:R-:W-:Y:S02]  /*5dc0*/  PRMT R75, R75, 0x7632, R75 ;  /* 0x000076324b4b7816 */ /* 0x000fe4000000004b */
[----:B------:R-:W-:-:S02]  /*5dd0*/  SHF.L.U32 R43, R15, 0x10, RZ ;  /* 0x000000100f2b7819 */ /* 0x000fc400000006ff */
        /* <DEDUP_REMOVED lines=9> */
[C---:B------:R-:W-:Y:S01]  /*5e70*/  FFMA.FTZ R2, R88.reuse, R75, R2 ;  /* 0x0000004b58027223 */ /* 0x040fe20000010002 */
[C---:B------:R-:W-:Y:S01]  /*5e80*/  FFMA.FTZ R16, R88.reuse, R17, R41 ;  /* 0x0000001158107223 */ /* 0x040fe20000010029 */
[----:B------:R-:W-:Y:S01]  /*5e90*/  FFMA.FTZ R88, R88, R43, R46 ;  /* 0x0000002b58587223 */ /* 0x000fe2000001002e */
[C---:B------:R-:W-:Y:S01]  /*5ea0*/  PRMT R21, R18.reuse, 0x7632, R21 ;  /* 0x0000763212157816 */ /* 0x040fe20000000015 */
[----:B------:R-:W-:Y:S01]  /*5eb0*/  IMAD.U32 R42, R18, 0x10000, RZ ;  /* 0x00010000122a7824 */ /* 0x000fe200078e00ff */
        /* <DEDUP_REMOVED lines=9> */
[----:B------:R-:W-:Y:S02]  /*5f50*/  PRMT R43, R22, 0x7632, R43 ;  /* 0x00007632162b7816 */ /* 0x000fe4000000002b */
[C---:B------:R-:W-:Y:S01]  /*5f60*/  PRMT R20, R95.reuse, 0x7632, R20 ;  /* 0x000076325f147816 */ /* 0x040fe20000000014 */
[----:B------:R-:W-:Y:S01]  /*5f70*/  FFMA.FTZ R44, R18, R21, R41 ;  /* 0x00000015122c7223 */ /* 0x000fe20000010029 */
[----:B------:R-:W-:-:S02]  /*5f80*/  SHF.L.U32 R95, R95, 0x10, RZ ;  /* 0x000000105f5f7819 */ /* 0x000fc400000006ff */
[C---:B------:R-:W-:Y:S02]  /*5f90*/  SHF.L.U32 R42, R19.reuse, 0x10, RZ ;  /* 0x00000010132a7819 */ /* 0x040fe400000006ff */
[----:B------:R-:W-:Y:S01]  /*5fa0*/  PRMT R22, R19, 0x7632, R22 ;  /* 0x0000763213167816 */ /* 0x000fe20000000016 */
[----:B------:R-:W-:Y:S01]  /*5fb0*/  FFMA.FTZ R19, R17, R46, R56 ;  /* 0x0000002e11137223 */ /* 0x000fe20000010038 */
[----:B------:R-:W-:Y:S02]  /*5fc0*/  SHF.L.U32 R43, R43, 0x10, RZ ;  /* 0x000000102b2b7819 */ /* 0x000fe400000006ff */
[C---:B------:R-:W-:Y:S02]  /*5fd0*/  PRMT R21, R24.reuse, 0x7632, R21 ;  /* 0x0000763218157816 */ /* 0x040fe40000000015 */
[----:B------:R-:W-:Y:S01]  /*5fe0*/  SHF.L.U32 R46, R24, 0x10, RZ ;  /* 0x00000010182e7819 */ /* 0x000fe200000006ff */
[----:B------:R-:W-:Y:S01]  /*5ff0*/  FFMA.FTZ R42, R95, R42, R44 ;  /* 0x0000002a5f2a7223 */ /* 0x000fe2000001002c */
[----:B------:R-:W-:-:S02]  /*6000*/  IMAD.U32 R24, R23, 0x10000, RZ ;  /* 0x0001000017187824 */ /* 0x000fc400078e00ff */
[----:B------:R-:W-:Y:S01]  /*6010*/  FFMA.FTZ R44, R18, R43, R19 ;  /* 0x0000002b122c7223 */ /* 0x000fe20000010013 */
[----:B------:R-:W-:Y:S01]  /*6020*/  SHF.L.U32 R56, R21, 0x10, RZ ;  /* 0x0000001015387819 */ /* 0x000fe200000006ff */
[----:B------:R-:W-:Y:S01]  /*6030*/  FFMA.FTZ R46, R3, R46, R69 ;  /* 0x0000002e032e7223 */ /* 0x000fe20000010045 */
[----:B------:R-:W-:Y:S02]  /*6040*/  PRMT R23, R23, 0x7632, R23 ;  /* 0x0000763217177816 */ /* 0x000fe40000000017 */
[----:B------:R-:W-:Y:S02]  /*6050*/  SHF.L.U32 R22, R22, 0x10, RZ ;  /* 0x0000001016167819 */ /* 0x000fe400000006ff */
[----:B------:R-:W-:Y:S01]  /*6060*/  SHF.L.U32 R19, R20, 0x10, RZ ;  /* 0x0000001014137819 */ /* 0x000fe200000006ff */
[----:B------:R-:W-:Y:S01]  /*6070*/  FFMA.FTZ R21, R95, R24, R44 ;  /* 0x000000185f157223 */ /* 0x000fe2000001002c */
[----:B------:R-:W-:Y:S01]  /*6080*/  SHF.L.U32 R41, R25, 0x10, RZ ;  /* 0x0000001019297819 */ /* 0x000fe200000006ff */
[----:B------:R-:W-:Y:S01]  /*6090*/  FFMA.FTZ R43, R13, R56, R46 ;  /* 0x000000380d2b7223 */ /* 0x000fe2000001002e */
[----:B------:R-:W-:Y:S01]  /*60a0*/  PRMT R25, R25, 0x7632, R25 ;  /* 0x0000763219197816 */ /* 0x000fe20000000019 */
[----:B------:R-:W-:-:S02]  /*60b0*/  IMAD.U32 R24, R23, 0x10000, RZ ;  /* 0x0001000017187824 */ /* 0x000fc400078e00ff */
[----:B------:R-:W-:Y:S01]  /*60c0*/  FFMA.FTZ R20, R19, R22, R42 ;  /* 0x0000001613147223 */ /* 0x000fe2000001002a */
[C---:B------:R-:W-:Y:S02]  /*60d0*/  PRMT R22, R8.reuse, 0x7632, R22 ;  /* 0x0000763208167816 */ /* 0x040fe40000000016 */
[----:B------:R-:W-:Y:S01]  /*60e0*/  SHF.L.U32 R23, R8, 0x10, RZ ;  /* 0x0000001008177819 */ /* 0x000fe200000006ff */
[----:B------:R-:W-:Y:S01]  /*60f0*/  FFMA.FTZ R46, R14, R41, R43 ;  /* 0x000000290e2e7223 */ /* 0x000fe2000001002b */
[----:B------:R-:W-:Y:S01]  /*6100*/  SHF.L.U32 R44, R25, 0x10, RZ ;  /* 0x00000010192c7819 */ /* 0x000fe200000006ff */
[--C-:B------:R-:W-:Y:S01]  /*6110*/  FFMA.FTZ R8, R19, R24, R21.reuse ;  /* 0x0000001813087223 */ /* 0x100fe20000010015 */
[----:B------:R-:W-:Y:S01]  /*6120*/  SHF.L.U32 R24, R22, 0x10, RZ ;  /* 0x0000001016187819 */ /* 0x000fe200000006ff */
[----:B------:R-:W-:Y:S01]  /*6130*/  FFMA.FTZ R68, R3, R23, R68 ;  /* 0x0000001703447223 */ /* 0x000fe20000010044 */
[C---:B------:R-:W-:Y:S01]  /*6140*/  SHF.L.U32 R22, R26.reuse, 0x10, RZ ;  /* 0x000000101a167819 */ /* 0x040fe200000006ff */
[----:B------:R-:W-:Y:S01]  /*6150*/  FFMA.FTZ R44, R15, R44, R46 ;  /* 0x0000002c0f2c7223 */ /* 0x000fe2000001002e */
[----:B------:R-:W-:Y:S01]  /*6160*/  PRMT R26, R26, 0x7632, R26 ;  /* 0x000076321a1a7816 */ /* 0x000fe2000000001a */
        /* <DEDUP_REMOVED lines=8> */
[C---:B------:R-:W-:Y:S01]  /*61f0*/  PRMT R9, R10.reuse, 0x7632, R9 ;  /* 0x000076320a097816 */ /* 0x040fe20000000009 */
[----:B------:R-:W-:Y:S01]  /*6200*/  FFMA.FTZ R26, R15, R26, R42 ;  /* 0x0000001a0f1a7223 */ /* 0x000fe2000001002a */
[----:B------:R-:W-:Y:S01]  /*6210*/  SHF.L.U32 R10, R10, 0x10, RZ ;  /* 0x000000100a0a7819 */ /* 0x000fe200000006ff */
[C---:B--2---:R-:W-:Y:S01]  /*6220*/  IMAD.U32 R25, R28.reuse, 0x10000, RZ ;  /* 0x000100001c197824 */ /* 0x044fe200078e00ff */
[----:B------:R-:W-:Y:S02]  /*6230*/  SHF.L.U32 R22, R27, 0x10, RZ ;  /* 0x000000101b167819 */ /* 0x000fe400000006ff */
        /* <DEDUP_REMOVED lines=22> */
[----:B------:R-:W-:Y:S01]  /*63a0*/  SHF.L.U32 R10, R10, 0x10, RZ ;  /* 0x000000100a0a7819 */ /* 0x000fe200000006ff */
[C---:B------:R-:W-:Y:S01]  /*63b0*/  IMAD.U32 R0, R30.reuse, 0x10000, RZ ;  /* 0x000100001e007824 */ /* 0x040fe200078e00ff */
[----:B------:R-:W-:Y:S01]  /*63c0*/  PRMT R30, R30, 0x7632, R30 ;  /* 0x000076321e1e7816 */ /* 0x000fe2000000001e */
        /* <DEDUP_REMOVED lines=9> */
[----:B------:R-:W-:Y:S01]  /*6460*/  FFMA.FTZ R22, R18, R5, R11 ;  /* 0x0000000512167223 */ /* 0x000fe2000001000b */
[C---:B------:R-:W-:Y:S01]  /*6470*/  PRMT R5, R6.reuse, 0x7632, R5 ;  /* 0x0000763206057816 */ /* 0x040fe20000000005 */
[----:B------:R-:W-:Y:S01]  /*6480*/  FFMA.FTZ R24, R15, R24, R26 ;  /* 0x000000180f187223 */ /* 0x000fe2000001001a */
[----:B------:R-:W-:Y:S01]  /*6490*/  IMAD.U32 R6, R6, 0x10000, RZ ;  /* 0x0001000006067824 */ /* 0x000fe200078e00ff */
[----:B------:R-:W-:Y:S02]  /*64a0*/  SHF.L.U32 R10, R31, 0x10, RZ ;  /* 0x000000101f0a7819 */ /* 0x000fe400000006ff */
[C---:B---3--:R-:W-:Y:S02]  /*64b0*/  SHF.L.U32 R21, R32.reuse, 0x10, RZ ;  /* 0x0000001020157819 */ /* 0x048fe400000006ff */
        /* <DEDUP_REMOVED lines=13> */
[----:B------:R-:W-:Y:S01]  /*6590*/  PRMT R0, R31, 0x7632, R0 ;  /* 0x000076321f007816 */ /* 0x000fe20000000000 */
[----:B------:R-:W-:Y:S01]  /*65a0*/  FFMA.FTZ R22, R14, R11, R21 ;  /* 0x0000000b0e167223 */ /* 0x000fe20000010015 */
[----:B------:R-:W-:-:S02]  /*65b0*/  SHF.L.U32 R2, R7, 0x10, RZ ;  /* 0x0000001007027819 */ /* 0x000fc400000006ff */
[----:B------:R-:W-:Y:S02]  /*65c0*/  SHF.L.U32 R6, R33, 0x10, RZ ;  /* 0x0000001021067819 */ /* 0x000fe400000006ff */
[C---:B----4-:R-:W-:Y:S02]  /*65d0*/  SHF.L.U32 R7, R36.reuse, 0x10, RZ ;  /* 0x0000001024077819 */ /* 0x050fe400000006ff */
[----:B------:R-:W-:Y:S02]  /*65e0*/  PRMT R36, R36, 0x7632, R36 ;  /* 0x0000763224247816 */ /* 0x000fe40000000024 */
[----:B------:R-:W-:Y:S01]  /*65f0*/  SHF.L.U32 R0, R0, 0x10, RZ ;  /* 0x0000001000007819 */ /* 0x000fe200000006ff */
[----:B------:R-:W-:Y:S01]  /*6600*/  FFMA.FTZ R22, R15, R6, R22 ;  /* 0x000000060f167223 */ /* 0x000fe20000010016 */
[----:B------:R-:W-:Y:S01]  /*6610*/  SHF.L.U32 R6, R34, 0x10, RZ ;  /* 0x0000001022067819 */ /* 0x000fe200000006ff */
[----:B------:R-:W-:Y:S01]  /*6620*/  FFMA.FTZ R12, R3, R7, R12 ;  /* 0x00000007030c7223 */ /* 0x000fe2000001000c */
[----:B------:R-:W-:Y:S01]  /*6630*/  IMAD.U32 R36, R36, 0x10000, RZ ;  /* 0x0001000024247824 */ /* 0x000fe200078e00ff */
        /* <DEDUP_REMOVED lines=13> */
[----:B------:R-:W-:Y:S02]  /*6710*/  SHF.L.U32 R38, R38, 0x10, RZ ;  /* 0x0000001026267819 */ /* 0x000fe400000006ff */
[C---:B-----5:R-:W-:Y:S02]  /*6720*/  SHF.L.U32 R11, R48.reuse, 0x10, RZ ;  /* 0x00000010300b7819 */ /* 0x060fe400000006ff */
[----:B------:R-:W-:Y:S01]  /*6730*/  PRMT R48, R48, 0x7632, R48 ;  /* 0x0000763230307816 */ /* 0x000fe20000000030 */
[----:B------:R-:W-:Y:S01]  /*6740*/  FFMA.FTZ R7, R17, R38, R22 ;  /* 0x0000002611077223 */ /* 0x000fe20000010016 */
[----:B------:R-:W-:Y:S01]  /*6750*/  SHF.L.U32 R5, R5, 0x10, RZ ;  /* 0x0000001005057819 */ /* 0x000fe200000006ff */
[----:B------:R-:W-:Y:S01]  /*6760*/  FFMA.FTZ R40, R3, R11, R40 ;  /* 0x0000000b03287223 */ /* 0x000fe20000010028 */
[----:B------:R-:W-:Y:S01]  /*6770*/  SHF.L.U32 R48, R48, 0x10, RZ ;  /* 0x0000001030307819 */ /* 0x000fe200000006ff */
[----:B------:R-:W-:-:S02]  /*6780*/  IMAD.U32 R10, R35, 0x10000, RZ ;  /* 0x00010000230a7824 */ /* 0x000fc400078e00ff */
[----:B------:R-:W-:Y:S01]  /*6790*/  FFMA.FTZ R22, R18, R5, R7 ;  /* 0x0000000512167223 */ /* 0x000fe20000010007 */
[----:B------:R-:W-:Y:S01]  /*67a0*/  SHF.L.U32 R7, R49, 0x10, RZ ;  /* 0x0000001031077819 */ /* 0x000fe200000006ff */
[----:B------:R-:W-:Y:S01]  /*67b0*/  FFMA.FTZ R11, R13, R48, R40 ;  /* 0x000000300d0b7223 */ /* 0x000fe20000010028 */
[----:B------:R-:W-:Y:S01]  /*67c0*/  PRMT R6, R35, 0x7632, R6 ;  /* 0x0000763223067816 */ /* 0x000fe20000000006 */
[----:B------:R-:W-:Y:S01]  /*67d0*/  FFMA.FTZ R10, R95, R10, R12 ;  /* 0x0000000a5f0a7223 */ /* 0x000fe2000001000c */
[C---:B------:R-:W-:Y:S01]  /*67e0*/  IMAD.U32 R12, R39.reuse, 0x10000, RZ ;  /* 0x00010000270c7824 */ /* 0x040fe200078e00ff */
[----:B------:R-:W-:Y:S01]  /*67f0*/  PRMT R39, R39, 0x7632, R39 ;  /* 0x0000763227277816 */ /* 0x000fe20000000027 */
[----:B------:R-:W-:Y:S01]  /*6800*/  FFMA.FTZ R24, R14, R7, R11 ;  /* 0x000000070e187223 */ /* 0x000fe2000001000b */
[----:B------:R-:W-:Y:S01]  /*6810*/  PRMT R49, R49, 0x7632, R49 ;  /* 0x0000763231317816 */ /* 0x000fe20000000031 */
[----:B------:R-:W-:Y:S01]  /*6820*/  IMAD.U32 R7, R64, 0x10000, RZ ;  /* 0x0001000040077824 */ /* 0x000fe200078e00ff */
[----:B------:R-:W-:Y:S01]  /*6830*/  SHF.L.U32 R6, R6, 0x10, RZ ;  /* 0x0000001006067819 */ /* 0x000fe200000006ff */
[----:B------:R-:W-:Y:S01]  /*6840*/  FFMA.FTZ R5, R95, R12, R22 ;  /* 0x0000000c5f057223 */ /* 0x000fe20000010016 */
[----:B------:R-:W-:-:S02]  /*6850*/  PRMT R64, R64, 0x7632, R64 ;  /* 0x0000763240407816 */ /* 0x000fc40000000040 */
[----:B------:R-:W-:Y:S02]  /*6860*/  SHF.L.U32 R12, R39, 0x10, RZ ;  /* 0x00000010270c7819 */ /* 0x000fe400000006ff */
        /* <DEDUP_REMOVED lines=13> */
[----:B------:R-:W-:-:S02]  /*6940*/  IMAD.U32 R22, R12, 0x10000, RZ ;  /* 0x000100000c167824 */ /* 0x000fc400078e00ff */
[----:B------:R-:W-:Y:S01]  /*6950*/  FFMA.FTZ R24, R14, R65, R21 ;  /* 0x000000410e187223 */ /* 0x000fe20000010015 */
[----:B------:R-:W0:Y:S01]  /*6960*/  SHFL.BFLY PT, R23, R20, 0x10, 0x1f ;  /* 0x0e001f0014177f89 */ /* 0x000e2200000e0000 */
[----:B------:R-:W-:Y:S01]  /*6970*/  FFMA.FTZ R16, R18, R7, R11 ;  /* 0x0000000712107223 */ /* 0x000fe2000001000b */
[C---:B------:R-:W-:Y:S01]  /*6980*/  PRMT R7, R66.reuse, 0x7632, R7 ;  /* 0x0000763242077816 */ /* 0x040fe20000000007 */
[----:B------:R-:W-:Y:S01]  /*6990*/  FFMA.FTZ R22, R15, R22, R24 ;  /* 0x000000160f167223 */ /* 0x000fe20000010018 */
[----:B------:R-:W-:Y:S02]  /*69a0*/  SHF.L.U32 R66, R66, 0x10, RZ ;  /* 0x0000001042427819 */ /* 0x000fe400000006ff */
[----:B------:R-:W-:Y:S02]  /*69b0*/  SHF.L.U32 R12, R51, 0x10, RZ ;  /* 0x00000010330c7819 */ /* 0x000fe400000006ff */
[----:B------:R-:W-:Y:S01]  /*69c0*/  SHF.L.U32 R7, R7, 0x10, RZ ;  /* 0x0000001007077819 */ /* 0x000fe200000006ff */
[----:B------:R-:W-:-:S02]  /*69d0*/  FFMA.FTZ R11, R17, R66, R22 ;  /* 0x00000042110b7223 */ /* 0x000fc40000010016 */
[----:B------:R-:W-:Y:S02]  /*69e0*/  FFMA.FTZ R12, R95, R12, R16 ;  /* 0x0000000c5f0c7223 */ /* 0x000fe40000010010 */
[----:B------:R-:W-:Y:S01]  /*69f0*/  FFMA.FTZ R16, R18, R7, R11 ;  /* 0x0000000712107223 */ /* 0x000fe2000001000b */
[C---:B------:R-:W-:Y:S01]  /*6a00*/  PRMT R21, R52.reuse, 0x7632, R21 ;  /* 0x0000763234157816 */ /* 0x040fe20000000015 */
[----:B------:R-:W1:Y:S01]  /*6a10*/  SHFL.BFLY PT, R7, R8, 0x10, 0x1f ;  /* 0x0e001f0008077f89 */ /* 0x000e6200000e0000 */
[----:B------:R-:W-:Y:S02]  /*6a20*/  IMAD.U32 R52, R52, 0x10000, RZ ;  /* 0x0001000034347824 */ /* 0x000fe400078e00ff */
[----:B------:R-:W-:Y:S01]  /*6a30*/  SHF.L.U32 R22, R21, 0x10, RZ ;  /* 0x0000001015167819 */ /* 0x000fe200000006ff */
[----:B------:R-:W2:Y:S01]  /*6a40*/  SHFL.BFLY PT, R25, R0, 0x10, 0x1f ;  /* 0x0e001f0000197f89 */ /* 0x000ea200000e0000 */
[----:B------:R-:W-:Y:S01]  /*6a50*/  FFMA.FTZ R52, R3, R52, R88 ;  /* 0x0000003403347223 */ /* 0x000fe20000010058 */
[----:B------:R-:W-:-:S02]  /*6a60*/  PRMT R3, R53, 0x7632, R3 ;  /* 0x0000763235037816 */ /* 0x000fc40000000003 */
[----:B------:R-:W-:Y:S01]  /*6a70*/  SHF.L.U32 R53, R53, 0x10, RZ ;  /* 0x0000001035357819 */ /* 0x000fe200000006ff */
[----:B------:R-:W-:Y:S01]  /*6a80*/  FFMA.FTZ R13, R13, R22, R52 ;  /* 0x000000160d0d7223 */ /* 0x000fe20000010034 */
[----:B------:R-:W-:Y:S01]  /*6a90*/  PRMT R10, R51, 0x7632, R10 ;  /* 0x00007632330a7816 */ /* 0x000fe2000000000a */
[----:B0-----:R-:W-:Y:S01]  /*6aa0*/  FADD.FTZ R23, R20, R23 ;  /* 0x0000001714177221 */ /* 0x001fe20000010000 */
[----:B------:R-:W-:Y:S02]  /*6ab0*/  IMAD.U32 R20, R3, 0x10000, RZ ;  /* 0x0001000003147824 */ /* 0x000fe400078e00ff */
[----:B------:R-:W-:Y:S01]  /*6ac0*/  FFMA.FTZ R14, R14, R53, R13 ;  /* 0x000000350e0e7223 */ /* 0x000fe2000001000d */
[----:B------:R-:W-:Y:S01]  /*6ad0*/  PRMT R3, R54, 0x7632, R3 ;  /* 0x0000763236037816 */ /* 0x000fe20000000003 */
[----:B------:R-:W0:Y:S01]  /*6ae0*/  SHFL.BFLY PT, R27, R2, 0x10, 0x1f ;  /* 0x0e001f00021b7f89 */ /* 0x000e2200000e0000 */
[----:B------:R-:W-:Y:S01]  /*6af0*/  SHF.L.U32 R10, R10, 0x10, RZ ;  /* 0x000000100a0a7819 */ /* 0x000fe200000006ff */
[----:B------:R-:W-:Y:S01]  /*6b00*/  FFMA.FTZ R14, R15, R20, R14 ;  /* 0x000000140f0e7223 */ /* 0x000fe2000001000e */
[----:B------:R-:W-:-:S02]  /*6b10*/  SHF.L.U32 R54, R54, 0x10, RZ ;  /* 0x0000001036367819 */ /* 0x000fc400000006ff */
[----:B------:R-:W-:Y:S01]  /*6b20*/  SHF.L.U32 R3, R3, 0x10, RZ ;  /* 0x0000001003037819 */ /* 0x000fe200000006ff */
[----:B------:R-:W-:Y:S01]  /*6b30*/  FFMA.FTZ R10, R19, R10, R12 ;  /* 0x0000000a130a7223 */ /* 0x000fe2000001000c */
[----:B------:R-:W-:Y:S01]  /*6b40*/  SHF.L.U32 R12, R67, 0x10, RZ ;  /* 0x00000010430c7819 */ /* 0x000fe200000006ff */
[----:B------:R-:W-:Y:S01]  /*6b50*/  FFMA.FTZ R17, R17, R54, R14 ;  /* 0x0000003611117223 */ /* 0x000fe2000001000e */
[----:B-1----:R-:W-:Y:S01]  /*6b60*/  FADD.FTZ R11, R8, R7 ;  /* 0x00000007080b7221 */ /* 0x002fe20000010000 */
[----:B------:R-:W-:Y:S02]  /*6b70*/  PRMT R67, R67, 0x7632, R67 ;  /* 0x0000763243437816 */ /* 0x000fe40000000043 */
[C---:B------:R-:W-:Y:S01]  /*6b80*/  PRMT R7, R55.reuse, 0x7632, R7 ;  /* 0x0000763237077816 */ /* 0x040fe20000000007 */
[----:B------:R-:W-:Y:S01]  /*6b90*/  FFMA.FTZ R18, R18, R3, R17 ;  /* 0x0000000312127223 */ /* 0x000fe20000010011 */
[----:B------:R-:W-:Y:S01]  /*6ba0*/  SHF.L.U32 R8, R55, 0x10, RZ ;  /* 0x0000001037087819 */ /* 0x000fe200000006ff */
[----:B------:R-:W-:Y:S01]  /*6bb0*/  FFMA.FTZ R16, R95, R12, R16 ;  /* 0x0000000c5f107223 */ /* 0x000fe20000010010 */
[----:B--2---:R-:W-:Y:S01]  /*6bc0*/  FADD.FTZ R25, R0, R25 ;  /* 0x0000001900197221 */ /* 0x004fe20000010000 */
[----:B------:R-:W-:-:S02]  /*6bd0*/  SHF.L.U32 R12, R67, 0x10, RZ ;  /* 0x00000010430c7819 */ /* 0x000fc400000006ff */
[----:B------:R-:W-:Y:S01]  /*6be0*/  SHF.L.U32 R0, R7, 0x10, RZ ;  /* 0x0000001007007819 */ /* 0x000fe200000006ff */
[----:B------:R-:W-:Y:S02]  /*6bf0*/  FFMA.FTZ R8, R95, R8, R18 ;  /* 0x000000085f087223 */ /* 0x000fe40000010012 */
[C---:B------:R-:W-:Y:S02]  /*6c00*/  FFMA.FTZ R12, R19.reuse, R12, R16 ;  /* 0x0000000c130c7223 */ /* 0x040fe40000010010 */
[----:B------:R-:W-:Y:S01]  /*6c10*/  FFMA.FTZ R0, R19, R0, R8 ;  /* 0x0000000013007223 */ /* 0x000fe20000010008 */
[----:B------:R-:W1:Y:S01]  /*6c20*/  SHFL.BFLY PT, R24, R9, 0x10, 0x1f ;  /* 0x0e001f0009187f89 */ /* 0x000e6200000e0000 */
[----:B0-----:R-:W-:-:S03]  /*6c30*/  FADD.FTZ R27, R2, R27 ;  /* 0x0000001b021b7221 */ /* 0x001fc60000010000 */
[----:B------:R-:W0:Y:S04]  /*6c40*/  SHFL.BFLY PT, R21, R4, 0x10, 0x1f ;  /* 0x0e001f0004157f89 */ /* 0x000e2800000e0000 */
[----:B------:R-:W2:Y:S04]  /*6c50*/  SHFL.BFLY PT, R29, R6, 0x10, 0x1f ;  /* 0x0e001f00061d7f89 */ /* 0x000ea800000e0000 */
[----:B------:R-:W3:Y:S04]  /*6c60*/  SHFL.BFLY PT, R22, R5, 0x10, 0x1f ;  /* 0x0e001f0005167f89 */ /* 0x000ee800000e0000 */
[----:B------:R-:W4:Y:S04]  /*6c70*/  SHFL.BFLY PT, R31, R10, 0x10, 0x1f ;  /* 0x0e001f000a1f7f89 */ /* 0x000f2800000e0000 */
[----:B------:R-:W5:Y:S04]  /*6c80*/  SHFL.BFLY PT, R13, R12, 0x10, 0x1f ;  /* 0x0e001f000c0d7f89 */ /* 0x000f6800000e0000 */
[----:B------:R-:W5:Y:S04]  /*6c90*/  SHFL.BFLY PT, R7, R0, 0x10, 0x1f ;  /* 0x0e001f0000077f89 */ /* 0x000f6800000e0000 */
[----:B------:R-:W5:Y:S01]  /*6ca0*/  SHFL.BFLY PT, R2, R23, 0x8, 0x1f ;  /* 0x0d001f0017027f89 */ /* 0x000f6200000e0000 */
[----:B-1----:R-:W-:Y:S01]  /*6cb0*/  FADD.FTZ R24, R9, R24 ;  /* 0x0000001809187221 */ /* 0x002fe20000010000 */
[----:B0-----:R-:W-:Y:S01]  /*6cc0*/  FADD.FTZ R21, R4, R21 ;  /* 0x0000001504157221 */ /* 0x001fe20000010000 */
        /* <DEDUP_REMOVED lines=128> */
[----:B0-----:R-:W-:Y:S01]  /*74d0*/  FADD.FTZ R36, RZ, R36 ;  /* 0x00000024ff247221 */ /* 0x001fe20000010000 */
[----:B--2---:R-:W-:-:S03]  /*74e0*/  FADD.FTZ R40, RZ, R40 ;  /* 0x00000028ff287221 */ /* 0x004fc60000010000 */
[----:B------:R-:W-:Y:S01]  /*74f0*/  FADD.FTZ R37, R36, R37 ;  /* 0x0000002524257221 */ /* 0x000fe20000010000 */
[----:B---3--:R-:W-:Y:S01]  /*7500*/  FADD.FTZ R44, RZ, R44 ;  /* 0x0000002cff2c7221 */ /* 0x008fe20000010000 */
[----:B------:R-:W-:Y:S02]  /*7510*/  FADD.FTZ R41, R40, R41 ;  /* 0x0000002928297221 */ /* 0x000fe40000010000 */
        /* <DEDUP_REMOVED lines=50> */
.L_x_16:
[----:B------:R-:W-:Y:S05]  /*7840*/  BSYNC B0 ;  /* 0x0000000000007941 */ /* 0x000fea0003800000 */
.L_x_15:
[----:B------:R-:W-:Y:S01]  /*7850*/  PREEXIT ;  /* 0x000000000000782d */ /* 0x000fe20000000000 */
[----:B------:R-:W-:Y:S05]  /*7860*/  EXIT ;  /* 0x000000000000794d */ /* 0x000fea0003800000 */
.L_x_17:
        /* <DEDUP_REMOVED lines=9> */
.L_x_105:


//--------------------- .text._Z31router_gemm_kernel_float_outputI13__nv_bfloat16Li128ELi8ELi10ELi384ELi7168EEvPfPKT_S4_ --------------------------
	.section	.text._Z31router_gemm_kernel_float_outputI13__nv_bfloat16Li128ELi8ELi10ELi384ELi7168EEvPfPKT_S4_,"ax",@progbits
	.align	128
        .global         _Z31router_gemm_kernel_float_outputI13__nv_bfloat16Li128ELi8ELi10ELi384ELi7168EEvPfPKT_S4_
        .type           _Z31router_gemm_kernel_float_outputI13__nv_bfloat16Li128ELi8ELi10ELi384ELi7168EEvPfPKT_S4_,@function
        .size           _Z31router_gemm_kernel_float_outputI13__nv_bfloat16Li128ELi8ELi10ELi384ELi7168EEvPfPKT_S4_,(.L_x_106 - _Z31router_gemm_kernel_float_outputI13__nv_bfloat16Li128ELi8ELi10ELi384ELi7168EEvPfPKT_S4_)
        .other          _Z31router_gemm_kernel_float_outputI13__nv_bfloat16Li128ELi8ELi10ELi384ELi7168EEvPfPKT_S4_,@"STO_CUDA_ENTRY STV_DEFAULT"
_Z31router_gemm_kernel_float_outputI13__nv_bfloat16Li128ELi8ELi10ELi384ELi7168EEvPfPKT_S4_:
.text._Z31router_gemm_kernel_float_outputI13__nv_bfloat16Li128ELi8ELi10ELi384ELi7168EEvPfPKT_S4_:
        /* <DEDUP_REMOVED lines=46> */
[----:B------:R-:W-:Y:S01]  /*02e0*/  SHF.L.U32 R86, R86, 0x10, RZ ;  /* 0x0000001056567819 */ /* 0x000fe200000006ff */
[----:B------:R-:W-:Y:S01]  /*02f0*/  IMAD.U32 R45, R14, 0x10000, RZ ;  /* 0x000100000e2d7824 */ /* 0x000fe200078e00ff */
[----:B------:R-:W-:-:S02]  /*0300*/  PRMT R85, R46, 0x7632, R85 ;  /* 0x000076322e557816 */ /* 0x000fc40000000055 */
[----:B------:R-:W-:Y:S01]  /*0310*/  SHF.L.U32 R84, R46, 0x10, RZ ;  /* 0x000000102e547819 */ /* 0x000fe200000006ff */
[----:B------:R-:W-:Y:S01]  /*0320*/  FFMA.FTZ R13, R86, R13, R73 ;  /* 0x0000000d560d7223 */ /* 0x000fe20000010049 */
[----:B------:R-:W-:Y:S01]  /*0330*/  PRMT R12, R14, 0x7632, R12 ;  /* 0x000076320e0c7816 */ /* 0x000fe2000000000c */
[----:B------:R-:W5:Y:S01]  /*0340*/  LDG.E.128 R72, desc[UR6][R2.64+0x12000] ;  /* 0x0120000602487981 */ /* 0x000f62000c1e1d00 */
[C---:B------:R-:W-:Y:S02]  /*0350*/  PRMT R82, R47.reuse, 0x7632, R82 ;  /* 0x000076322f527816 */ /* 0x040fe40000000052 */
[----:B------:R-:W-:Y:S02]  /*0360*/  SHF.L.U32 R80, R47, 0x10, RZ ;  /* 0x000000102f507819 */ /* 0x000fe400000006ff */
[C---:B---3--:R-:W-:Y:S02]  /*0370*/  PRMT R44, R16.reuse, 0x7632, R44 ;  /* 0x00007632102c7816 */ /* 0x048fe4000000002c */
[----:B------:R-:W-:Y:S01]  /*0380*/  SHF.L.U32 R47, R16, 0x10, RZ ;  /* 0x00000010102f7819 */ /* 0x000fe200000006ff */
[----:B------:R-:W-:Y:S01]  /*0390*/  FFMA.FTZ R14, R84, R45, R13 ;  /* 0x0000002d540e7223 */ /* 0x000fe2000001000d */
[----:B------:R-:W-:-:S02]  /*03a0*/  SHF.L.U32 R12, R12, 0x10, RZ ;  /* 0x000000100c0c7819 */ /* 0x000fc400000006ff */
[----:B------:R-:W-:Y:S01]  /*03b0*/  SHF.L.U32 R85, R85, 0x10, RZ ;  /* 0x0000001055557819 */ /* 0x000fe200000006ff */
[----:B------:R-:W-:Y:S01]  /*03c0*/  FFMA.FTZ R16, R0, R47, RZ ;  /* 0x0000002f00107223 */ /* 0x000fe200000100ff */
[----:B------:R-:W-:Y:S01]  /*03d0*/  SHF.L.U32 R44, R44, 0x10, RZ ;  /* 0x000000102c2c7819 */ /* 0x000fe200000006ff */
[----:B------:R-:W-:Y:S02]  /*03e0*/  IMAD.U32 R13, R15, 0x10000, RZ ;  /* 0x000100000f0d7824 */ /* 0x000fe400078e00ff */
[----:B------:R-:W-:Y:S01]  /*03f0*/  FFMA.FTZ R45, R85, R12, R14 ;  /* 0x0000000c552d7223 */ /* 0x000fe2000001000e */
[----:B------:R-:W-:Y:S01]  /*0400*/  PRMT R12, R17, 0x7632, R12 ;  /* 0x00007632110c7816 */ /* 0x000fe2000000000c */
[----:B------:R-:W-:Y:S01]  /*0410*/  FFMA.FTZ R16, R83, R44, R16 ;  /* 0x0000002c53107223 */ /* 0x000fe20000010010 */
[----:B------:R-:W-:Y:S02]  /*0420*/  SHF.L.U32 R14, R17, 0x10, RZ ;  /* 0x00000010110e7819 */ /* 0x000fe400000006ff */
[----:B----4-:R-:W-:-:S02]  /*0430*/  PRMT R44, R20, 0x7632, R44 ;  /* 0x00007632142c7816 */ /* 0x010fc4000000002c */
[----:B------:R-:W-:Y:S01]  /*0440*/  SHF.L.U32 R47, R20, 0x10, RZ ;  /* 0x00000010142f7819 */ /* 0x000fe200000006ff */
[----:B------:R-:W-:Y:S01]  /*0450*/  FFMA.FTZ R13, R80, R13, R45 ;  /* 0x0000000d500d7223 */ /* 0x000fe2000001002d */
[----:B------:R-:W-:Y:S01]  /*0460*/  PRMT R15, R15, 0x7632, R15 ;  /* 0x000076320f0f7816 */ /* 0x000fe2000000000f */
[----:B------:R-:W-:Y:S01]  /*0470*/  FFMA.FTZ R45, R87, R14, R16 ;  /* 0x0000000e572d7223 */ /* 0x000fe20000010010 */
[----:B------:R-:W-:Y:S01]  /*0480*/  SHF.L.U32 R17, R12, 0x10, RZ ;  /* 0x000000100c117819 */ /* 0x000fe200000006ff */
[----:B------:R-:W-:Y:S02]  /*0490*/  IMAD.U32 R44, R44, 0x10000, RZ ;  /* 0x000100002c2c7824 */ /* 0x000fe400078e00ff */
[----:B------:R-:W-:Y:S01]  /*04a0*/  FFMA.FTZ R46, R0, R47, RZ ;  /* 0x0000002f002e7223 */ /* 0x000fe200000100ff */
[----:B------:R-:W-:Y:S01]  /*04b0*/  SHF.L.U32 R15, R15, 0x10, RZ ;  /* 0x000000100f0f7819 */ /* 0x000fe200000006ff */
[----:B------:R-:W-:Y:S02]  /*04c0*/  IMAD.U32 R82, R82, 0x10000, RZ ;  /* 0x0001000052527824 */ /* 0x000fe400078e00ff */
[----:B------:R-:W-:Y:S01]  /*04d0*/  FFMA.FTZ R45, R86, R17, R45 ;  /* 0x00000011562d7223 */ /* 0x000fe2000001002d */
[C---:B------:R-:W-:Y:S01]  /*04e0*/  SHF.L.U32 R17, R18.reuse, 0x10, RZ ;  /* 0x0000001012117819 */ /* 0x040fe200000006ff */
[----:B------:R-:W-:Y:S01]  /*04f0*/  FFMA.FTZ R88, R83, R44, R46 ;  /* 0x0000002c53587223 */ /* 0x000fe2000001002e */
[----:B------:R-:W-:Y:S01]  /*0500*/  PRMT R16, R18, 0x7632, R16 ;  /* 0x0000763212107816 */ /* 0x000fe20000000010 */
[----:B------:R-:W-:Y:S01]  /*0510*/  FFMA.FTZ R93, R82, R15, R13 ;  /* 0x0000000f525d7223 */ /* 0x000fe2000001000d */
[C---:B------:R-:W-:Y:S01]  /*0520*/  PRMT R44, R21.reuse, 0x7632, R44 ;  /* 0x00007632152c7816 */ /* 0x040fe2000000002c */
[----:B------:R-:W3:Y:S01]  /*0530*/  LDG.E.128 R12, desc[UR6][R2.64+0x15800] ;  /* 0x01580006020c7981 */ /* 0x000ee2000c1e1d00 */
[----:B------:R-:W-:Y:S01]  /*0540*/  SHF.L.U32 R46, R21, 0x10, RZ ;  /* 0x00000010152e7819 */ /* 0x000fe200000006ff */
[C---:B------:R-:W-:Y:S01]  /*0550*/  IMAD.U32 R81, R24.reuse, 0x10000, RZ ;  /* 0x0001000018517824 */ /* 0x040fe200078e00ff */
[----:B------:R-:W-:Y:S01]  /*0560*/  PRMT R21, R24, 0x7632, R21 ;  /* 0x0000763218157816 */ /* 0x000fe20000000015 */
[----:B------:R-:W-:Y:S01]  /*0570*/  FFMA.FTZ R18, R84, R17, R45 ;  /* 0x0000001154127223 */ /* 0x000fe2000001002d */
[----:B------:R-:W-:Y:S01]  /*0580*/  SHF.L.U32 R16, R16, 0x10, RZ ;  /* 0x0000001010107819 */ /* 0x000fe200000006ff */
[----:B------:R-:W-:Y:S01]  /*0590*/  FFMA.FTZ R47, R87, R46, R88 ;  /* 0x0000002e572f7223 */ /* 0x000fe20000010058 */
        /* <DEDUP_REMOVED lines=9> */
[----:B------:R-:W-:Y:S02]  /*0630*/  PRMT R24, R22, 0x7632, R24 ;  /* 0x0000763216187816 */ /* 0x000fe40000000018 */
[C---:B------:R-:W-:Y:S02]  /*0640*/  PRMT R22, R25.reuse, 0x7632, R22 ;  /* 0x0000763219167816 */ /* 0x040fe40000000016 */
[----:B------:R-:W-:Y:S01]  /*0650*/  SHF.L.U32 R44, R25, 0x10, RZ ;  /* 0x00000010192c7819 */ /* 0x000fe200000006ff */
[----:B------:R-:W-:Y:S01]  /*0660*/  FFMA.FTZ R21, R80, R19, R17 ;  /* 0x0000001350157223 */ /* 0x000fe20000010011 */
[----:B------:R-:W-:Y:S01]  /*0670*/  IMAD.U32 R103, R20, 0x10000, RZ ;  /* 0x0001000014677824 */ /* 0x000fe200078e00ff */
[----:B------:R-:W4:Y:S01]  /*0680*/  LDG.E.128 R16, desc[UR6][R2.64+0x19000] ;  /* 0x0190000602107981 */ /* 0x000f22000c1e1d00 */
        /* <DEDUP_REMOVED lines=12> */
[----:B------:R-:W-:Y:S01]  /*0750*/  PRMT R24, R23, 0x7632, R24 ;  /* 0x0000763217187816 */ /* 0x000fe20000000018 */
[----:B------:R-:W-:Y:S01]  /*0760*/  FFMA.FTZ R25, R80, R21, R25 ;  /* 0x0000001550197223 */ /* 0x000fe20000010019 */
[C---:B------:R-:W-:Y:S01]  /*0770*/  SHF.L.U32 R81, R4.reuse, 0x10, RZ ;  /* 0x0000001004517819 */ /* 0x040fe200000006ff */
[----:B------:R-:W4:Y:S01]  /*0780*/  LDG.E.128 R20, desc[UR6][R2.64+0x1c800] ;  /* 0x01c8000602147981 */ /* 0x000f22000c1e1d00 */
[----:B------:R-:W-:Y:S01]  /*0790*/  SHF.L.U32 R45, R27, 0x10, RZ ;  /* 0x000000101b2d7819 */ /* 0x000fe200000006ff */
[----:B------:R-:W-:Y:S01]  /*07a0*/  FFMA.FTZ R47, R85, R26, R44 ;  /* 0x0000001a552f7223 */ /* 0x000fe2000001002c */
[----:B------:R-:W-:Y:S01]  /*07b0*/  PRMT R46, R4, 0x7632, R46 ;  /* 0x00007632042e7816 */ /* 0x000fe2000000002e */
[----:B------:R-:W-:-:S02]  /*07c0*/  IMAD.U32 R91, R24, 0x10000, RZ ;  /* 0x00010000185b7824 */ /* 0x000fc400078e00ff */
[----:B------:R-:W-:Y:S01]  /*07d0*/  FFMA.FTZ R24, R0, R81, RZ ;  /* 0x0000005100187223 */ /* 0x000fe200000100ff */
[----:B------:R-:W-:Y:S01]  /*07e0*/  FFMA.FTZ R45, R80, R45, R47 ;  /* 0x0000002d502d7223 */ /* 0x000fe2000001002f */
[----:B------:R-:W-:Y:S02]  /*07f0*/  SHF.L.U32 R46, R46, 0x10, RZ ;  /* 0x000000102e2e7819 */ /* 0x000fe400000006ff */
[C---:B------:R-:W-:Y:S02]  /*0800*/  PRMT R44, R8.reuse, 0x7632, R44 ;  /* 0x00007632082c7816 */ /* 0x040fe4000000002c */
[----:B------:R-:W-:Y:S02]  /*0810*/  SHF.L.U32 R47, R8, 0x10, RZ ;  /* 0x00000010082f7819 */ /* 0x000fe400000006ff */
[----:B------:R-:W-:Y:S01]  /*0820*/  PRMT R4, R27, 0x7632, R4 ;  /* 0x000076321b047816 */ /* 0x000fe20000000004 */
[----:B------:R-:W-:Y:S01]  /*0830*/  FFMA.FTZ R91, R82, R91, R25 ;  /* 0x0000005b525b7223 */ /* 0x000fe20000010019 */
[----:B------:R-:W-:Y:S01]  /*0840*/  FFMA.FTZ R46, R83, R46, R24 ;  /* 0x0000002e532e7223 */ /* 0x000fe20000010018 */
[----:B------:R-:W-:Y:S01]  /*0850*/  SHF.L.U32 R44, R44, 0x10, RZ ;  /* 0x000000102c2c7819 */ /* 0x000fe200000006ff */
[----:B------:R-:W4:Y:S01]  /*0860*/  LDG.E.128 R24, desc[UR6][R2.64+0x20000] ;  /* 0x0200000602187981 */ /* 0x000f22000c1e1d00 */
[----:B------:R-:W-:Y:S01]  /*0870*/  FFMA.FTZ R88, R0, R47, RZ ;  /* 0x0000002f00587223 */ /* 0x000fe200000100ff */
[----:B------:R-:W-:Y:S01]  /*0880*/  IMAD.U32 R8, R5, 0x10000, RZ ;  /* 0x0001000005087824 */ /* 0x000fe200078e00ff */
        /* <DEDUP_REMOVED lines=19> */
[----:B------:R-:W-:Y:S01]  /*09c0*/  SHF.L.U32 R8, R8, 0x10, RZ ;  /* 0x0000001008087819 */ /* 0x000fe200000006ff */
[----:B------:R-:W-:Y:S01]  /*09d0*/  FFMA.FTZ R97, R84, R95, R97 ;  /* 0x0000005f54617223 */ /* 0x000fe20000010061 */
[----:B------:R-:W-:Y:S01]  /*09e0*/  SHF.L.U32 R90, R90, 0x10, RZ ;  /* 0x000000105a5a7819 */ /* 0x000fe200000006ff */
[----:B------:R-:W-:Y:S02]  /*09f0*/  IMAD.U32 R10, R10, 0x10000, RZ ;  /* 0x000100000a0a7824 */ /* 0x000fe400078e00ff */
[----:B------:R-:W-:Y:S01]  /*0a00*/  FFMA.FTZ R28, R0, R99, RZ ;  /* 0x00000063001c7223 */ /* 0x000fe200000100ff */
[----:B------:R-:W-:Y:S01]  /*0a10*/  SHF.L.U32 R89, R7, 0x10, RZ ;  /* 0x0000001007597819 */ /* 0x000fe200000006ff */
[C---:B------:R-:W-:Y:S01]  /*0a20*/  FFMA.FTZ R95, R85.reuse, R8, R88 ;  /* 0x00000008555f7223 */ /* 0x040fe20000010058 */
[----:B------:R-:W-:Y:S01]  /*0a30*/  FFMA.FTZ R90, R85, R90, R97 ;  /* 0x0000005a555a7223 */ /* 0x000fe20000010061 */
[----:B------:R-:W-:Y:S01]  /*0a40*/  SHF.L.U32 R97, R11, 0x10, RZ ;  /* 0x000000100b617819 */ /* 0x000fe200000006ff */
[----:B------:R-:W4:Y:S01]  /*0a50*/  LDG.E.128 R44, desc[UR6][R36.64+0x1000] ;  /* 0x00100006242c7981 */ /* 0x000f22000c1e1d00 */
[----:B------:R-:W-:Y:S01]  /*0a60*/  SHF.L.U32 R8, R29, 0x10, RZ ;  /* 0x000000101d087819 */ /* 0x000fe200000006ff */
[----:B------:R-:W-:Y:S01]  /*0a70*/  FFMA.FTZ R10, R83, R10, R28 ;  /* 0x0000000a530a7223 */ /* 0x000fe2000001001c */
[----:B------:R-:W-:-:S02]  /*0a80*/  PRMT R9, R7, 0x7632, R9 ;  /* 0x0000763207097816 */ /* 0x000fc40000000009 */
[----:B------:R-:W4:Y:S01]  /*0a90*/  LDG.E.128 R4, desc[UR6][R2.64+0x1000] ;  /* 0x0010000602047981 */ /* 0x000f22000c1e1d00 */
[----:B------:R-:W-:Y:S01]  /*0aa0*/  PRMT R29, R29, 0x7632, R29 ;  /* 0x000076321d1d7816 */ /* 0x000fe2000000001d */
[C---:B------:R-:W-:Y:S01]  /*0ab0*/  FFMA.FTZ R95, R80.reuse, R89, R95 ;  /* 0x00000059505f7223 */ /* 0x040fe2000001005f */
[----:B------:R-:W-:Y:S01]  /*0ac0*/  FFMA.FTZ R90, R80, R97, R90 ;  /* 0x00000061505a7223 */ /* 0x000fe2000001005a */
[----:B------:R-:W-:Y:S01]  /*0ad0*/  FFMA.FTZ R89, R87, R8, R10 ;  /* 0x0000000857597223 */ /* 0x000fe2000001000a */
[C---:B------:R-:W-:Y:S02]  /*0ae0*/  PRMT R8, R32.reuse, 0x7632, R8 ;  /* 0x0000763220087816 */ /* 0x040fe40000000008 */
[----:B------:R-:W-:Y:S02]  /*0af0*/  SHF.L.U32 R97, R32, 0x10, RZ ;  /* 0x0000001020617819 */ /* 0x000fe400000006ff */
[----:B------:R-:W-:Y:S02]  /*0b00*/  SHF.L.U32 R29, R29, 0x10, RZ ;  /* 0x000000101d1d7819 */ /* 0x000fe400000006ff */
[----:B------:R-:W-:Y:S01]  /*0b10*/  SHF.L.U32 R8, R8, 0x10, RZ ;  /* 0x0000001008087819 */ /* 0x000fe200000006ff */
[----:B------:R-:W-:Y:S01]  /*0b20*/  FFMA.FTZ R10, R0, R97, RZ ;  /* 0x00000061000a7223 */ /* 0x000fe200000100ff */
[----:B------:R-:W-:Y:S01]  /*0b30*/  SHF.L.U32 R28, R33, 0x10, RZ ;  /* 0x00000010211c7819 */ /* 0x000fe200000006ff */
[----:B------:R-:W-:Y:S01]  /*0b40*/  FFMA.FTZ R89, R86, R29, R89 ;  /* 0x0000001d56597223 */ /* 0x000fe20000010059 */
[C---:B------:R-:W-:Y:S01]  /*0b50*/  IMAD.U32 R29, R30.reuse, 0x10000, RZ ;  /* 0x000100001e1d7824 */ /* 0x040fe200078e00ff */
[----:B------:R-:W-:Y:S01]  /*0b60*/  PRMT R11, R11, 0x7632, R11 ;  /* 0x000076320b0b7816 */ /* 0x000fe2000000000b */
        /* <DEDUP_REMOVED lines=9> */
[C---:B------:R-:W-:Y:S01]  /*0c00*/  FFMA.FTZ R95, R82.reuse, R9, R95 ;  /* 0x00000009525f7223 */ /* 0x040fe2000001005f */
[----:B------:R-:W-:Y:S01]  /*0c10*/  FFMA.FTZ R97, R82, R11, R90 ;  /* 0x0000000b52617223 */ /* 0x000fe2000001005a */
[--C-:B------:R-:W-:Y:S01]  /*0c20*/  FFMA.FTZ R29, R85, R30, R32.reuse ;  /* 0x0000001e551d7223 */ /* 0x100fe20000010020 */
[----:B------:R-:W4:Y:S01]  /*0c30*/  LDG.E.128 R8, desc[UR6][R2.64+0x4800] ;  /* 0x0048000602087981 */ /* 0x000f22000c1e1d00 */
[----:B------:R-:W-:Y:S01]  /*0c40*/  FFMA.FTZ R33, R86, R33, R99 ;  /* 0x0000002156217223 */ /* 0x000fe20000010063 */
[----:B------:R-:W-:-:S02]  /*0c50*/  PRMT R32, R48, 0x7632, R32 ;  /* 0x0000763230207816 */ /* 0x000fc40000000020 */
[----:B------:R-:W-:Y:S02]  /*0c60*/  SHF.L.U32 R99, R48, 0x10, RZ ;  /* 0x0000001030637819 */ /* 0x000fe400000006ff */
[----:B------:R-:W-:Y:S02]  /*0c70*/  PRMT R28, R31, 0x7632, R28 ;  /* 0x000076321f1c7816 */ /* 0x000fe4000000001c */
[----:B------:R-:W-:Y:S01]  /*0c80*/  SHF.L.U32 R32, R32, 0x10, RZ ;  /* 0x0000001020207819 */ /* 0x000fe200000006ff */
[----:B------:R-:W-:Y:S01]  /*0c90*/  FFMA.FTZ R88, R0, R99, RZ ;  /* 0x0000006300587223 */ /* 0x000fe200000100ff */
[----:B------:R-:W-:Y:S01]  /*0ca0*/  SHF.L.U32 R89, R34, 0x10, RZ ;  /* 0x0000001022597819 */ /* 0x000fe200000006ff */
[----:B------:R-:W-:Y:S01]  /*0cb0*/  IMAD.U32 R99, R28, 0x10000, RZ ;  /* 0x000100001c637824 */ /* 0x000fe200078e00ff */
        /* <DEDUP_REMOVED lines=12> */
[----:B------:R-:W-:Y:S01]  /*0d80*/  FFMA.FTZ R99, R82, R99, R29 ;  /* 0x0000006352637223 */ /* 0x000fe2000001001d */
[----:B------:R-:W-:Y:S01]  /*0d90*/  FFMA.FTZ R49, R85, R34, R30 ;  /* 0x0000002255317223 */ /* 0x000fe2000001001e */
[----:B------:R-:W-:Y:S01]  /*0da0*/  PRMT R32, R50, 0x7632, R32 ;  /* 0x0000763232207816 */ /* 0x000fe20000000020 */
[----:B------:R-:W4:Y:S01]  /*0db0*/  LDG.E.128 R28, desc[UR6][R2.64+0x8000] ;  /* 0x00800006021c7981 */ /* 0x000f22000c1e1d00 */
[----:B------:R-:W-:Y:S01]  /*0dc0*/  FFMA.FTZ R34, R84, R101, R89 ;  /* 0x0000006554227223 */ /* 0x000fe20000010059 */
[C---:B------:R-:W-:Y:S02]  /*0dd0*/  PRMT R48, R40.reuse, 0x7632, R48 ;  /* 0x0000763228307816 */ /* 0x040fe40000000030 */
[----:B------:R-:W-:Y:S01]  /*0de0*/  SHF.L.U32 R101, R40, 0x10, RZ ;  /* 0x0000001028657819 */ /* 0x000fe200000006ff */
[----:B------:R-:W-:Y:S01]  /*0df0*/  IMAD.U32 R33, R35, 0x10000, RZ ;  /* 0x0001000023217824 */ /* 0x000fe200078e00ff */
[----:B------:R-:W-:-:S02]  /*0e00*/  SHF.L.U32 R32, R32, 0x10, RZ ;  /* 0x0000001020207819 */ /* 0x000fc400000006ff */
[----:B------:R-:W-:Y:S01]  /*0e10*/  SHF.L.U32 R48, R48, 0x10, RZ ;  /* 0x0000001030307819 */ /* 0x000fe200000006ff */
[----:B------:R-:W-:Y:S01]  /*0e20*/  FFMA.FTZ R40, R0, R101, RZ ;  /* 0x0000006500287223 */ /* 0x000fe200000100ff */
[C---:B------:R-:W-:Y:S01]  /*0e30*/  FFMA.FTZ R49, R80.reuse, R33, R49 ;  /* 0x0000002150317223 */ /* 0x040fe20000010031 */
[----:B------:R-:W-:Y:S01]  /*0e40*/  FFMA.FTZ R89, R85, R32, R34 ;  /* 0x0000002055597223 */ /* 0x000fe20000010022 */
[----:B------:R-:W-:Y:S01]  /*0e50*/  PRMT R35, R35, 0x7632, R35 ;  /* 0x0000763223237816 */ /* 0x000fe20000000023 */
        /* <DEDUP_REMOVED lines=9> */
[----:B------:R-:W4:Y:S01]  /*0ef0*/  LDG.E.128 R32, desc[UR6][R2.64+0xb800] ;  /* 0x00b8000602207981 */ /* 0x000f22000c1e1d00 */
[----:B------:R-:W-:Y:S02]  /*0f00*/  IMAD.U32 R51, R51, 0x10000, RZ ;  /* 0x0001000033337824 */ /* 0x000fe400078e00ff */
[----:B------:R-:W-:Y:S01]  /*0f10*/  FFMA.FTZ R87, R86, R41, R87 ;  /* 0x0000002956577223 */ /* 0x000fe20000010057 */
[----:B------:R-:W-:Y:S01]  /*0f20*/  SHF.L.U32 R41, R42, 0x10, RZ ;  /* 0x000000102a297819 */ /* 0x000fe200000006ff */
[--C-:B------:R-:W-:Y:S01]  /*0f30*/  FFMA.FTZ R83, R82, R51, R0.reuse ;  /* 0x0000003352537223 */ /* 0x100fe20000010000 */
[----:B------:R-:W-:-:S02]  /*0f40*/  PRMT R0, R42, 0x7632, R0 ;  /* 0x000076322a007816 */ /* 0x000fc40000000000 */
[----:B------:R-:W-:Y:S01]  /*0f50*/  PRMT R48, R56, 0x7632, R48 ;  /* 0x0000763238307816 */ /* 0x000fe20000000030 */
[----:B------:R-:W-:Y:S01]  /*0f60*/  IMAD.U32 R86, R52, 0x10000, RZ ;  /* 0x0001000034567824 */ /* 0x000fe200078e00ff */
[----:B------:R-:W-:Y:S02]  /*0f70*/  SHF.L.U32 R56, R56, 0x10, RZ ;  /* 0x0000001038387819 */ /* 0x000fe400000006ff */
[----:B------:R-:W-:Y:S01]  /*0f80*/  PRMT R42, R52, 0x7632, R42 ;  /* 0x00007632342a7816 */ /* 0x000fe2000000002a */
[----:B------:R-:W-:Y:S01]  /*0f90*/  FFMA.FTZ R84, R84, R41, R87 ;  /* 0x0000002954547223 */ /* 0x000fe20000010057 */
        /* <DEDUP_REMOVED lines=9> */
[----:B------:R-:W4:Y:S01]  /*1030*/  LDG.E.128 R40, desc[UR6][R2.64+0xf000] ;  /* 0x00f0000602287981 */ /* 0x000f22000c1e1d00 */
[C---:B------:R-:W-:Y:S01]  /*1040*/  PRMT R50, R57.reuse, 0x7632, R50 ;  /* 0x0000763239327816 */ /* 0x040fe20000000032 */
[----:B------:R-:W-:Y:S01]  /*1050*/  FFMA.FTZ R49, R80, R49, R85 ;  /* 0x0000003150317223 */ /* 0x000fe20000010055 */
[----:B------:R-:W-:Y:S02]  /*1060*/  SHF.L.U32 R101, R48, 0x10, RZ ;  /* 0x0000001030657819 */ /* 0x000fe400000006ff */
[----:B------:R-:W-:Y:S02]  /*1070*/  SHF.L.U32 R57, R57, 0x10, RZ ;  /* 0x0000001039397819 */ /* 0x000fe400000006ff */
[----:B------:R-:W-:-:S02]  /*1080*/  PRMT R87, R53, 0x7632, R87 ;  /* 0x0000763235577816 */ /* 0x000fc40000000057 */
[----:B------:R-:W-:Y:S01]  /*1090*/  SHF.L.U32 R84, R53, 0x10, RZ ;  /* 0x0000001035547819 */ /* 0x000fe200000006ff */
[--C-:B------:R-:W-:Y:S01]  /*10a0*/  FFMA.FTZ R101, R82, R101, R49.reuse ;  /* 0x0000006552657223 */ /* 0x100fe20000010031 */
[----:B------:R-:W-:Y:S01]  /*10b0*/  SHF.L.U32 R87, R87, 0x10, RZ ;  /* 0x0000001057577819 */ /* 0x000fe200000006ff */
[----:B------:R-:W-:Y:S01]  /*10c0*/  IMAD.U32 R50, R50, 0x10000, RZ ;  /* 0x0001000032327824 */ /* 0x000fe200078e00ff */
        /* <DEDUP_REMOVED lines=11> */
[----:B------:R-:W-:Y:S01]  /*1180*/  FFMA.FTZ R105, R0, R49, R103 ;  /* 0x0000003100697223 */ /* 0x000fe20000010067 */
[----:B------:R-:W-:Y:S01]  /*1190*/  SHF.L.U32 R53, R58, 0x10, RZ ;  /* 0x000000103a357819 */ /* 0x000fe200000006ff */
[----:B------:R-:W4:Y:S01]  /*11a0*/  LDG.E.128 R48, desc[UR6][R2.64+0x12800] ;  /* 0x0128000602307981 */ /* 0x000f22000c1e1d00 */
[----:B------:R-:W-:Y:S02]  /*11b0*/  SHF.L.U32 R82, R82, 0x10, RZ ;  /* 0x0000001052527819 */ /* 0x000fe400000006ff */
[C---:B------:R-:W-:Y:S02]  /*11c0*/  PRMT R88, R55.reuse, 0x7632, R88 ;  /* 0x0000763237587816 */ /* 0x040fe40000000058 */
[----:B------:R-:W-:Y:S01]  /*11d0*/  SHF.L.U32 R80, R55, 0x10, RZ ;  /* 0x0000001037507819 */ /* 0x000fe200000006ff */
[----:B------:R-:W-:-:S02]  /*11e0*/  FFMA.FTZ R93, R82, R53, R57 ;  /* 0x00000035525d7223 */ /* 0x000fc40000010039 */
[----:B------:R-:W4:Y:S01]  /*11f0*/  LDG.E.128 R52, desc[UR6][R2.64+0x16000] ;  /* 0x0160000602347981 */ /* 0x000f22000c1e1d00 */
[C---:B------:R-:W-:Y:S01]  /*1200*/  IMAD.U32 R103, R77.reuse, 0x10000, RZ ;  /* 0x000100004d677824 */ /* 0x040fe200078e00ff */
[----:B------:R-:W-:Y:S01]  /*1210*/  PRMT R77, R77, 0x7632, R77 ;  /* 0x000076324d4d7816 */ /* 0x000fe2000000004d */
        /* <DEDUP_REMOVED lines=9> */
[C---:B------:R-:W-:Y:S02]  /*12b0*/  SHF.L.U32 R56, R78.reuse, 0x10, RZ ;  /* 0x000000104e387819 */ /* 0x040fe400000006ff */
[----:B------:R-:W-:Y:S02]  /*12c0*/  PRMT R78, R78, 0x7632, R78 ;  /* 0x000076324e4e7816 */ /* 0x000fe4000000004e */
[C---:B------:R-:W-:Y:S01]  /*12d0*/  PRMT R76, R69.reuse, 0x7632, R76 ;  /* 0x00007632454c7816 */ /* 0x040fe2000000004c */
[----:B------:R-:W-:Y:S01]  /*12e0*/  FFMA.FTZ R91, R0, R57, R91 ;  /* 0x00000039005b7223 */ /* 0x000fe2000001005b */
        /* <DEDUP_REMOVED lines=8> */
[----:B------:R-:W-:-:S02]  /*1370*/  PRMT R69, R60, 0x7632, R69 ;  /* 0x000076323c457816 */ /* 0x000fc40000000045 */
[----:B------:R-:W-:Y:S02]  /*1380*/  SHF.L.U32 R103, R59, 0x10, RZ ;  /* 0x000000103b677819 */ /* 0x000fe400000006ff */
[----:B------:R-:W-:Y:S01]  /*1390*/  SHF.L.U32 R88, R88, 0x10, RZ ;  /* 0x0000001058587819 */ /* 0x000fe200000006ff */
[----:B------:R-:W4:Y:S01]  /*13a0*/  LDG.E.128 R56, desc[UR6][R2.64+0x19800] ;  /* 0x0198000602387981 */ /* 0x000f22000c1e1d00 */
[----:B------:R-:W-:Y:S01]  /*13b0*/  SHF.L.U32 R60, R60, 0x10, RZ ;  /* 0x000000103c3c7819 */ /* 0x000fe200000006ff */
[----:B------:R-:W-:Y:S01]  /*13c0*/  FFMA.FTZ R77, R80, R79, R77 ;  /* 0x0000004f504d7223 */ /* 0x000fe2000001004d */
[----:B------:R-:W-:Y:S02]  /*13d0*/  IMAD.U32 R79, R69, 0x10000, RZ ;  /* 0x00010000454f7824 */ /* 0x000fe400078e00ff */
[----:B------:R-:W-:Y:S01]  /*13e0*/  FFMA.FTZ R103, R88, R103, R93 ;  /* 0x0000006758677223 */ /* 0x000fe2000001005d */
[----:B------:R-:W-:Y:S02]  /*13f0*/  IMAD.U32 R76, R76, 0x10000, RZ ;  /* 0x000100004c4c7824 */ /* 0x000fe400078e00ff */
[----:B------:R-:W-:Y:S01]  /*1400*/  FFMA.FTZ R91, R86, R60, R81 ;  /* 0x0000003c565b7223 */ /* 0x000fe20000010051 */
[----:B------:R-:W-:-:S02]  /*1410*/  SHF.L.U32 R93, R68, 0x10, RZ ;  /* 0x00000010445d7819 */ /* 0x000fc400000006ff */
[----:B------:R-:W-:Y:S01]  /*1420*/  SHF.L.U32 R68, R70, 0x10, RZ ;  /* 0x0000001046447819 */ /* 0x000fe200000006ff */
[----:B------:R-:W-:Y:S01]  /*1430*/  FFMA.FTZ R79, R0, R79, R91 ;  /* 0x0000004f004f7223 */ /* 0x000fe2000001005b */
[----:B------:R-:W-:Y:S02]  /*1440*/  PRMT R70, R70, 0x7632, R70 ;  /* 0x0000763246467816 */ /* 0x000fe40000000046 */
[C---:B------:R-:W-:Y:S02]  /*1450*/  PRMT R60, R61.reuse, 0x7632, R60 ;  /* 0x000076323d3c7816 */ /* 0x040fe4000000003c */
[----:B------:R-:W-:Y:S01]  /*1460*/  SHF.L.U32 R81, R61, 0x10, RZ ;  /* 0x000000103d517819 */ /* 0x000fe200000006ff */
[----:B------:R-:W-:Y:S01]  /*1470*/  FFMA.FTZ R76, R87, R76, R78 ;  /* 0x0000004c574c7223 */ /* 0x000fe2000001004e */
[----:B------:R-:W-:Y:S01]  /*1480*/  SHF.L.U32 R69, R70, 0x10, RZ ;  /* 0x0000001046457819 */ /* 0x000fe200000006ff */
[----:B------:R-:W-:Y:S01]  /*1490*/  FFMA.FTZ R93, R88, R93, R77 ;  /* 0x0000005d585d7223 */ /* 0x000fe2000001004d */
[----:B------:R-:W-:-:S02]  /*14a0*/  IMAD.U32 R60, R60, 0x10000, RZ ;  /* 0x000100003c3c7824 */ /* 0x000fc400078e00ff */
[----:B------:R-:W-:Y:S01]  /*14b0*/  FFMA.FTZ R70, R84, R81, R79 ;  /* 0x0000005154467223 */ /* 0x000fe2000001004f */
[----:B------:R-:W-:Y:S01]  /*14c0*/  FFMA.FTZ R77, R85, R68, R76 ;  /* 0x00000044554d7223 */ /* 0x000fe2000001004c */
[C---:B------:R-:W-:Y:S02]  /*14d0*/  SHF.L.U32 R61, R71.reuse, 0x10, RZ ;  /* 0x00000010473d7819 */ /* 0x040fe400000006ff */
[----:B------:R-:W-:Y:S01]  /*14e0*/  PRMT R71, R71, 0x7632, R71 ;  /* 0x0000763247477816 */ /* 0x000fe20000000047 */
[--C-:B------:R-:W-:Y:S01]  /*14f0*/  FFMA.FTZ R60, R87, R60, R70.reuse ;  /* 0x0000003c573c7223 */ /* 0x100fe20000010046 */
[----:B------:R-:W-:Y:S01]  /*1500*/  FFMA.FTZ R69, R82, R69, R77 ;  /* 0x0000004552457223 */ /* 0x000fe2000001004d */
[----:B--2---:R-:W-:Y:S01]  /*1510*/  PRMT R70, R64, 0x7632, R70 ;  /* 0x0000763240467816 */ /* 0x004fe20000000046 */
[----:B------:R-:W2:Y:S01]  /*1520*/  LDG.E.128 R76, desc[UR6][R2.64+0x1d000] ;  /* 0x01d00006024c7981 */ /* 0x000ea2000c1e1d00 */
[----:B------:R-:W-:Y:S02]  /*1530*/  SHF.L.U32 R68, R62, 0x10, RZ ;  /* 0x000000103e447819 */ /* 0x000fe400000006ff */
[----:B------:R-:W-:-:S02]  /*1540*/  SHF.L.U32 R64, R64, 0x10, RZ ;  /* 0x0000001040407819 */ /* 0x000fc400000006ff */
[----:B------:R-:W-:Y:S01]  /*1550*/  PRMT R62, R62, 0x7632, R62 ;  /* 0x000076323e3e7816 */ /* 0x000fe2000000003e */
[----:B------:R-:W-:Y:S01]  /*1560*/  FFMA.FTZ R61, R80, R61, R69 ;  /* 0x0000003d503d7223 */ /* 0x000fe20000010045 */
[----:B------:R-:W-:Y:S01]  /*1570*/  SHF.L.U32 R71, R71, 0x10, RZ ;  /* 0x0000001047477819 */ /* 0x000fe200000006ff */
[----:B------:R-:W-:Y:S01]  /*1580*/  FFMA.FTZ R105, R86, R64, R95 ;  /* 0x0000004056697223 */ /* 0x000fe2000001005f */
[----:B------:R-:W-:Y:S01]  /*1590*/  SHF.L.U32 R91, R70, 0x10, RZ ;  /* 0x00000010465b7819 */ /* 0x000fe200000006ff */
[--C-:B------:R-:W-:Y:S01]  /*15a0*/  FFMA.FTZ R81, R85, R68, R60.reuse ;  /* 0x0000004455517223 */ /* 0x100fe2000001003c */
[----:B------:R-:W-:Y:S02]  /*15b0*/  IMAD.U32 R69, R62, 0x10000, RZ ;  /* 0x000100003e457824 */ /* 0x000fe400078e00ff */
        /* <DEDUP_REMOVED lines=8> */
[----:B------:R-:W-:Y:S01]  /*1640*/  PRMT R64, R63, 0x7632, R64 ;  /* 0x000076323f407816 */ /* 0x000fe20000000040 */
[----:B------:R-:W-:Y:S01]  /*1650*/  FFMA.FTZ R69, R80, R61, R69 ;  /* 0x0000003d50457223 */ /* 0x000fe20000010045 */
[----:B------:R-:W-:Y:S02]  /*1660*/  SHF.L.U32 R71, R60, 0x10, RZ ;  /* 0x000000103c477819 */ /* 0x000fe400000006ff */
[----:B------:R-:W5:Y:S01]  /*1670*/  LDG.E.128 R60, desc[UR6][R2.64+0x20800] ;  /* 0x02080006023c7981 */ /* 0x000f62000c1e1d00 */
[----:B------:R-:W-:Y:S01]  /*1680*/  FFMA.FTZ R97, R86, R72, R97 ;  /* 0x0000004856617223 */ /* 0x000fe20000010061 */
[----:B------:R-:W-:Y:S02]  /*1690*/  PRMT R65, R65, 0x7632, R65 ;  /* 0x0000763241417816 */ /* 0x000fe40000000041 */
[C---:B------:R-:W-:Y:S01]  /*16a0*/  SHF.L.U32 R91, R73.reuse, 0x10, RZ ;  /* 0x00000010495b7819 */ /* 0x040fe200000006ff */
[----:B------:R-:W-:Y:S01]  /*16b0*/  FFMA.FTZ R71, R0, R71, R97 ;  /* 0x0000004700477223 */ /* 0x000fe20000010061 */
[----:B------:R-:W-:-:S02]  /*16c0*/  PRMT R73, R73, 0x7632, R73 ;  /* 0x0000763249497816 */ /* 0x000fc40000000049 */
        /* <DEDUP_REMOVED lines=8> */
[C---:B------:R-:W-:Y:S02]  /*1750*/  SHF.L.U32 R70, R74.reuse, 0x10, RZ ;  /* 0x000000104a467819 */ /* 0x040fe400000006ff */
[----:B------:R-:W-:Y:S01]  /*1760*/  PRMT R74, R74, 0x7632, R74 ;  /* 0x000076324a4a7816 */ /* 0x000fe2000000004a */
[----:B------:R-:W-:Y:S01]  /*1770*/  FFMA.FTZ R81, R88, R81, R69 ;  /* 0x0000005158517223 */ /* 0x000fe20000010045 */
[----:B------:R-:W-:-:S02]  /*1780*/  IMAD.U32 R65, R66, 0x10000, RZ ;  /* 0x0001000042417824 */ /* 0x000fc400078e00ff */
[C---:B------:R-:W-:Y:S01]  /*1790*/  FFMA.FTZ R69, R85.reuse, R64, R68 ;  /* 0x0000004055457223 */ /* 0x040fe20000010044 */
[----:B------:R-:W-:Y:S01]  /*17a0*/  FFMA.FTZ R70, R85, R70, R71 ;  /* 0x0000004655467223 */ /* 0x000fe20000010047 */
[----:B---3--:R-:W-:Y:S02]  /*17b0*/  SHF.L.U32 R66, R12, 0x10, RZ ;  /* 0x000000100c427819 */ /* 0x008fe400000006ff */
[----:B------:R-:W-:Y:S02]  /*17c0*/  SHF.L.U32 R71, R74, 0x10, RZ ;  /* 0x000000104a477819 */ /* 0x000fe400000006ff */
[----:B------:R-:W-:Y:S01]  /*17d0*/  PRMT R64, R12, 0x7632, R64 ;  /* 0x000076320c407816 */ /* 0x000fe20000000040 */
[----:B------:R-:W-:Y:S01]  /*17e0*/  FFMA.FTZ R107, R86, R66, R99 ;  /* 0x00000042566b7223 */ /* 0x000fe20000010063 */
[C---:B------:R-:W-:Y:S01]  /*17f0*/  PRMT R72, R67.reuse, 0x7632, R72 ;  /* 0x0000763243487816 */ /* 0x040fe20000000048 */
[C---:B------:R-:W-:Y:S01]  /*1800*/  FFMA.FTZ R91, R82.reuse, R65, R69 ;  /* 0x00000041525b7223 */ /* 0x040fe20000010045 */
[----:B------:R-:W-:Y:S01]  /*1810*/  SHF.L.U32 R73, R67, 0x10, RZ ;  /* 0x0000001043497819 */ /* 0x000fe200000006ff */
[----:B------:R-:W-:Y:S01]  /*1820*/  FFMA.FTZ R12, R82, R71, R70 ;  /* 0x00000047520c7223 */ /* 0x000fe20000010046 */
[----:B------:R-:W-:Y:S01]  /*1830*/  IMAD.U32 R99, R64, 0x10000, RZ ;  /* 0x0001000040637824 */ /* 0x000fe200078e00ff */
[----:B------:R-:W3:Y:S01]  /*1840*/  LDG.E.128 R68, desc[UR6][R2.64+0x1800] ;  /* 0x0018000602447981 */ /* 0x000ee2000c1e1d00 */
[----:B------:R-:W-:-:S03]  /*1850*/  SHF.L.U32 R97, R75, 0x10, RZ ;  /* 0x000000104b617819 */ /* 0x000fc600000006ff */
[----:B------:R-:W3:Y:S01]  /*1860*/  LDG.E.128 R64, desc[UR6][R36.64+0x1800] ;  /* 0x0018000624407981 */ /* 0x000ee2000c1e1d00 */
[----:B------:R-:W-:Y:S02]  /*1870*/  SHF.L.U32 R105, R13, 0x10, RZ ;  /* 0x000000100d697819 */ /* 0x000fe400000006ff */
[----:B------:R-:W-:Y:S01]  /*1880*/  PRMT R75, R75, 0x7632, R75 ;  /* 0x000076324b4b7816 */ /* 0x000fe2000000004b */
[----:B------:R-:W-:Y:S01]  /*1890*/  FFMA.FTZ R99, R0, R99, R107 ;  /* 0x0000006300637223 */ /* 0x000fe2000001006b */
[----:B------:R-:W-:Y:S02]  /*18a0*/  PRMT R13, R13, 0x7632, R13 ;  /* 0x000076320d0d7816 */ /* 0x000fe4000000000d */
[C---:B----4-:R-:W-:Y:S02]  /*18b0*/  PRMT R90, R16.reuse, 0x7632, R90 ;  /* 0x00007632105a7816 */ /* 0x050fe4000000005a */
[----:B------:R-:W-:Y:S01]  /*18c0*/  SHF.L.U32 R92, R16, 0x10, RZ ;  /* 0x00000010105c7819 */ /* 0x000fe200000006ff */
        /* <DEDUP_REMOVED lines=8> */
[C---:B------:R-:W-:Y:S01]  /*1950*/  FFMA.FTZ R91, R88.reuse, R91, R73 ;  /* 0x0000005b585b7223 */ /* 0x040fe20000010049 */
[----:B------:R-:W-:Y:S01]  /*1960*/  FFMA.FTZ R89, R88, R75, R12 ;  /* 0x0000004b58597223 */ /* 0x000fe2000001000c */
[----:B------:R-:W-:Y:S01]  /*1970*/  FFMA.FTZ R74, R87, R16, R74 ;  /* 0x00000010574a7223 */ /* 0x000fe2000001004a */
[----:B------:R-:W-:Y:S01]  /*1980*/  PRMT R12, R14, 0x7632, R12 ;  /* 0x000076320e0c7816 */ /* 0x000fe2000000000c */
[----:B------:R-:W-:Y:S01]  /*1990*/  FFMA.FTZ R97, R0, R13, R97 ;  /* 0x0000000d00617223 */ /* 0x000fe20000010061 */
[C---:B------:R-:W-:Y:S01]  /*19a0*/  SHF.L.U32 R73, R17.reuse, 0x10, RZ ;  /* 0x0000001011497819 */ /* 0x040fe200000006ff */
[----:B------:R-:W-:Y:S01]  /*19b0*/  IMAD.U32 R14, R14, 0x10000, RZ ;  /* 0x000100000e0e7824 */ /* 0x000fe200078e00ff */
[----:B------:R-:W-:-:S02]  /*19c0*/  PRMT R13, R17, 0x7632, R13 ;  /* 0x00007632110d7816 */ /* 0x000fc4000000000d */
[----:B------:R-:W-:Y:S01]  /*19d0*/  PRMT R92, R20, 0x7632, R92 ;  /* 0x00007632145c7816 */ /* 0x000fe2000000005c */
[----:B------:R-:W-:Y:S01]  /*19e0*/  FFMA.FTZ R17, R85, R14, R74 ;  /* 0x0000000e55117223 */ /* 0x000fe2000001004a */
[----:B------:R-:W-:Y:S01]  /*19f0*/  FFMA.FTZ R90, R84, R73, R97 ;  /* 0x00000049545a7223 */ /* 0x000fe20000010061 */
[----:B------:R-:W-:Y:S01]  /*1a00*/  SHF.L.U32 R14, R13, 0x10, RZ ;  /* 0x000000100d0e7819 */ /* 0x000fe200000006ff */
[----:B------:R-:W4:Y:S01]  /*1a10*/  LDG.E.128 R72, desc[UR6][R2.64+0x5000] ;  /* 0x0050000602487981 */ /* 0x000f22000c1e1d00 */
[----:B------:R-:W-:Y:S01]  /*1a20*/  IMAD.U32 R20, R20, 0x10000, RZ ;  /* 0x0001000014147824 */ /* 0x000fe200078e00ff */
        /* <DEDUP_REMOVED lines=12> */
[C---:B------:R-:W-:Y:S01]  /*1af0*/  FFMA.FTZ R13, R82.reuse, R13, R17 ;  /* 0x0000000d520d7223 */ /* 0x040fe20000010011 */
[----:B------:R-:W-:Y:S01]  /*1b00*/  SHF.L.U32 R15, R15, 0x10, RZ ;  /* 0x000000100f0f7819 */ /* 0x000fe200000006ff */
[----:B------:R-:W-:Y:S01]  /*1b10*/  FFMA.FTZ R83, R82, R83, R97 ;  /* 0x0000005352537223 */ /* 0x000fe20000010061 */
[----:B------:R-:W-:Y:S01]  /*1b20*/  SHF.L.U32 R97, R24, 0x10, RZ ;  /* 0x0000001018617819 */ /* 0x000fe200000006ff */
[----:B------:R-:W-:Y:S01]  /*1b30*/  FFMA.FTZ R101, R86, R12, R101 ;  /* 0x0000000c56657223 */ /* 0x000fe20000010065 */
[C---:B------:R-:W-:Y:S01]  /*1b40*/  SHF.L.U32 R99, R21.reuse, 0x10, RZ ;  /* 0x0000001015637819 */ /* 0x040fe200000006ff */
[----:B------:R-:W-:Y:S01]  /*1b50*/  FFMA.FTZ R17, R80, R15, R13 ;  /* 0x0000000f50117223 */ /* 0x000fe2000001000d */
[----:B------:R-:W-:Y:S01]  /*1b60*/  PRMT R18, R21, 0x7632, R18 ;  /* 0x0000763215127816 */ /* 0x000fe20000000012 */
[----:B------:R-:W4:Y:S01]  /*1b70*/  LDG.E.128 R12, desc[UR6][R2.64+0x8800] ;  /* 0x00880006020c7981 */ /* 0x000f22000c1e1d00 */
[C---:B------:R-:W-:Y:S01]  /*1b80*/  PRMT R24, R25.reuse, 0x7632, R24 ;  /* 0x0000763219187816 */ /* 0x040fe20000000018 */
[----:B------:R-:W-:-:S02]  /*1b90*/  IMAD.U32 R25, R25, 0x10000, RZ ;  /* 0x0001000019197824 */ /* 0x000fc400078e00ff */
[----:B------:R-:W-:Y:S01]  /*1ba0*/  FFMA.FTZ R97, R0, R97, R101 ;  /* 0x0000006100617223 */ /* 0x000fe20000010065 */
[----:B------:R-:W-:Y:S01]  /*1bb0*/  SHF.L.U32 R0, R18, 0x10, RZ ;  /* 0x0000001012007819 */ /* 0x000fe200000006ff */
[C---:B------:R-:W-:Y:S01]  /*1bc0*/  FFMA.FTZ R20, R84.reuse, R99, R105 ;  /* 0x0000006354147223 */ /* 0x040fe20000010069 */
[C---:B------:R-:W-:Y:S01]  /*1bd0*/  SHF.L.U32 R21, R19.reuse, 0x10, RZ ;  /* 0x0000001013157819 */ /* 0x040fe200000006ff */
[----:B------:R-:W-:Y:S01]  /*1be0*/  FFMA.FTZ R25, R84, R25, R97 ;  /* 0x0000001954197223 */ /* 0x000fe20000010061 */
[----:B------:R-:W-:Y:S02]  /*1bf0*/  SHF.L.U32 R86, R24, 0x10, RZ ;  /* 0x0000001018567819 */ /* 0x000fe400000006ff */
        /* <DEDUP_REMOVED lines=8> */
[C---:B------:R-:W-:Y:S01]  /*1c80*/  FFMA.FTZ R97, R85.reuse, R20, R24 ;  /* 0x0000001455617223 */ /* 0x040fe20000010018 */
[C---:B------:R-:W-:Y:S01]  /*1c90*/  FFMA.FTZ R99, R88.reuse, R99, R17 ;  /* 0x0000006358637223 */ /* 0x040fe20000010011 */
[----:B------:R-:W-:Y:S01]  /*1ca0*/  FFMA.FTZ R87, R88, R19, R18 ;  /* 0x0000001358577223 */ /* 0x000fe20000010012 */
[----:B------:R-:W-:Y:S01]  /*1cb0*/  SHF.L.U32 R0, R44, 0x10, RZ ;  /* 0x000000102c007819 */ /* 0x000fe200000006ff */
[----:B------:R-:W-:Y:S01]  /*1cc0*/  FFMA.FTZ R20, R85, R16, R25 ;  /* 0x0000001055147223 */ /* 0x000fe20000010019 */
[----:B------:R-:W-:Y:S01]  /*1cd0*/  IMAD.U32 R21, R4, 0x10000, RZ ;  /* 0x0001000004157824 */ /* 0x000fe200078e00ff */
[----:B------:R-:W4:Y:S01]  /*1ce0*/  LDG.E.128 R16, desc[UR6][R2.64+0xc000] ;  /* 0x00c0000602107981 */ /* 0x000f22000c1e1d00 */
[----:B------:R-:W-:-:S02]  /*1cf0*/  PRMT R22, R22, 0x7632, R22 ;  /* 0x0000763216167816 */ /* 0x000fc40000000016 */
[----:B------:R-:W-:Y:S02]  /*1d00*/  PRMT R4, R4, 0x7632, R4 ;  /* 0x0000763204047816 */ /* 0x000fe40000000004 */
[----:B------:R-:W-:Y:S02]  /*1d10*/  PRMT R26, R26, 0x7632, R26 ;  /* 0x000076321a1a7816 */ /* 0x000fe4000000001a */
[----:B------:R-:W-:Y:S01]  /*1d20*/  PRMT R83, R44, 0x7632, R83 ;  /* 0x000076322c537816 */ /* 0x000fe20000000053 */
[----:B------:R-:W-:Y:S01]  /*1d30*/  FFMA.FTZ R24, R0, R21, R103 ;  /* 0x0000001500187223 */ /* 0x000fe20000010067 */
[----:B------:R-:W-:Y:S01]  /*1d40*/  SHF.L.U32 R21, R22, 0x10, RZ ;  /* 0x0000001016157819 */ /* 0x000fe200000006ff */
[----:B------:R-:W-:Y:S01]  /*1d50*/  IMAD.U32 R22, R4, 0x10000, RZ ;  /* 0x0001000004167824 */ /* 0x000fe200078e00ff */
[----:B------:R-:W-:Y:S02]  /*1d60*/  SHF.L.U32 R85, R26, 0x10, RZ ;  /* 0x000000101a557819 */ /* 0x000fe400000006ff */
[----:B------:R-:W-:Y:S01]  /*1d70*/  SHF.L.U32 R83, R83, 0x10, RZ ;  /* 0x0000001053537819 */ /* 0x000fe200000006ff */
[C---:B------:R-:W-:Y:S01]  /*1d80*/  FFMA.FTZ R97, R82.reuse, R21, R97 ;  /* 0x0000001552617223 */ /* 0x040fe20000010061 */
[C---:B------:R-:W-:Y:S01]  /*1d90*/  PRMT R4, R23.reuse, 0x7632, R4 ;  /* 0x0000763217047816 */ /* 0x040fe20000000004 */
[----:B------:R-:W-:Y:S01]  /*1da0*/  FFMA.FTZ R82, R82, R85, R20 ;  /* 0x0000005552527223 */ /* 0x000fe20000010014 */
[----:B------:R-:W-:Y:S01]  /*1db0*/  SHF.L.U32 R25, R23, 0x10, RZ ;  /* 0x0000001017197819 */ /* 0x000fe200000006ff */
[----:B------:R-:W-:-:S02]  /*1dc0*/  FFMA.FTZ R44, R83, R22, R24 ;  /* 0x00000016532c7223 */ /* 0x000fc40000010018 */
[----:B------:R-:W4:Y:S01]  /*1dd0*/  LDG.E.128 R20, desc[UR6][R2.64+0xf800] ;  /* 0x00f8000602147981 */ /* 0x000f22000c1e1d00 */
[----:B------:R-:W-:Y:S01]  /*1de0*/  PRMT R24, R5, 0x7632, R24 ;  /* 0x0000763205187816 */ /* 0x000fe20000000018 */
[----:B------:R-:W-:Y:S01]  /*1df0*/  IMAD.U32 R85, R45, 0x10000, RZ ;  /* 0x000100002d557824 */ /* 0x000fe200078e00ff */
[----:B------:R-:W-:Y:S02]  /*1e00*/  SHF.L.U32 R26, R5, 0x10, RZ ;  /* 0x00000010051a7819 */ /* 0x000fe400000006ff */
[----:B------:R-:W-:Y:S02]  /*1e10*/  PRMT R86, R45, 0x7632, R86 ;  /* 0x000076322d567816 */ /* 0x000fe40000000056 */
[----:B------:R-:W-:Y:S01]  /*1e20*/  SHF.L.U32 R45, R24, 0x10, RZ ;  /* 0x00000010182d7819 */ /* 0x000fe200000006ff */
[----:B------:R-:W-:Y:S01]  /*1e30*/  FFMA.FTZ R101, R85, R26, R44 ;  /* 0x0000001a55657223 */ /* 0x000fe2000001002c */
[----:B------:R-:W-:Y:S02]  /*1e40*/  SHF.L.U32 R86, R86, 0x10, RZ ;  /* 0x0000001056567819 */ /* 0x000fe400000006ff */
[----:B------:R-:W-:-:S02]  /*1e50*/  SHF.L.U32 R5, R27, 0x10, RZ ;  /* 0x000000101b057819 */ /* 0x000fc400000006ff */
[----:B------:R-:W-:Y:S02]  /*1e60*/  PRMT R27, R27, 0x7632, R27 ;  /* 0x000076321b1b7816 */ /* 0x000fe4000000001b */
        /* <DEDUP_REMOVED lines=9> */
[----:B------:R-:W-:Y:S01]  /*1f00*/  SHF.L.U32 R5, R6, 0x10, RZ ;  /* 0x0000001006057819 */ /* 0x000fe200000006ff */
[----:B------:R-:W-:-:S02]  /*1f10*/  IMAD.U32 R84, R46, 0x10000, RZ ;  /* 0x000100002e547824 */ /* 0x000fc400078e00ff */
[C---:B------:R-:W-:Y:S01]  /*1f20*/  FFMA.FTZ R101, R88.reuse, R101, R25 ;  /* 0x0000006558657223 */ /* 0x040fe20000010019 */
[----:B------:R-:W-:Y:S01]  /*1f30*/  FFMA.FTZ R97, R88, R27, R82 ;  /* 0x0000001b58617223 */ /* 0x000fe20000010052 */
[----:B------:R-:W-:Y:S01]  /*1f40*/  FFMA.FTZ R8, R83, R24, R8 ;  /* 0x0000001853087223 */ /* 0x000fe20000010008 */
[----:B------:R-:W-:Y:S01]  /*1f50*/  PRMT R6, R6, 0x7632, R6 ;  /* 0x0000763206067816 */ /* 0x000fe20000000006 */
[----:B------:R-:W4:Y:S01]  /*1f60*/  LDG.E.128 R24, desc[UR6][R2.64+0x13000] ;  /* 0x0130000602187981 */ /* 0x000f22000c1e1d00 */
[----:B------:R-:W-:Y:S02]  /*1f70*/  PRMT R88, R46, 0x7632, R88 ;  /* 0x000076322e587816 */ /* 0x000fe40000000058 */
[C---:B------:R-:W-:Y:S01]  /*1f80*/  SHF.L.U32 R4, R9.reuse, 0x10, RZ ;  /* 0x0000001009047819 */ /* 0x040fe200000006ff */
        /* <DEDUP_REMOVED lines=15> */
[----:B------:R-:W-:Y:S02]  /*2080*/  SHF.L.U32 R4, R7, 0x10, RZ ;  /* 0x0000001007047819 */ /* 0x000fe400000006ff */
[----:B------:R-:W-:-:S02]  /*2090*/  SHF.L.U32 R5, R10, 0x10, RZ ;  /* 0x000000100a057819 */ /* 0x000fc400000006ff */
[----:B------:R-:W-:Y:S02]  /*20a0*/  SHF.L.U32 R93, R47, 0x10, RZ ;  /* 0x000000102f5d7819 */ /* 0x000fe400000006ff */
[----:B------:R-:W-:Y:S01]  /*20b0*/  PRMT R7, R7, 0x7632, R7 ;  /* 0x0000763207077816 */ /* 0x000fe20000000007 */
[--C-:B------:R-:W-:Y:S01]  /*20c0*/  FFMA.FTZ R46, R83, R8, R28.reuse ;  /* 0x00000008532e7223 */ /* 0x100fe2000001001c */
[----:B------:R-:W-:Y:S01]  /*20d0*/  FFMA.FTZ R10, R88, R5, R9 ;  /* 0x00000005580a7223 */ /* 0x000fe20000010009 */
[----:B------:R-:W-:Y:S01]  /*20e0*/  PRMT R28, R29, 0x7632, R28 ;  /* 0x000076321d1c7816 */ /* 0x000fe2000000001c */
[----:B------:R-:W-:Y:S01]  /*20f0*/  FFMA.FTZ R45, R93, R4, R6 ;  /* 0x000000045d2d7223 */ /* 0x000fe20000010006 */
[----:B------:R-:W-:Y:S01]  /*2100*/  SHF.L.U32 R9, R7, 0x10, RZ ;  /* 0x0000001007097819 */ /* 0x000fe200000006ff */
[----:B------:R-:W-:Y:S01]  /*2110*/  IMAD.U32 R44, R29, 0x10000, RZ ;  /* 0x000100001d2c7824 */ /* 0x000fe200078e00ff */
[----:B------:R-:W-:Y:S01]  /*2120*/  PRMT R90, R47, 0x7632, R90 ;  /* 0x000076322f5a7816 */ /* 0x000fe2000000005a */
[----:B------:R-:W4:Y:S01]  /*2130*/  LDG.E.128 R4, desc[UR6][R2.64+0x16800] ;  /* 0x0168000602047981 */ /* 0x000f22000c1e1d00 */
[----:B------:R-:W-:Y:S01]  /*2140*/  IMAD.U32 R29, R28, 0x10000, RZ ;  /* 0x000100001c1d7824 */ /* 0x000fe200078e00ff */
[----:B------:R-:W-:Y:S01]  /*2150*/  SHF.L.U32 R8, R11, 0x10, RZ ;  /* 0x000000100b087819 */ /* 0x000fe200000006ff */
[----:B------:R-:W-:Y:S01]  /*2160*/  FFMA.FTZ R47, R85, R44, R46 ;  /* 0x0000002c552f7223 */ /* 0x000fe2000001002e */
[----:B------:R-:W-:-:S02]  /*2170*/  SHF.L.U32 R90, R90, 0x10, RZ ;  /* 0x000000105a5a7819 */ /* 0x000fc400000006ff */
[C---:B------:R-:W-:Y:S02]  /*2180*/  PRMT R28, R32.reuse, 0x7632, R28 ;  /* 0x00007632201c7816 */ /* 0x040fe4000000001c */
[----:B------:R-:W-:Y:S02]  /*2190*/  PRMT R11, R11, 0x7632, R11 ;  /* 0x000076320b0b7816 */ /* 0x000fe4000000000b */
[----:B------:R-:W-:Y:S01]  /*21a0*/  SHF.L.U32 R32, R32, 0x10, RZ ;  /* 0x0000001020207819 */ /* 0x000fe200000006ff */
[----:B------:R-:W-:Y:S01]  /*21b0*/  FFMA.FTZ R94, R90, R9, R45 ;  /* 0x000000095a5e7223 */ /* 0x000fe2000001002d */
[----:B------:R-:W-:Y:S01]  /*21c0*/  FFMA.FTZ R95, R86, R29, R47 ;  /* 0x0000001d565f7223 */ /* 0x000fe2000001002f */
[----:B------:R-:W-:Y:S01]  /*21d0*/  FFMA.FTZ R45, R93, R8, R10 ;  /* 0x000000085d2d7223 */ /* 0x000fe2000001000a */
[----:B------:R-:W-:Y:S01]  /*21e0*/  SHF.L.U32 R29, R11, 0x10, RZ ;  /* 0x000000100b1d7819 */ /* 0x000fe200000006ff */
[----:B------:R-:W-:Y:S02]  /*21f0*/  IMAD.U32 R28, R28, 0x10000, RZ ;  /* 0x000100001c1c7824 */ /* 0x000fe400078e00ff */
[----:B------:R-:W-:Y:S01]  /*2200*/  FFMA.FTZ R32, R0, R32, R81 ;  /* 0x0000002000207223 */ /* 0x000fe20000010051 */
[----:B------:R-:W4:Y:S01]  /*2210*/  LDG.E.128 R8, desc[UR6][R2.64+0x1a000] ;  /* 0x01a0000602087981 */ /* 0x000f22000c1e1d00 */
[----:B------:R-:W-:-:S02]  /*2220*/  SHF.L.U32 R47, R30, 0x10, RZ ;  /* 0x000000101e2f7819 */ /* 0x000fc400000006ff */
[----:B------:R-:W-:Y:S01]  /*2230*/  FFMA.FTZ R80, R83, R28, R32 ;  /* 0x0000001c53507223 */ /* 0x000fe20000010020 */
[----:B------:R-:W-:Y:S02]  /*2240*/  PRMT R30, R30, 0x7632, R30 ;  /* 0x000076321e1e7816 */ /* 0x000fe4000000001e */
[C---:B------:R-:W-:Y:S02]  /*2250*/  PRMT R28, R33.reuse, 0x7632, R28 ;  /* 0x00007632211c7816 */ /* 0x040fe4000000001c */
[----:B------:R-:W-:Y:S01]  /*2260*/  SHF.L.U32 R46, R33, 0x10, RZ ;  /* 0x00000010212e7819 */ /* 0x000fe200000006ff */
[----:B------:R-:W-:Y:S01]  /*2270*/  FFMA.FTZ R92, R90, R29, R45 ;  /* 0x0000001d5a5c7223 */ /* 0x000fe2000001002d */
[----:B------:R-:W-:Y:S01]  /*2280*/  SHF.L.U32 R29, R30, 0x10, RZ ;  /* 0x000000101e1d7819 */ /* 0x000fe200000006ff */
[----:B------:R-:W-:Y:S01]  /*2290*/  FFMA.FTZ R47, R84, R47, R95 ;  /* 0x0000002f542f7223 */ /* 0x000fe2000001005f */
[C---:B------:R-:W-:Y:S02]  /*22a0*/  PRMT R32, R31.reuse, 0x7632, R32 ;  /* 0x000076321f207816 */ /* 0x040fe40000000020 */
[----:B------:R-:W-:Y:S01]  /*22b0*/  SHF.L.U32 R44, R31, 0x10, RZ ;  /* 0x000000101f2c7819 */ /* 0x000fe200000006ff */
[----:B------:R-:W-:-:S02]  /*22c0*/  IMAD.U32 R31, R28, 0x10000, RZ ;  /* 0x000100001c1f7824 */ /* 0x000fc400078e00ff */
[----:B------:R-:W-:Y:S01]  /*22d0*/  FFMA.FTZ R33, R85, R46, R80 ;  /* 0x0000002e55217223 */ /* 0x000fe20000010050 */
[----:B------:R-:W-:Y:S01]  /*22e0*/  FFMA.FTZ R46, R88, R29, R47 ;  /* 0x0000001d582e7223 */ /* 0x000fe2000001002f */
[C---:B------:R-:W-:Y:S02]  /*22f0*/  PRMT R45, R40.reuse, 0x7632, R45 ;  /* 0x00007632282d7816 */ /* 0x040fe4000000002d */
[----:B------:R-:W-:Y:S01]  /*2300*/  SHF.L.U32 R40, R40, 0x10, RZ ;  /* 0x0000001028287819 */ /* 0x000fe200000006ff */
[----:B------:R-:W-:Y:S02]  /*2310*/  FFMA.FTZ R47, R86, R31, R33 ;  /* 0x0000001f562f7223 */ /* 0x000fe40000010021 */
[----:B------:R-:W4:Y:S01]  /*2320*/  LDG.E.128 R28, desc[UR6][R2.64+0x1d800] ;  /* 0x01d80006021c7981 */ /* 0x000f22000c1e1d00 */
        /* <DEDUP_REMOVED lines=10> */
[----:B------:R-:W-:Y:S02]  /*23d0*/  SHF.L.U32 R33, R32, 0x10, RZ ;  /* 0x0000001020217819 */ /* 0x000fe400000006ff */
[C---:B------:R-:W-:Y:S01]  /*23e0*/  PRMT R34, R35.reuse, 0x7632, R34 ;  /* 0x0000763223227816 */ /* 0x040fe20000000022 */
[----:B------:R-:W-:Y:S01]  /*23f0*/  FFMA.FTZ R40, R88, R47, R81 ;  /* 0x0000002f58287223 */ /* 0x000fe20000010051 */
[----:B------:R-:W-:Y:S01]  /*2400*/  SHF.L.U32 R32, R35, 0x10, RZ ;  /* 0x0000001023207819 */ /* 0x000fe200000006ff */
[----:B------:R-:W-:-:S02]  /*2410*/  IMAD.U32 R35, R44, 0x10000, RZ ;  /* 0x000100002c237824 */ /* 0x000fc400078e00ff */
[----:B------:R-:W-:Y:S01]  /*2420*/  FFMA.FTZ R41, R85, R46, R80 ;  /* 0x0000002e55297223 */ /* 0x000fe20000010050 */
[----:B------:R-:W-:Y:S01]  /*2430*/  FFMA.FTZ R96, R90, R33, R45 ;  /* 0x000000215a607223 */ /* 0x000fe2000001002d */
[----:B------:R-:W-:Y:S01]  /*2440*/  SHF.L.U32 R81, R34, 0x10, RZ ;  /* 0x0000001022517819 */ /* 0x000fe200000006ff */
[----:B------:R-:W-:Y:S01]  /*2450*/  FFMA.FTZ R33, R93, R32, R40 ;  /* 0x000000205d217223 */ /* 0x000fe20000010028 */
[----:B------:R-:W-:Y:S01]  /*2460*/  FFMA.FTZ R41, R86, R35, R41 ;  /* 0x0000002356297223 */ /* 0x000fe20000010029 */
[----:B------:R-:W-:Y:S02]  /*2470*/  SHF.L.U32 R35, R42, 0x10, RZ ;  /* 0x000000102a237819 */ /* 0x000fe400000006ff */
[----:B------:R-:W-:Y:S01]  /*2480*/  SHF.L.U32 R32, R48, 0x10, RZ ;  /* 0x0000001030207819 */ /* 0x000fe200000006ff */
[----:B------:R-:W-:Y:S01]  /*2490*/  FFMA.FTZ R81, R90, R81, R33 ;  /* 0x000000515a517223 */ /* 0x000fe20000010021 */
[----:B------:R-:W-:Y:S01]  /*24a0*/  PRMT R42, R42, 0x7632, R42 ;  /* 0x000076322a2a7816 */ /* 0x000fe2000000002a */
[----:B------:R-:W-:Y:S01]  /*24b0*/  FFMA.FTZ R45, R84, R35, R41 ;  /* 0x00000023542d7223 */ /* 0x000fe20000010029 */
[----:B------:R-:W-:Y:S01]  /*24c0*/  PRMT R48, R48, 0x7632, R48 ;  /* 0x0000763230307816 */ /* 0x000fe20000000030 */
[----:B------:R-:W-:Y:S01]  /*24d0*/  FFMA.FTZ R40, R0, R32, R89 ;  /* 0x0000002000287223 */ /* 0x000fe20000010059 */
[C---:B------:R-:W-:Y:S01]  /*24e0*/  PRMT R44, R52.reuse, 0x7632, R44 ;  /* 0x00007632342c7816 */ /* 0x040fe2000000002c */
[----:B------:R-:W4:Y:S01]  /*24f0*/  LDG.E.128 R32, desc[UR6][R2.64+0x21000] ;  /* 0x0210000602207981 */ /* 0x000f22000c1e1d00 */
        /* <DEDUP_REMOVED lines=8> */
[----:B------:R-:W-:Y:S02]  /*2580*/  IMAD.U32 R40, R43, 0x10000, RZ ;  /* 0x000100002b287824 */ /* 0x000fe400078e00ff */
[----:B------:R-:W-:Y:S01]  /*2590*/  FFMA.FTZ R41, R83, R46, R80 ;  /* 0x0000002e53297223 */ /* 0x000fe20000010050 */
[----:B------:R-:W-:Y:S01]  /*25a0*/  SHF.L.U32 R44, R49, 0x10, RZ ;  /* 0x00000010312c7819 */ /* 0x000fe200000006ff */
[----:B------:R-:W-:Y:S02]  /*25b0*/  FFMA.FTZ R89, R93, R40, R42 ;  /* 0x000000285d597223 */ /* 0x000fe4000001002a */
[----:B------:R-:W-:Y:S01]  /*25c0*/  FFMA.FTZ R52, R85, R52, R41 ;  /* 0x0000003455347223 */ /* 0x000fe20000010029 */
[----:B------:R-:W-:-:S02]  /*25d0*/  PRMT R43, R43, 0x7632, R43 ;  /* 0x000076322b2b7816 */ /* 0x000fc4000000002b */
[----:B------:R-:W-:Y:S02]  /*25e0*/  PRMT R40, R49, 0x7632, R40 ;  /* 0x0000763231287816 */ /* 0x000fe40000000028 */
[----:B------:R-:W-:Y:S01]  /*25f0*/  PRMT R41, R53, 0x7632, R41 ;  /* 0x0000763235297816 */ /* 0x000fe20000000029 */
[----:B------:R-:W-:Y:S01]  /*2600*/  FFMA.FTZ R91, R85, R44, R48 ;  /* 0x0000002c555b7223 */ /* 0x000fe20000010030 */
[----:B------:R-:W-:Y:S01]  /*2610*/  SHF.L.U32 R49, R43, 0x10, RZ ;  /* 0x000000102b317819 */ /* 0x000fe200000006ff */
[----:B------:R-:W4:Y:S01]  /*2620*/  LDG.E.128 R44, desc[UR6][R2.64+0x2000] ;  /* 0x00200006022c7981 */ /* 0x000f22000c1e1d00 */
[----:B------:R-:W-:Y:S01]  /*2630*/  IMAD.U32 R53, R40, 0x10000, RZ ;  /* 0x0001000028357824 */ /* 0x000fe200078e00ff */
[----:B------:R-:W-:Y:S02]  /*2640*/  SHF.L.U32 R95, R41, 0x10, RZ ;  /* 0x00000010295f7819 */ /* 0x000fe400000006ff */
[----:B------:R-:W4:Y:S01]  /*2650*/  LDG.E.128 R40, desc[UR6][R36.64+0x2000] ;  /* 0x0020000624287981 */ /* 0x000f22000c1e1d00 */
[----:B------:R-:W-:Y:S01]  /*2660*/  SHF.L.U32 R48, R56, 0x10, RZ ;  /* 0x0000001038307819 */ /* 0x000fe200000006ff */
        /* <DEDUP_REMOVED lines=26> */
[----:B------:R-:W-:Y:S02]  /*2810*/  PRMT R58, R58, 0x7632, R58 ;  /* 0x000076323a3a7816 */ /* 0x000fe4000000003a */
[C---:B--2---:R-:W-:Y:S02]  /*2820*/  PRMT R54, R76.reuse, 0x7632, R54 ;  /* 0x000076324c367816 */ /* 0x044fe40000000036 */
[----:B------:R-:W-:Y:S02]  /*2830*/  PRMT R52, R51, 0x7632, R52 ;  /* 0x0000763233347816 */ /* 0x000fe40000000034 */
[----:B------:R-:W-:Y:S01]  /*2840*/  SHF.L.U32 R76, R76, 0x10, RZ ;  /* 0x000000104c4c7819 */ /* 0x000fe200000006ff */
[----:B------:R-:W-:Y:S01]  /*2850*/  FFMA.FTZ R80, R93, R80, R53 ;  /* 0x000000505d507223 */ /* 0x000fe20000010035 */
[----:B------:R-:W-:Y:S01]  /*2860*/  FFMA.FTZ R89, R84, R87, R89 ;  /* 0x0000005754597223 */ /* 0x000fe20000010059 */
[----:B------:R-:W-:Y:S01]  /*2870*/  SHF.L.U32 R53, R52, 0x10, RZ ;  /* 0x0000001034357819 */ /* 0x000fe200000006ff */
[----:B------:R-:W-:Y:S01]  /*2880*/  IMAD.U32 R87, R58, 0x10000, RZ ;  /* 0x000100003a577824 */ /* 0x000fe200078e00ff */
[----:B------:R-:W-:Y:S01]  /*2890*/  SHF.L.U32 R54, R54, 0x10, RZ ;  /* 0x0000001036367819 */ /* 0x000fe200000006ff */
[----:B------:R-:W-:Y:S01]  /*28a0*/  FFMA.FTZ R52, R0, R76, R101 ;  /* 0x0000004c00347223 */ /* 0x000fe20000010065 */
[----:B------:R-:W-:Y:S01]  /*28b0*/  SHF.L.U32 R56, R77, 0x10, RZ ;  /* 0x000000104d387819 */ /* 0x000fe200000006ff */
[--C-:B------:R-:W-:Y:S01]  /*28c0*/  FFMA.FTZ R58, R88, R87, R89.reuse ;  /* 0x00000057583a7223 */ /* 0x100fe20000010059 */
[C---:B-----5:R-:W-:Y:S01]  /*28d0*/  PRMT R89, R60.reuse, 0x7632, R89 ;  /* 0x000076323c597816 */ /* 0x060fe20000000059 */
[----:B------:R-:W-:Y:S01]  /*28e0*/  FFMA.FTZ R98, R83, R54, R52 ;  /* 0x0000003653627223 */ /* 0x000fe20000010034 */
[----:B------:R-:W-:Y:S01]  /*28f0*/  SHF.L.U32 R60, R60, 0x10, RZ ;  /* 0x000000103c3c7819 */ /* 0x000fe200000006ff */
[----:B------:R-:W2:Y:S01]  /*2900*/  LDG.E.128 R48, desc[UR6][R2.64+0x5800] ;  /* 0x0058000602307981 */ /* 0x000ea2000c1e1d00 */
[----:B------:R-:W-:Y:S01]  /*2910*/  PRMT R55, R55, 0x7632, R55 ;  /* 0x0000763237377816 */ /* 0x000fe20000000037 */
        /* <DEDUP_REMOVED lines=12> */
[----:B------:R-:W-:Y:S01]  /*29e0*/  FFMA.FTZ R80, R90, R55, R80 ;  /* 0x000000375a507223 */ /* 0x000fe20000010050 */
[----:B------:R-:W-:Y:S01]  /*29f0*/  PRMT R0, R59, 0x7632, R0 ;  /* 0x000076323b007816 */ /* 0x000fe20000000000 */
[----:B------:R-:W5:Y:S01]  /*2a00*/  LDG.E.128 R52, desc[UR6][R2.64+0x9000] ;  /* 0x0090000602347981 */ /* 0x000f62000c1e1d00 */
        /* <DEDUP_REMOVED lines=8> */
[----:B------:R-:W-:Y:S01]  /*2a90*/  IMAD.U32 R83, R62, 0x10000, RZ ;  /* 0x000100003e537824 */ /* 0x000fe200078e00ff */
[----:B------:R-:W-:Y:S01]  /*2aa0*/  SHF.L.U32 R61, R56, 0x10, RZ ;  /* 0x00000010383d7819 */ /* 0x000fe200000006ff */
[----:B------:R-:W-:Y:S01]  /*2ab0*/  FFMA.FTZ R85, R86, R59, R85 ;  /* 0x0000003b56557223 */ /* 0x000fe20000010055 */
[----:B------:R-:W-:Y:S01]  /*2ac0*/  PRMT R79, R62, 0x7632, R79 ;  /* 0x000076323e4f7816 */ /* 0x000fe2000000004f */
[----:B------:R-:W5:Y:S01]  /*2ad0*/  LDG.E.128 R56, desc[UR6][R2.64+0xc800] ;  /* 0x00c8000602387981 */ /* 0x000f62000c1e1d00 */
[----:B---3--:R-:W-:Y:S01]  /*2ae0*/  SHF.L.U32 R86, R68, 0x10, RZ ;  /* 0x0000001044567819 */ /* 0x008fe200000006ff */
[----:B------:R-:W-:Y:S01]  /*2af0*/  FFMA.FTZ R62, R88, R61, R87 ;  /* 0x0000003d583e7223 */ /* 0x000fe20000010057 */
[----:B------:R-:W-:Y:S01]  /*2b00*/  FFMA.FTZ R83, R84, R83, R85 ;  /* 0x0000005354537223 */ /* 0x000fe20000010055 */
[----:B------:R-:W-:-:S02]  /*2b10*/  SHF.L.U32 R79, R79, 0x10, RZ ;  /* 0x000000104f4f7819 */ /* 0x000fc400000006ff */
        /* <DEDUP_REMOVED lines=9> */
[--C-:B------:R-:W-:Y:S01]  /*2bb0*/  FFMA.FTZ R68, R93, R68, R79.reuse ;  /* 0x000000445d447223 */ /* 0x100fe2000001004f */
[C---:B------:R-:W-:Y:S01]  /*2bc0*/  PRMT R79, R69.reuse, 0x7632, R79 ;  /* 0x00007632454f7816 */ /* 0x040fe2000000004f */
[----:B------:R-:W-:Y:S01]  /*2bd0*/  FFMA.FTZ R89, R84, R61, R83 ;  /* 0x0000003d54597223 */ /* 0x000fe20000010053 */
[----:B------:R-:W-:-:S02]  /*2be0*/  SHF.L.U32 R87, R69, 0x10, RZ ;  /* 0x0000001045577819 */ /* 0x000fc400000006ff */
[C---:B------:R-:W-:Y:S02]  /*2bf0*/  PRMT R83, R65.reuse, 0x7632, R83 ;  /* 0x0000763241537816 */ /* 0x040fe40000000053 */
[----:B------:R-:W-:Y:S01]  /*2c00*/  SHF.L.U32 R88, R65, 0x10, RZ ;  /* 0x0000001041587819 */ /* 0x000fe200000006ff */
[----:B------:R-:W-:Y:S01]  /*2c10*/  FFMA.FTZ R98, R93, R60, R62 ;  /* 0x0000003c5d627223 */ /* 0x000fe2000001003e */
[----:B------:R-:W-:Y:S01]  /*2c20*/  SHF.L.U32 R65, R78, 0x10, RZ ;  /* 0x000000104e417819 */ /* 0x000fe200000006ff */
[----:B------:R-:W3:Y:S01]  /*2c30*/  LDG.E.128 R60, desc[UR6][R2.64+0x10000] ;  /* 0x01000006023c7981 */ /* 0x000ee2000c1e1d00 */
[----:B------:R-:W-:Y:S01]  /*2c40*/  SHF.L.U32 R69, R64, 0x10, RZ ;  /* 0x0000001040457819 */ /* 0x000fe200000006ff */
[----:B------:R-:W-:Y:S01]  /*2c50*/  IMAD.U32 R64, R79, 0x10000, RZ ;  /* 0x000100004f407824 */ /* 0x000fe200078e00ff */
[----:B------:R-:W-:Y:S01]  /*2c60*/  SHF.L.U32 R83, R83, 0x10, RZ ;  /* 0x0000001053537819 */ /* 0x000fe200000006ff */
[----:B------:R-:W-:Y:S01]  /*2c70*/  FFMA.FTZ R78, R88, R87, R89 ;  /* 0x00000057584e7223 */ /* 0x000fe20000010059 */
[C---:B------:R-:W-:Y:S01]  /*2c80*/  FFMA.FTZ R98, R90.reuse, R65, R98 ;  /* 0x000000415a627223 */ /* 0x040fe20000010062 */
[----:B------:R-:W-:Y:S01]  /*2c90*/  FFMA.FTZ R94, R90, R69, R68 ;  /* 0x000000455a5e7223 */ /* 0x000fe20000010044 */
[----:B------:R-:W-:Y:S01]  /*2ca0*/  SHF.L.U32 R65, R70, 0x10, RZ ;  /* 0x0000001046417819 */ /* 0x000fe200000006ff */
[----:B------:R-:W-:Y:S01]  /*2cb0*/  FFMA.FTZ R69, R83, R64, R78 ;  /* 0x0000004053457223 */ /* 0x000fe2000001004e */
[----:B------:R-:W-:Y:S01]  /*2cc0*/  SHF.L.U32 R86, R66, 0x10, RZ ;  /* 0x0000001042567819 */ /* 0x000fe200000006ff */
[----:B------:R-:W-:Y:S01]  /*2cd0*/  IMAD.U32 R0, R0, 0x10000, RZ ;  /* 0x0001000000007824 */ /* 0x000fe200078e00ff */
[C---:B----4-:R-:W-:Y:S01]  /*2ce0*/  PRMT R64, R72.reuse, 0x7632, R64 ;  /* 0x0000763248407816 */ /* 0x050fe20000000040 */
[----:B------:R-:W-:-:S02]  /*2cf0*/  IMAD.U32 R72, R72, 0x10000, RZ ;  /* 0x0001000048487824 */ /* 0x000fc400078e00ff */
[----:B------:R-:W-:Y:S01]  /*2d00*/  FFMA.FTZ R68, R86, R65, R69 ;  /* 0x0000004156447223 */ /* 0x000fe20000010045 */
[----:B------:R-:W-:Y:S01]  /*2d10*/  FFMA.FTZ R100, R90, R0, R77 ;  /* 0x000000005a647223 */ /* 0x000fe2000001004d */
[----:B------:R-:W-:Y:S01]  /*2d20*/  SHF.L.U32 R69, R64, 0x10, RZ ;  /* 0x0000001040457819 */ /* 0x000fe200000006ff */
[----:B------:R-:W-:Y:S01]  /*2d30*/  FFMA.FTZ R77, R85, R72, R92 ;  /* 0x00000048554d7223 */ /* 0x000fe2000001005c */
[C---:B------:R-:W-:Y:S02]  /*2d40*/  PRMT R72, R73.reuse, 0x7632, R72 ;  /* 0x0000763249487816 */ /* 0x040fe40000000048 */
[----:B------:R-:W-:Y:S01]  /*2d50*/  SHF.L.U32 R73, R73, 0x10, RZ ;  /* 0x0000001049497819 */ /* 0x000fe200000006ff */
[----:B------:R-:W-:Y:S01]  /*2d60*/  FFMA.FTZ R69, R84, R69, R77 ;  /* 0x0000004554457223 */ /* 0x000fe2000001004d */
[----:B------:R-:W-:Y:S02]  /*2d70*/  PRMT R89, R66, 0x7632, R89 ;  /* 0x0000763242597816 */ /* 0x000fe40000000059 */
[----:B------:R-:W-:-:S02]  /*2d80*/  PRMT R87, R67, 0x7632, R87 ;  /* 0x0000763243577816 */ /* 0x000fc40000000057 */
[----:B------:R-:W-:Y:S02]  /*2d90*/  SHF.L.U32 R0, R67, 0x10, RZ ;  /* 0x0000001043007819 */ /* 0x000fe400000006ff */
[----:B------:R-:W-:Y:S01]  /*2da0*/  PRMT R70, R70, 0x7632, R70 ;  /* 0x0000763246467816 */ /* 0x000fe20000000046 */
[----:B------:R-:W4:Y:S01]  /*2db0*/  LDG.E.128 R64, desc[UR6][R2.64+0x13800] ;  /* 0x0138000602407981 */ /* 0x000f22000c1e1d00 */
        /* <DEDUP_REMOVED lines=8> */
[----:B------:R-:W-:Y:S01]  /*2e40*/  IMAD.U32 R73, R74, 0x10000, RZ ;  /* 0x000100004a497824 */ /* 0x000fe200078e00ff */
[----:B------:R-:W-:-:S02]  /*2e50*/  SHF.L.U32 R78, R12, 0x10, RZ ;  /* 0x000000100c4e7819 */ /* 0x000fc400000006ff */
[----:B------:R-:W-:Y:S02]  /*2e60*/  PRMT R74, R74, 0x7632, R74 ;  /* 0x000076324a4a7816 */ /* 0x000fe4000000004a */
[----:B------:R-:W-:Y:S01]  /*2e70*/  PRMT R70, R12, 0x7632, R70 ;  /* 0x000076320c467816 */ /* 0x000fe20000000046 */
[----:B------:R-:W-:Y:S01]  /*2e80*/  FFMA.FTZ R12, R0, R71, R69 ;  /* 0x00000047000c7223 */ /* 0x000fe20000010045 */
[----:B------:R-:W-:Y:S01]  /*2e90*/  FFMA.FTZ R68, R86, R73, R77 ;  /* 0x0000004956447223 */ /* 0x000fe2000001004d */
[----:B------:R-:W-:Y:S01]  /*2ea0*/  SHF.L.U32 R74, R74, 0x10, RZ ;  /* 0x000000104a4a7819 */ /* 0x000fe200000006ff */
[----:B------:R-:W-:Y:S01]  /*2eb0*/  FFMA.FTZ R71, R85, R78, R96 ;  /* 0x0000004e55477223 */ /* 0x000fe20000010060 */
[----:B------:R-:W-:Y:S02]  /*2ec0*/  SHF.L.U32 R69, R70, 0x10, RZ ;  /* 0x0000001046457819 */ /* 0x000fe400000006ff */
[C---:B------:R-:W-:Y:S01]  /*2ed0*/  PRMT R73, R75.reuse, 0x7632, R73 ;  /* 0x000076324b497816 */ /* 0x040fe20000000049 */
[----:B------:R-:W-:-:S02]  /*2ee0*/  IMAD.U32 R75, R75, 0x10000, RZ ;  /* 0x000100004b4b7824 */ /* 0x000fc400078e00ff */
[----:B------:R-:W-:Y:S01]  /*2ef0*/  FFMA.FTZ R77, R89, R74, R68 ;  /* 0x0000004a594d7223 */ /* 0x000fe20000010044 */
[----:B------:R-:W-:Y:S01]  /*2f00*/  FFMA.FTZ R79, R84, R69, R71 ;  /* 0x00000045544f7223 */ /* 0x000fe20000010047 */
[----:B------:R-:W-:Y:S01]  /*2f10*/  SHF.L.U32 R72, R72, 0x10, RZ ;  /* 0x0000001048487819 */ /* 0x000fe200000006ff */
[----:B------:R-:W4:Y:S01]  /*2f20*/  LDG.E.128 R68, desc[UR6][R2.64+0x17000] ;  /* 0x0170000602447981 */ /* 0x000f22000c1e1d00 */
[----:B------:R-:W-:Y:S02]  /*2f30*/  SHF.L.U32 R87, R87, 0x10, RZ ;  /* 0x0000001057577819 */ /* 0x000fe400000006ff */
[C---:B------:R-:W-:Y:S02]  /*2f40*/  PRMT R74, R13.reuse, 0x7632, R74 ;  /* 0x000076320d4a7816 */ /* 0x040fe4000000004a */
[----:B------:R-:W-:Y:S01]  /*2f50*/  SHF.L.U32 R13, R13, 0x10, RZ ;  /* 0x000000100d0d7819 */ /* 0x000fe200000006ff */
[--C-:B------:R-:W-:Y:S01]  /*2f60*/  FFMA.FTZ R75, R0, R75, R77.reuse ;  /* 0x0000004b004b7223 */ /* 0x100fe2000001004d */
[----:B------:R-:W-:Y:S01]  /*2f70*/  PRMT R77, R16, 0x7632, R77 ;  /* 0x00007632104d7816 */ /* 0x000fe2000000004d */
        /* <DEDUP_REMOVED lines=8> */
[----:B------:R-:W-:Y:S02]  /*3000*/  SHF.L.U32 R81, R17, 0x10, RZ ;  /* 0x0000001011517819 */ /* 0x000fe400000006ff */
[----:B------:R-:W-:Y:S02]  /*3010*/  PRMT R12, R14, 0x7632, R12 ;  /* 0x000076320e0c7816 */ /* 0x000fe4000000000c */
[----:B------:R-:W-:Y:S02]  /*3020*/  SHF.L.U32 R79, R77, 0x10, RZ ;  /* 0x000000104d4f7819 */ /* 0x000fe400000006ff */
[----:B------:R-:W-:Y:S01]  /*3030*/  PRMT R17, R17, 0x7632, R17 ;  /* 0x0000763211117816 */ /* 0x000fe20000000011 */
[----:B------:R-:W-:Y:S01]  /*3040*/  FFMA.FTZ R90, R87, R90, R75 ;  /* 0x0000005a575a7223 */ /* 0x000fe2000001004b */
[----:B------:R-:W-:Y:S01]  /*3050*/  FFMA.FTZ R14, R86, R13, R73 ;  /* 0x0000000d560e7223 */ /* 0x000fe20000010049 */
[----:B------:R-:W-:Y:S01]  /*3060*/  IMAD.U32 R12, R12, 0x10000, RZ ;  /* 0x000100000c0c7824 */ /* 0x000fe200078e00ff */
[----:B------:R-:W4:Y:S01]  /*3070*/  LDG.E.128 R72, desc[UR6][R2.64+0x1a800] ;  /* 0x01a8000602487981 */ /* 0x000f22000c1e1d00 */
[----:B------:R-:W-:Y:S01]  /*3080*/  SHF.L.U32 R92, R17, 0x10, RZ ;  /* 0x00000010115c7819 */ /* 0x000fe200000006ff */
[----:B------:R-:W-:Y:S01]  /*3090*/  FFMA.FTZ R79, R84, R79, R91 ;  /* 0x0000004f544f7223 */ /* 0x000fe2000001005b */
[----:B------:R-:W-:-:S02]  /*30a0*/  SHF.L.U32 R17, R20, 0x10, RZ ;  /* 0x0000001014117819 */ /* 0x000fc400000006ff */
[----:B------:R-:W-:Y:S02]  /*30b0*/  PRMT R20, R20, 0x7632, R20 ;  /* 0x0000763214147816 */ /* 0x000fe40000000014 */
[----:B------:R-:W-:Y:S01]  /*30c0*/  SHF.L.U32 R13, R15, 0x10, RZ ;  /* 0x000000100f0d7819 */ /* 0x000fe200000006ff */
[----:B------:R-:W-:Y:S01]  /*30d0*/  FFMA.FTZ R77, R89, R12, R14 ;  /* 0x0000000c594d7223 */ /* 0x000fe2000001000e */
[----:B------:R-:W-:Y:S01]  /*30e0*/  PRMT R15, R15, 0x7632, R15 ;  /* 0x000076320f0f7816 */ /* 0x000fe2000000000f */
[----:B------:R-:W-:Y:S01]  /*30f0*/  FFMA.FTZ R102, R88, R81, R79 ;  /* 0x0000005158667223 */ /* 0x000fe2000001004f */
[----:B------:R-:W-:Y:S01]  /*3100*/  SHF.L.U32 R79, R20, 0x10, RZ ;  /* 0x00000010144f7819 */ /* 0x000fe200000006ff */
[----:B------:R-:W-:Y:S01]  /*3110*/  FFMA.FTZ R81, R85, R17, R82 ;  /* 0x0000001155517223 */ /* 0x000fe20000010052 */
[----:B------:R-:W-:Y:S01]  /*3120*/  FFMA.FTZ R78, R0, R13, R77 ;  /* 0x0000000d004e7223 */ /* 0x000fe2000001004d */
[----:B------:R-:W-:Y:S01]  /*3130*/  IMAD.U32 R16, R15, 0x10000, RZ ;  /* 0x000100000f107824 */ /* 0x000fe200078e00ff */
[C---:B------:R-:W-:Y:S01]  /*3140*/  PRMT R20, R21.reuse, 0x7632, R20 ;  /* 0x0000763215147816 */ /* 0x040fe20000000014 */
[----:B------:R-:W4:Y:S01]  /*3150*/  LDG.E.128 R12, desc[UR6][R2.64+0x1e000] ;  /* 0x01e00006020c7981 */ /* 0x000f22000c1e1d00 */
[----:B------:R-:W-:Y:S01]  /*3160*/  SHF.L.U32 R21, R21, 0x10, RZ ;  /* 0x0000001015157819 */ /* 0x000fe200000006ff */
[----:B------:R-:W-:Y:S01]  /*3170*/  FFMA.FTZ R79, R84, R79, R81 ;  /* 0x0000004f544f7223 */ /* 0x000fe20000010051 */
[----:B------:R-:W-:-:S02]  /*3180*/  IMAD.U32 R17, R18, 0x10000, RZ ;  /* 0x0001000012117824 */ /* 0x000fc400078e00ff */
[----:B------:R-:W-:Y:S01]  /*3190*/  FFMA.FTZ R91, R87, R16, R78 ;  /* 0x00000010575b7223 */ /* 0x000fe2000001004e */
        /* <DEDUP_REMOVED lines=19> */
[----:B------:R-:W4:Y:S01]  /*32d0*/  LDG.E.128 R16, desc[UR6][R2.64+0x21800] ;  /* 0x0218000602107981 */ /* 0x000f22000c1e1d00 */
[--C-:B------:R-:W-:Y:S01]  /*32e0*/  FFMA.FTZ R77, R89, R22, R24.reuse ;  /* 0x00000016594d7223 */ /* 0x100fe20000010018 */
[C---:B------:R-:W-:Y:S01]  /*32f0*/  PRMT R24, R25.reuse, 0x7632, R24 ;  /* 0x0000763219187816 */ /* 0x040fe20000000018 */
[----:B------:R-:W-:Y:S01]  /*3300*/  FFMA.FTZ R79, R84, R79, R81 ;  /* 0x0000004f544f7223 */ /* 0x000fe20000010051 */
[----:B------:R-:W-:Y:S02]  /*3310*/  SHF.L.U32 R25, R25, 0x10, RZ ;  /* 0x0000001019197819 */ /* 0x000fe400000006ff */
[----:B------:R-:W-:-:S03]  /*3320*/  SHF.L.U32 R24, R24, 0x10, RZ ;  /* 0x0000001018187819 */ /* 0x000fc600000006ff */
[----:B------:R-:W-:Y:S01]  /*3330*/  FFMA.FTZ R76, R88, R25, R79 ;  /* 0x00000019584c7223 */ /* 0x000fe2000001004f */
[----:B------:R-:W-:-:S03]  /*3340*/  SHF.L.U32 R25, R26, 0x10, RZ ;  /* 0x000000101a197819 */ /* 0x000fc600000006ff */
[----:B------:R-:W-:Y:S01]  /*3350*/  FFMA.FTZ R93, R83, R24, R76 ;  /* 0x00000018535d7223 */ /* 0x000fe2000001004c */
[----:B------:R-:W-:Y:S02]  /*3360*/  PRMT R26, R26, 0x7632, R26 ;  /* 0x000076321a1a7816 */ /* 0x000fe4000000001a */
[C---:B------:R-:W-:Y:S01]  /*3370*/  PRMT R21, R23.reuse, 0x7632, R21 ;  /* 0x0000763217157816 */ /* 0x040fe20000000015 */
[----:B------:R-:W-:Y:S01]  /*3380*/  FFMA.FTZ R24, R86, R25, R93 ;  /* 0x0000001956187223 */ /* 0x000fe2000001005d */
[----:B------:R-:W-:Y:S02]  /*3390*/  SHF.L.U32 R23, R23, 0x10, RZ ;  /* 0x0000001017177819 */ /* 0x000fe400000006ff */
[C---:B------:R-:W-:Y:S02]  /*33a0*/  PRMT R25, R4.reuse, 0x7632, R25 ;  /* 0x0000763204197816 */ /* 0x040fe40000000019 */
[----:B------:R-:W-:Y:S01]  /*33b0*/  SHF.L.U32 R92, R4, 0x10, RZ ;  /* 0x00000010045c7819 */ /* 0x000fe200000006ff */
[----:B------:R-:W-:Y:S01]  /*33c0*/  IMAD.U32 R26, R26, 0x10000, RZ ;  /* 0x000100001a1a7824 */ /* 0x000fe200078e00ff */
[----:B------:R-:W-:Y:S01]  /*33d0*/  SHF.L.U32 R20, R20, 0x10, RZ ;  /* 0x0000001014147819 */ /* 0x000fe200000006ff */
[----:B------:R-:W-:-:S02]  /*33e0*/  IMAD.U32 R22, R21, 0x10000, RZ ;  /* 0x0001000015167824 */ /* 0x000fc400078e00ff */
        /* <DEDUP_REMOVED lines=8> */
[C---:B------:R-:W-:Y:S01]  /*3470*/  PRMT R4, R27.reuse, 0x7632, R4 ;  /* 0x000076321b047816 */ /* 0x040fe20000000004 */
[----:B------:R-:W-:Y:S01]  /*3480*/  FFMA.FTZ R93, R84, R93, R95 ;  /* 0x0000005d545d7223 */ /* 0x000fe2000001005f */
[----:B------:R-:W4:Y:S01]  /*3490*/  LDG.E.128 R20, desc[UR6][R2.64+0x2800] ;  /* 0x0028000602147981 */ /* 0x000f22000c1e1d00 */
[----:B------:R-:W-:Y:S01]  /*34a0*/  SHF.L.U32 R27, R27, 0x10, RZ ;  /* 0x000000101b1b7819 */ /* 0x000fe200000006ff */
[C---:B------:R-:W-:Y:S01]  /*34b0*/  IMAD.U32 R80, R8.reuse, 0x10000, RZ ;  /* 0x0001000008507824 */ /* 0x040fe200078e00ff */
[----:B------:R-:W-:Y:S01]  /*34c0*/  PRMT R26, R8, 0x7632, R26 ;  /* 0x00007632081a7816 */ /* 0x000fe2000000001a */
[----:B------:R-:W4:Y:S01]  /*34d0*/  LDG.E.128 R76, desc[UR6][R36.64+0x2800] ;  /* 0x00280006244c7981 */ /* 0x000f22000c1e1d00 */
[----:B------:R-:W-:Y:S01]  /*34e0*/  SHF.L.U32 R24, R24, 0x10, RZ ;  /* 0x0000001018187819 */ /* 0x000fe200000006ff */
        /* <DEDUP_REMOVED lines=8> */
[C---:B------:R-:W-:Y:S01]  /*3570*/  PRMT R80, R9.reuse, 0x7632, R80 ;  /* 0x0000763209507816 */ /* 0x040fe20000000050 */
[----:B------:R-:W-:Y:S01]  /*3580*/  IMAD.U32 R9, R9, 0x10000, RZ ;  /* 0x0001000009097824 */ /* 0x000fe200078e00ff */
[----:B------:R-:W-:Y:S01]  /*3590*/  SHF.L.U32 R6, R5, 0x10, RZ ;  /* 0x0000001005067819 */ /* 0x000fe200000006ff */
[----:B------:R-:W-:-:S02]  /*35a0*/  FFMA.FTZ R8, R86, R25, R27 ;  /* 0x0000001956087223 */ /* 0x000fc4000001001b */
[----:B------:R-:W-:Y:S01]  /*35b0*/  FFMA.FTZ R100, R88, R9, R93 ;  /* 0x0000000958647223 */ /* 0x000fe2000001005d */
[----:B------:R-:W4:Y:S01]  /*35c0*/  LDG.E.128 R24, desc[UR6][R2.64+0x6000] ;  /* 0x0060000602187981 */ /* 0x000f22000c1e1d00 */
[----:B------:R-:W-:Y:S01]  /*35d0*/  FFMA.FTZ R9, R89, R6, R8 ;  /* 0x0000000659097223 */ /* 0x000fe20000010008 */
[C---:B------:R-:W-:Y:S02]  /*35e0*/  PRMT R6, R28.reuse, 0x7632, R6 ;  /* 0x000076321c067816 */ /* 0x040fe40000000006 */
[----:B------:R-:W-:Y:S02]  /*35f0*/  SHF.L.U32 R28, R28, 0x10, RZ ;  /* 0x000000101c1c7819 */ /* 0x000fe400000006ff */
[----:B------:R-:W-:-:S03]  /*3600*/  SHF.L.U32 R97, R6, 0x10, RZ ;  /* 0x0000001006617819 */ /* 0x000fc600000006ff */
[----:B------:R-:W-:Y:S01]  /*3610*/  FFMA.FTZ R99, R85, R28, R98 ;  /* 0x0000001c55637223 */ /* 0x000fe20000010062 */
[----:B------:R-:W-:Y:S02]  /*3620*/  SHF.L.U32 R80, R80, 0x10, RZ ;  /* 0x0000001050507819 */ /* 0x000fe400000006ff */
[C---:B------:R-:W-:Y:S01]  /*3630*/  PRMT R8, R29.reuse, 0x7632, R8 ;  /* 0x000076321d087816 */ /* 0x040fe20000000008 */
        /* <DEDUP_REMOVED lines=8> */
[----:B------:R-:W-:Y:S01]  /*36c0*/  SHF.L.U32 R8, R8, 0x10, RZ ;  /* 0x0000001008087819 */ /* 0x000fe200000006ff */
[----:B------:R-:W-:Y:S01]  /*36d0*/  FFMA.FTZ R5, R0, R5, R9 ;  /* 0x0000000500057223 */ /* 0x000fe20000010009 */
[----:B------:R-:W-:Y:S01]  /*36e0*/  FFMA.FTZ R6, R86, R93, R95 ;  /* 0x0000005d56067223 */ /* 0x000fe2000001005f */
[----:B------:R-:W-:Y:S01]  /*36f0*/  IMAD.U32 R4, R4, 0x10000, RZ ;  /* 0x0001000004047824 */ /* 0x000fe200078e00ff */
[----:B------:R-:W-:Y:S01]  /*3700*/  SHF.L.U32 R80, R7, 0x10, RZ ;  /* 0x0000001007507819 */ /* 0x000fe200000006ff */
[----:B------:R-:W-:Y:S01]  /*3710*/  FFMA.FTZ R95, R83, R8, R28 ;  /* 0x00000008535f7223 */ /* 0x000fe2000001001c */
[----:B------:R-:W-:Y:S02]  /*3720*/  SHF.L.U32 R10, R10, 0x10, RZ ;  /* 0x000000100a0a7819 */ /* 0x000fe400000006ff */
[C---:B------:R-:W-:Y:S02]  /*3730*/  PRMT R8, R30.reuse, 0x7632, R8 ;  /* 0x000076321e087816 */ /* 0x040fe40000000008 */
[----:B------:R-:W-:Y:S01]  /*3740*/  SHF.L.U32 R93, R30, 0x10, RZ ;  /* 0x000000101e5d7819 */ /* 0x000fe200000006ff */
[C---:B------:R-:W-:Y:S01]  /*3750*/  FFMA.FTZ R92, R87.reuse, R4, R92 ;  /* 0x00000004575c7223 */ /* 0x040fe2000001005c */
[----:B------:R-:W-:Y:S01]  /*3760*/  FFMA.FTZ R80, R87, R80, R5 ;  /* 0x0000005057507223 */ /* 0x000fe20000010005 */
[----:B------:R-:W-:Y:S01]  /*3770*/  FFMA.FTZ R29, R89, R10, R6 ;  /* 0x0000000a591d7223 */ /* 0x000fe20000010006 */
[----:B------:R-:W-:Y:S01]  /*3780*/  IMAD.U32 R9, R11, 0x10000, RZ ;  /* 0x000100000b097824 */ /* 0x000fe200078e00ff */
[----:B------:R-:W4:Y:S01]  /*3790*/  LDG.E.128 R4, desc[UR6][R2.64+0x9800] ;  /* 0x0098000602047981 */ /* 0x000f22000c1e1d00 */
[----:B------:R-:W-:Y:S01]  /*37a0*/  SHF.L.U32 R8, R8, 0x10, RZ ;  /* 0x0000001008087819 */ /* 0x000fe200000006ff */
[----:B------:R-:W-:Y:S01]  /*37b0*/  FFMA.FTZ R10, R86, R93, R95 ;  /* 0x0000005d560a7223 */ /* 0x000fe2000001005f */
[----:B------:R-:W-:-:S02]  /*37c0*/  PRMT R30, R32, 0x7632, R30 ;  /* 0x00007632201e7816 */ /* 0x000fc4000000001e */
[----:B------:R-:W-:Y:S01]  /*37d0*/  SHF.L.U32 R32, R32, 0x10, RZ ;  /* 0x0000001020207819 */ /* 0x000fe200000006ff */
[----:B------:R-:W-:Y:S01]  /*37e0*/  FFMA.FTZ R28, R0, R9, R29 ;  /* 0x00000009001c7223 */ /* 0x000fe2000001001d */
        /* <DEDUP_REMOVED lines=12> */
[----:B------:R-:W4:Y:S01]  /*38b0*/  LDG.E.128 R8, desc[UR6][R2.64+0xd000] ;  /* 0x00d0000602087981 */ /* 0x000f22000c1e1d00 */
[----:B------:R-:W-:Y:S02]  /*38c0*/  IMAD.U32 R30, R31, 0x10000, RZ ;  /* 0x000100001f1e7824 */ /* 0x000fe400078e00ff */
[----:B------:R-:W-:Y:S02]  /*38d0*/  FFMA.FTZ R88, R88, R33, R85 ;  /* 0x0000002158587223 */ /* 0x000fe40000010055 */
[----:B------:R-:W-:Y:S02]  /*38e0*/  FFMA.FTZ R85, R87, R30, R29 ;  /* 0x0000001e57557223 */ /* 0x000fe4000001001d */
[----:B------:R-:W-:Y:S01]  /*38f0*/  FFMA.FTZ R31, R83, R32, R88 ;  /* 0x00000020531f7223 */ /* 0x000fe20000010058 */
[----:B------:R-:W-:-:S02]  /*3900*/  SHF.L.U32 R30, R44, 0x10, RZ ;  /* 0x000000102c1e7819 */ /* 0x000fc400000006ff */
[----:B------:R-:W-:Y:S02]  /*3910*/  SHF.L.U32 R83, R40, 0x10, RZ ;  /* 0x0000001028537819 */ /* 0x000fe400000006ff */
[----:B------:R-:W-:Y:S02]  /*3920*/  PRMT R44, R44, 0x7632, R44 ;  /* 0x000076322c2c7816 */ /* 0x000fe4000000002c */
[----:B------:R-:W-:Y:S01]  /*3930*/  PRMT R88, R40, 0x7632, R88 ;  /* 0x0000763228587816 */ /* 0x000fe20000000058 */
[--C-:B------:R-:W-:Y:S01]  /*3940*/  FFMA.FTZ R84, R87, R84, R28.reuse ;  /* 0x0000005457547223 */ /* 0x100fe2000001001c */
[C---:B------:R-:W-:Y:S01]  /*3950*/  IMAD.U32 R29, R34.reuse, 0x10000, RZ ;  /* 0x00010000221d7824 */ /* 0x040fe200078e00ff */
        /* <DEDUP_REMOVED lines=8> */
[----:B------:R-:W-:-:S02]  /*39e0*/  FFMA.FTZ R33, R88, R33, R93 ;  /* 0x0000002158217223 */ /* 0x000fc4000001005d */
[----:B------:R-:W-:Y:S02]  /*39f0*/  FFMA.FTZ R93, R89, R28, R30 ;  /* 0x0000001c595d7223 */ /* 0x000fe4000001001e */
[----:B------:R-:W-:Y:S02]  /*3a00*/  FFMA.FTZ R34, R86, R29, R33 ;  /* 0x0000001d56227223 */ /* 0x000fe40000010021 */
[----:B------:R-:W4:Y:S01]  /*3a10*/  LDG.E.128 R28, desc[UR6][R2.64+0x10800] ;  /* 0x01080006021c7981 */ /* 0x000f22000c1e1d00 */
[----:B------:R-:W-:Y:S02]  /*3a20*/  PRMT R45, R45, 0x7632, R45 ;  /* 0x000076322d2d7816 */ /* 0x000fe4000000002d */
[----:B------:R-:W-:Y:S02]  /*3a30*/  PRMT R89, R41, 0x7632, R89 ;  /* 0x0000763229597816 */ /* 0x000fe40000000059 */
[C---:B--2---:R-:W-:Y:S02]  /*3a40*/  SHF.L.U32 R41, R48.reuse, 0x10, RZ ;  /* 0x0000001030297819 */ /* 0x044fe400000006ff */
        /* <DEDUP_REMOVED lines=8> */
[----:B------:R-:W-:-:S02]  /*3ad0*/  PRMT R40, R35, 0x7632, R40 ;  /* 0x0000763223287816 */ /* 0x000fc40000000028 */
[----:B------:R-:W-:Y:S01]  /*3ae0*/  SHF.L.U32 R46, R46, 0x10, RZ ;  /* 0x000000102e2e7819 */ /* 0x000fe200000006ff */
[----:B------:R-:W2:Y:S01]  /*3af0*/  LDG.E.128 R32, desc[UR6][R2.64+0x14000] ;  /* 0x0140000602207981 */ /* 0x000ea2000c1e1d00 */
[C---:B------:R-:W-:Y:S02]  /*3b00*/  PRMT R0, R42.reuse, 0x7632, R0 ;  /* 0x000076322a007816 */ /* 0x040fe40000000000 */
[----:B------:R-:W-:Y:S02]  /*3b10*/  SHF.L.U32 R93, R42, 0x10, RZ ;  /* 0x000000102a5d7819 */ /* 0x000fe400000006ff */
[----:B------:R-:W-:Y:S01]  /*3b20*/  SHF.L.U32 R95, R48, 0x10, RZ ;  /* 0x00000010305f7819 */ /* 0x000fe200000006ff */
[----:B------:R-:W-:Y:S01]  /*3b30*/  IMAD.U32 R40, R40, 0x10000, RZ ;  /* 0x0001000028287824 */ /* 0x000fe200078e00ff */
[----:B------:R-:W-:Y:S01]  /*3b40*/  SHF.L.U32 R41, R41, 0x10, RZ ;  /* 0x0000001029297819 */ /* 0x000fe200000006ff */
[----:B------:R-:W-:Y:S01]  /*3b50*/  FFMA.FTZ R45, R93, R46, R44 ;  /* 0x0000002e5d2d7223 */ /* 0x000fe2000001002c */
[----:B------:R-:W-:Y:S01]  /*3b60*/  SHF.L.U32 R0, R0, 0x10, RZ ;  /* 0x0000001000007819 */ /* 0x000fe200000006ff */
[C---:B------:R-:W-:Y:S01]  /*3b70*/  IMAD.U32 R97, R49.reuse, 0x10000, RZ ;  /* 0x0001000031617824 */ /* 0x040fe200078e00ff */
[----:B-----5:R-:W-:Y:S01]  /*3b80*/  SHF.L.U32 R48, R52, 0x10, RZ ;  /* 0x0000001034307819 */ /* 0x020fe200000006ff */
[----:B------:R-:W-:Y:S01]  /*3b90*/  FFMA.FTZ R95, R88, R95, R99 ;  /* 0x0000005f585f7223 */ /* 0x000fe20000010063 */
[----:B------:R-:W-:-:S02]  /*3ba0*/  PRMT R49, R49, 0x7632, R49 ;  /* 0x0000763231317816 */ /* 0x000fc40000000031 */
[----:B------:R-:W-:Y:S01]  /*3bb0*/  PRMT R52, R52, 0x7632, R52 ;  /* 0x0000763234347816 */ /* 0x000fe20000000034 */
[----:B------:R-:W-:Y:S01]  /*3bc0*/  FFMA.FTZ R98, R87, R40, R98 ;  /* 0x0000002857627223 */ /* 0x000fe20000010062 */
[----:B------:R-:W-:Y:S01]  /*3bd0*/  FFMA.FTZ R42, R0, R41, R45 ;  /* 0x00000029002a7223 */ /* 0x000fe2000001002d */
[----:B------:R-:W-:Y:S01]  /*3be0*/  SHF.L.U32 R40, R47, 0x10, RZ ;  /* 0x000000102f287819 */ /* 0x000fe200000006ff */
[----:B------:R-:W-:Y:S01]  /*3bf0*/  FFMA.FTZ R46, R86, R97, R95 ;  /* 0x00000061562e7223 */ /* 0x000fe2000001005f */
[----:B------:R-:W-:Y:S01]  /*3c00*/  SHF.L.U32 R44, R49, 0x10, RZ ;  /* 0x00000010312c7819 */ /* 0x000fe200000006ff */
[----:B------:R-:W-:Y:S01]  /*3c10*/  FFMA.FTZ R91, R83, R48, R91 ;  /* 0x00000030535b7223 */ /* 0x000fe2000001005b */
[----:B------:R-:W-:Y:S02]  /*3c20*/  SHF.L.U32 R45, R52, 0x10, RZ ;  /* 0x00000010342d7819 */ /* 0x000fe400000006ff */
[C---:B------:R-:W-:Y:S02]  /*3c30*/  SHF.L.U32 R87, R43.reuse, 0x10, RZ ;  /* 0x000000102b577819 */ /* 0x040fe400000006ff */
[----:B------:R-:W-:-:S02]  /*3c40*/  PRMT R90, R43, 0x7632, R90 ;  /* 0x000076322b5a7816 */ /* 0x000fc4000000005a */
[----:B------:R-:W-:Y:S01]  /*3c50*/  PRMT R47, R47, 0x7632, R47 ;  /* 0x000076322f2f7816 */ /* 0x000fe2000000002f */
[----:B------:R-:W-:Y:S01]  /*3c60*/  IMAD.U32 R49, R53, 0x10000, RZ ;  /* 0x0001000035317824 */ /* 0x000fe200078e00ff */
[C---:B------:R-:W-:Y:S02]  /*3c70*/  PRMT R52, R51.reuse, 0x7632, R52 ;  /* 0x0000763233347816 */ /* 0x040fe40000000034 */
[----:B------:R-:W-:Y:S01]  /*3c80*/  SHF.L.U32 R48, R51, 0x10, RZ ;  /* 0x0000001033307819 */ /* 0x000fe200000006ff */
[----:B------:R-:W-:Y:S01]  /*3c90*/  FFMA.FTZ R46, R89, R44, R46 ;  /* 0x0000002c592e7223 */ /* 0x000fe2000001002e */
[----:B------:R-:W-:Y:S01]  /*3ca0*/  SHF.L.U32 R51, R56, 0x10, RZ ;  /* 0x0000001038337819 */ /* 0x000fe200000006ff */
[----:B------:R-:W-:Y:S01]  /*3cb0*/  FFMA.FTZ R91, R88, R45, R91 ;  /* 0x0000002d585b7223 */ /* 0x000fe2000001005b */
[----:B------:R-:W-:Y:S01]  /*3cc0*/  SHF.L.U32 R90, R90, 0x10, RZ ;  /* 0x000000105a5a7819 */ /* 0x000fe200000006ff */
[----:B------:R-:W-:Y:S01]  /*3cd0*/  FFMA.FTZ R95, R87, R40, R42 ;  /* 0x00000028575f7223 */ /* 0x000fe2000001002a */
[----:B------:R-:W-:Y:S01]  /*3ce0*/  PRMT R53, R53, 0x7632, R53 ;  /* 0x0000763235357816 */ /* 0x000fe20000000035 */
[----:B------:R-:W-:Y:S01]  /*3cf0*/  IMAD.U32 R47, R47, 0x10000, RZ ;  /* 0x000100002f2f7824 */ /* 0x000fe200078e00ff */
[----:B------:R-:W-:-:S02]  /*3d00*/  PRMT R56, R56, 0x7632, R56 ;  /* 0x0000763238387816 */ /* 0x000fc40000000038 */
[----:B------:R-:W-:Y:S01]  /*3d10*/  SHF.L.U32 R44, R50, 0x10, RZ ;  /* 0x00000010322c7819 */ /* 0x000fe200000006ff */
        /* <DEDUP_REMOVED lines=8> */
[----:B------:R-:W5:Y:S01]  /*3da0*/  LDG.E.128 R40, desc[UR6][R2.64+0x17800] ;  /* 0x0178000602287981 */ /* 0x000f62000c1e1d00 */
[C---:B------:R-:W-:Y:S01]  /*3db0*/  PRMT R56, R57.reuse, 0x7632, R56 ;  /* 0x0000763239387816 */ /* 0x040fe20000000038 */
        /* <DEDUP_REMOVED lines=11> */
[----:B------:R-:W-:Y:S02]  /*3e70*/  SHF.L.U32 R52, R58, 0x10, RZ ;  /* 0x000000103a347819 */ /* 0x000fe400000006ff */
[C---:B---3--:R-:W-:Y:S02]  /*3e80*/  PRMT R58, R60.reuse, 0x7632, R58 ;  /* 0x000076323c3a7816 */ /* 0x048fe4000000003a */
[----:B------:R-:W-:Y:S01]  /*3e90*/  SHF.L.U32 R60, R60, 0x10, RZ ;  /* 0x000000103c3c7819 */ /* 0x000fe200000006ff */
[----:B------:R-:W-:Y:S01]  /*3ea0*/  FFMA.FTZ R51, R93, R54, R94 ;  /* 0x000000365d337223 */ /* 0x000fe2000001005e */
[----:B------:R-:W-:Y:S01]  /*3eb0*/  SHF.L.U32 R49, R49, 0x10, RZ ;  /* 0x0000001031317819 */ /* 0x000fe200000006ff */
[----:B------:R-:W-:Y:S01]  /*3ec0*/  FFMA.FTZ R56, R89, R56, R82 ;  /* 0x0000003859387223 */ /* 0x000fe20000010052 */
[----:B------:R-:W-:Y:S01]  /*3ed0*/  FFMA.FTZ R94, R90, R53, R57 ;  /* 0x000000355a5e7223 */ /* 0x000fe20000010039 */
[----:B------:R-:W-:Y:S01]  /*3ee0*/  SHF.L.U32 R53, R58, 0x10, RZ ;  /* 0x000000103a357819 */ /* 0x000fe200000006ff */
[----:B------:R-:W-:Y:S01]  /*3ef0*/  FFMA.FTZ R81, R83, R60, R81 ;  /* 0x0000003c53517223 */ /* 0x000fe20000010051 */
[----:B------:R-:W-:Y:S01]  /*3f00*/  FFMA.FTZ R49, R0, R49, R51 ;  /* 0x0000003100317223 */ /* 0x000fe20000010033 */
[----:B------:R-:W-:Y:S01]  /*3f10*/  SHF.L.U32 R54, R55, 0x10, RZ ;  /* 0x0000001037367819 */ /* 0x000fe200000006ff */
[--C-:B------:R-:W-:Y:S01]  /*3f20*/  FFMA.FTZ R97, R93, R52, R56.reuse ;  /* 0x000000345d617223 */ /* 0x100fe20000010038 */
[C---:B------:R-:W-:Y:S01]  /*3f30*/  PRMT R56, R61.reuse, 0x7632, R56 ;  /* 0x000076323d387816 */ /* 0x040fe20000000038 */
[----:B------:R-:W-:Y:S01]  /*3f40*/  IMAD.U32 R61, R61, 0x10000, RZ ;  /* 0x000100003d3d7824 */ /* 0x000fe200078e00ff */
[----:B------:R-:W-:Y:S01]  /*3f50*/  PRMT R55, R55, 0x7632, R55 ;  /* 0x0000763237377816 */ /* 0x000fe20000000037 */
[----:B------:R-:W-:Y:S01]  /*3f60*/  FFMA.FTZ R81, R88, R53, R81 ;  /* 0x0000003558517223 */ /* 0x000fe20000010051 */
[----:B------:R-:W-:Y:S01]  /*3f70*/  PRMT R58, R58, 0x7632, R58 ;  /* 0x000076323a3a7816 */ /* 0x000fe2000000003a */
[----:B------:R-:W-:Y:S01]  /*3f80*/  FFMA.FTZ R54, R87, R54, R49 ;  /* 0x0000003657367223 */ /* 0x000fe20000010031 */
[----:B------:R-:W-:Y:S01]  /*3f90*/  SHF.L.U32 R82, R56, 0x10, RZ ;  /* 0x0000001038527819 */ /* 0x000fe200000006ff */
[----:B------:R-:W3:Y:S01]  /*3fa0*/  LDG.E.128 R48, desc[UR6][R2.64+0x1e800] ;  /* 0x01e8000602307981 */ /* 0x000ee2000c1e1d00 */
[----:B------:R-:W-:Y:S01]  /*3fb0*/  SHF.L.U32 R55, R55, 0x10, RZ ;  /* 0x0000001037377819 */ /* 0x000fe200000006ff */
[----:B------:R-:W-:Y:S01]  /*3fc0*/  FFMA.FTZ R96, R86, R61, R81 ;  /* 0x0000003d56607223 */ /* 0x000fe20000010051 */
[----:B------:R-:W-:-:S02]  /*3fd0*/  SHF.L.U32 R57, R58, 0x10, RZ ;  /* 0x000000103a397819 */ /* 0x000fc400000006ff */
[C---:B----4-:R-:W-:Y:S01]  /*3fe0*/  PRMT R61, R64.reuse, 0x7632, R61 ;  /* 0x00007632403d7816 */ /* 0x050fe2000000003d */
[----:B------:R-:W-:Y:S02]  /*3ff0*/  IMAD.U32 R64, R64, 0x10000, RZ ;  /* 0x0001000040407824 */ /* 0x000fe400078e00ff */
[----:B------:R-:W-:Y:S01]  /*4000*/  FFMA.FTZ R96, R89, R82, R96 ;  /* 0x0000005259607223 */ /* 0x000fe20000010060 */
[----:B------:R-:W-:Y:S01]  /*4010*/  FFMA.FTZ R91, R90, R55, R54 ;  /* 0x000000375a5b7223 */ /* 0x000fe20000010036 */
[----:B------:R-:W-:Y:S01]  /*4020*/  FFMA.FTZ R60, R0, R57, R97 ;  /* 0x00000039003c7223 */ /* 0x000fe20000010061 */
[C---:B------:R-:W-:Y:S01]  /*4030*/  SHF.L.U32 R82, R62.reuse, 0x10, RZ ;  /* 0x000000103e527819 */ /* 0x040fe200000006ff */
[----:B------:R-:W4:Y:S01]  /*4040*/  LDG.E.128 R52, desc[UR6][R2.64+0x22000] ;  /* 0x0220000602347981 */ /* 0x000f22000c1e1d00 */
[----:B------:R-:W-:Y:S01]  /*4050*/  SHF.L.U32 R61, R61, 0x10, RZ ;  /* 0x000000103d3d7819 */ /* 0x000fe200000006ff */
[----:B------:R-:W-:Y:S01]  /*4060*/  FFMA.FTZ R97, R83, R64, R92 ;  /* 0x0000004053617223 */ /* 0x000fe2000001005c */
[----:B------:R-:W-:-:S02]  /*4070*/  PRMT R62, R62, 0x7632, R62 ;  /* 0x000076323e3e7816 */ /* 0x000fc4000000003e */
[C---:B------:R-:W-:Y:S02]  /*4080*/  PRMT R56, R59.reuse, 0x7632, R56 ;  /* 0x000076323b387816 */ /* 0x040fe40000000038 */
[----:B------:R-:W-:Y:S01]  /*4090*/  SHF.L.U32 R58, R59, 0x10, RZ ;  /* 0x000000103b3a7819 */ /* 0x000fe200000006ff */
[--C-:B------:R-:W-:Y:S01]  /*40a0*/  FFMA.FTZ R59, R93, R82, R96.reuse ;  /* 0x000000525d3b7223 */ /* 0x100fe20000010060 */
[----:B------:R-:W-:Y:S01]  /*40b0*/  SHF.L.U32 R57, R62, 0x10, RZ ;  /* 0x000000103e397819 */ /* 0x000fe200000006ff */
[----:B------:R-:W-:Y:S01]  /*40c0*/  FFMA.FTZ R99, R88, R61, R97 ;  /* 0x0000003d58637223 */ /* 0x000fe20000010061 */
[----:B------:R-:W-:Y:S01]  /*40d0*/  PRMT R96, R65, 0x7632, R96 ;  /* 0x0000763241607816 */ /* 0x000fe20000000060 */
[----:B------:R-:W-:Y:S01]  /*40e0*/  FFMA.FTZ R81, R87, R58, R60 ;  /* 0x0000003a57517223 */ /* 0x000fe2000001003c */
        /* <DEDUP_REMOVED lines=13> */
[----:B------:R0:W4:Y:S01]  /*41c0*/  LDG.E.128 R60, desc[UR6][R36.64+0x3000] ;  /* 0x00300006243c7981 */ /* 0x000122000c1e1d00 */
[----:B------:R-:W-:-:S02]  /*41d0*/  SHF.L.U32 R82, R68, 0x10, RZ ;  /* 0x0000001044527819 */ /* 0x000fc400000006ff */
[----:B------:R-:W-:Y:S01]  /*41e0*/  PRMT R68, R68, 0x7632, R68 ;  /* 0x0000763244447816 */ /* 0x000fe20000000044 */
[----:B------:R-:W-:Y:S01]  /*41f0*/  FFMA.FTZ R92, R90, R65, R81 ;  /* 0x000000415a5c7223 */ /* 0x000fe20000010051 */
[----:B------:R-:W-:Y:S01]  /*4200*/  FFMA.FTZ R65, R93, R64, R100 ;  /* 0x000000405d417223 */ /* 0x000fe20000010064 */
[----:B------:R-:W-:Y:S01]  /*4210*/  FFMA.FTZ R99, R83, R82, R80 ;  /* 0x0000005253637223 */ /* 0x000fe20000010050 */
[----:B------:R-:W-:Y:S01]  /*4220*/  SHF.L.U32 R81, R68, 0x10, RZ ;  /* 0x0000001044517819 */ /* 0x000fe200000006ff */
[----:B------:R-:W4:Y:S01]  /*4230*/  LDG.E.128 R56, desc[UR6][R2.64+0x3000] ;  /* 0x0030000602387981 */ /* 0x000f22000c1e1d00 */
[----:B0-----:R-:W-:Y:S01]  /*4240*/  IMAD.U32 R37, R66, 0x10000, RZ ;  /* 0x0001000042257824 */ /* 0x001fe200078e00ff */
[----:B------:R-:W-:Y:S02]  /*4250*/  SHF.L.U32 R68, R67, 0x10, RZ ;  /* 0x0000001043447819 */ /* 0x000fe400000006ff */
[----:B------:R-:W-:Y:S01]  /*4260*/  FFMA.FTZ R81, R88, R81, R99 ;  /* 0x0000005158517223 */ /* 0x000fe20000010063 */
[C---:B------:R-:W-:Y:S01]  /*4270*/  SHF.L.U32 R97, R69.reuse, 0x10, RZ ;  /* 0x0000001045617819 */ /* 0x040fe200000006ff */
[----:B------:R-:W-:Y:S01]  /*4280*/  FFMA.FTZ R80, R0, R37, R65 ;  /* 0x0000002500507223 */ /* 0x000fe20000010041 */
[----:B------:R-:W-:-:S02]  /*4290*/  PRMT R37, R69, 0x7632, R37 ;  /* 0x0000763245257816 */ /* 0x000fc40000000025 */
[----:B------:R-:W-:Y:S01]  /*42a0*/  PRMT R36, R67, 0x7632, R36 ;  /* 0x0000763243247816 */ /* 0x000fe20000000024 */
[----:B------:R-:W-:Y:S01]  /*42b0*/  FFMA.FTZ R69, R87, R68, R80 ;  /* 0x0000004457457223 */ /* 0x000fe20000010050 */
[----:B------:R-:W-:Y:S01]  /*42c0*/  SHF.L.U32 R68, R37, 0x10, RZ ;  /* 0x0000001025447819 */ /* 0x000fe200000006ff */
[--C-:B------:R-:W-:Y:S01]  /*42d0*/  FFMA.FTZ R80, R86, R97, R81.reuse ;  /* 0x0000006156507223 */ /* 0x100fe20000010051 */
        /* <DEDUP_REMOVED lines=21> */
[----:B------:R-:W-:Y:S02]  /*4430*/  FFMA.FTZ R85, R83, R80, R85 ;  /* 0x0000005053557223 */ /* 0x000fe40000010055 */
[--C-:B------:R-:W-:Y:S01]  /*4440*/  FFMA.FTZ R80, R89, R68, R12.reuse ;  /* 0x0000004459507223 */ /* 0x100fe2000001000c */
[C---:B------:R-:W-:Y:S01]  /*4450*/  PRMT R12, R13.reuse, 0x7632, R12 ;  /* 0x000076320d0c7816 */ /* 0x040fe2000000000c */
        /* <DEDUP_REMOVED lines=9> */
[----:B------:R-:W4:Y:S01]  /*44f0*/  LDG.E.128 R68, desc[UR6][R2.64+0xa000] ;  /* 0x00a0000602447981 */ /* 0x000f22000c1e1d00 */
        /* <DEDUP_REMOVED lines=9> */
[----:B------:R-:W-:-:S02]  /*4590*/  FFMA.FTZ R16, R0, R73, R81 ;  /* 0x0000004900107223 */ /* 0x000fc40000010051 */
[----:B------:R-:W-:Y:S02]  /*45a0*/  FFMA.FTZ R73, R93, R12, R82 ;  /* 0x0000000c5d497223 */ /* 0x000fe40000010052 */
[----:B------:R-:W-:Y:S02]  /*45b0*/  FFMA.FTZ R85, R88, R85, R83 ;  /* 0x0000005558557223 */ /* 0x000fe40000010053 */
[----:B------:R-:W4:Y:S01]  /*45c0*/  LDG.E.128 R80, desc[UR6][R2.64+0xd800] ;  /* 0x00d8000602507981 */ /* 0x000f22000c1e1d00 */
        /* <DEDUP_REMOVED lines=9> */
[--C-:B------:R-:W-:Y:S01]  /*4660*/  FFMA.FTZ R17, R87, R12, R16.reuse ;  /* 0x0000000c57117223 */ /* 0x100fe20000010010 */
[----:B------:R-:W-:Y:S02]  /*4670*/  PRMT R16, R20, 0x7632, R16 ;  /* 0x0000763214107816 */ /* 0x000fe40000000010 */
[----:B------:R-:W-:Y:S02]  /*4680*/  PRMT R13, R76, 0x7632, R13 ;  /* 0x000076324c0d7816 */ /* 0x000fe4000000000d */
[----:B------:R-:W-:Y:S01]  /*4690*/  SHF.L.U32 R12, R15, 0x10, RZ ;  /* 0x000000100f0c7819 */ /* 0x000fe200000006ff */
[----:B------:R-:W-:Y:S01]  /*46a0*/  FFMA.FTZ R72, R89, R72, R86 ;  /* 0x0000004859487223 */ /* 0x000fe20000010056 */
[----:B------:R-:W-:-:S02]  /*46b0*/  SHF.L.U32 R74, R20, 0x10, RZ ;  /* 0x00000010144a7819 */ /* 0x000fc400000006ff */
[----:B------:R-:W-:Y:S01]  /*46c0*/  SHF.L.U32 R85, R76, 0x10, RZ ;  /* 0x000000104c557819 */ /* 0x000fe200000006ff */
[----:B------:R-:W-:Y:S01]  /*46d0*/  FFMA.FTZ R86, R87, R12, R14 ;  /* 0x0000000c57567223 */ /* 0x000fe2000001000e */
[----:B------:R-:W-:Y:S02]  /*46e0*/  SHF.L.U32 R73, R16, 0x10, RZ ;  /* 0x0000001010497819 */ /* 0x000fe400000006ff */
[----:B------:R-:W-:Y:S02]  /*46f0*/  SHF.L.U32 R76, R13, 0x10, RZ ;  /* 0x000000100d4c7819 */ /* 0x000fe400000006ff */
[----:B------:R-:W-:Y:S02]  /*4700*/  PRMT R16, R15, 0x7632, R16 ;  /* 0x000076320f107816 */ /* 0x000fe40000000010 */
[----:B------:R-:W4:Y:S01]  /*4710*/  LDG.E.128 R12, desc[UR6][R2.64+0x11000] ;  /* 0x01100006020c7981 */ /* 0x000f22000c1e1d00 */
[----:B------:R-:W-:Y:S02]  /*4720*/  IMAD.U32 R20, R18, 0x10000, RZ ;  /* 0x0001000012147824 */ /* 0x000fe400078e00ff */
[----:B------:R-:W-:Y:S01]  /*4730*/  FFMA.FTZ R95, R85, R74, R95 ;  /* 0x0000004a555f7223 */ /* 0x000fe2000001005f */
[----:B------:R-:W-:-:S02]  /*4740*/  PRMT R75, R75, 0x7632, R75 ;  /* 0x000076324b4b7816 */ /* 0x000fc4000000004b */
[----:B------:R-:W-:Y:S01]  /*4750*/  PRMT R18, R18, 0x7632, R18 ;  /* 0x0000763212127816 */ /* 0x000fe20000000012 */
[----:B------:R-:W-:Y:S01]  /*4760*/  FFMA.FTZ R93, R93, R20, R72 ;  /* 0x000000145d5d7223 */ /* 0x000fe20000010048 */
[----:B------:R-:W-:Y:S01]  /*4770*/  FFMA.FTZ R74, R76, R73, R95 ;  /* 0x000000494c4a7223 */ /* 0x000fe2000001005f */
[----:B------:R-:W-:Y:S02]  /*4780*/  SHF.L.U32 R72, R21, 0x10, RZ ;  /* 0x0000001015487819 */ /* 0x000fe400000006ff */
[----:B------:R-:W-:Y:S02]  /*4790*/  SHF.L.U32 R75, R75, 0x10, RZ ;  /* 0x000000104b4b7819 */ /* 0x000fe400000006ff */
[C---:B------:R-:W-:Y:S01]  /*47a0*/  PRMT R84, R77.reuse, 0x7632, R84 ;  /* 0x000076324d547816 */ /* 0x040fe20000000054 */
        /* <DEDUP_REMOVED lines=9> */
[----:B------:R-:W4:Y:S01]  /*4840*/  LDG.E.128 R72, desc[UR6][R2.64+0x14800] ;  /* 0x0148000602487981 */ /* 0x000f22000c1e1d00 */
[C---:B------:R-:W-:Y:S01]  /*4850*/  PRMT R20, R24.reuse, 0x7632, R20 ;  /* 0x0000763218147816 */ /* 0x040fe20000000014 */
[----:B------:R-:W-:-:S02]  /*4860*/  IMAD.U32 R24, R24, 0x10000, RZ ;  /* 0x0001000018187824 */ /* 0x000fc400078e00ff */
[----:B------:R-:W-:Y:S01]  /*4870*/  FFMA.FTZ R86, R90, R21, R86 ;  /* 0x000000155a567223 */ /* 0x000fe20000010056 */
[----:B------:R-:W-:Y:S01]  /*4880*/  SHF.L.U32 R16, R19, 0x10, RZ ;  /* 0x0000001013107819 */ /* 0x000fe200000006ff */
[----:B------:R-:W-:Y:S01]  /*4890*/  FFMA.FTZ R95, R84, R89, R95 ;  /* 0x00000059545f7223 */ /* 0x000fe2000001005f */
[----:B------:R-:W-:Y:S02]  /*48a0*/  SHF.L.U32 R17, R22, 0x10, RZ ;  /* 0x0000001016117819 */ /* 0x000fe400000006ff */
[----:B------:R-:W-:Y:S01]  /*48b0*/  SHF.L.U32 R0, R78, 0x10, RZ ;  /* 0x000000104e007819 */ /* 0x000fe200000006ff */
[----:B------:R-:W-:Y:S01]  /*48c0*/  FFMA.FTZ R93, R85, R24, R94 ;  /* 0x00000018555d7223 */ /* 0x000fe2000001005e */
[----:B------:R-:W-:Y:S02]  /*48d0*/  SHF.L.U32 R21, R20, 0x10, RZ ;  /* 0x0000001014157819 */ /* 0x000fe400000006ff */
[----:B------:R-:W-:Y:S02]  /*48e0*/  PRMT R22, R22, 0x7632, R22 ;  /* 0x0000763216167816 */ /* 0x000fe40000000016 */
[----:B------:R-:W-:Y:S01]  /*48f0*/  PRMT R78, R78, 0x7632, R78 ;  /* 0x000076324e4e7816 */ /* 0x000fe2000000004e */
[----:B------:R-:W-:Y:S01]  /*4900*/  FFMA.FTZ R89, R87, R16, R18 ;  /* 0x0000001057597223 */ /* 0x000fe20000010012 */
[----:B------:R-:W-:Y:S01]  /*4910*/  FFMA.FTZ R95, R0, R17, R95 ;  /* 0x00000011005f7223 */ /* 0x000fe2000001005f */
[----:B------:R-:W-:Y:S01]  /*4920*/  FFMA.FTZ R24, R76, R21, R93 ;  /* 0x000000154c187223 */ /* 0x000fe2000001005d */
[C---:B------:R-:W-:Y:S01]  /*4930*/  PRMT R16, R25.reuse, 0x7632, R16 ;  /* 0x0000763219107816 */ /* 0x040fe20000000010 */
[----:B------:R-:W-:Y:S01]  /*4940*/  IMAD.U32 R18, R25, 0x10000, RZ ;  /* 0x0001000019127824 */ /* 0x000fe200078e00ff */
[----:B------:R-:W-:-:S02]  /*4950*/  SHF.L.U32 R17, R22, 0x10, RZ ;  /* 0x0000001016117819 */ /* 0x000fc400000006ff */
[----:B------:R-:W-:Y:S01]  /*4960*/  SHF.L.U32 R78, R78, 0x10, RZ ;  /* 0x000000104e4e7819 */ /* 0x000fe200000006ff */
[----:B------:R-:W-:Y:S01]  /*4970*/  FFMA.FTZ R25, R77, R18, R24 ;  /* 0x000000124d197223 */ /* 0x000fe20000010018 */
[----:B------:R-:W-:Y:S02]  /*4980*/  PRMT R20, R19, 0x7632, R20 ;  /* 0x0000763213147816 */ /* 0x000fe40000000014 */
[C---:B------:R-:W-:Y:S01]  /*4990*/  PRMT R87, R79.reuse, 0x7632, R87 ;  /* 0x000076324f577816 */ /* 0x040fe20000000057 */
[----:B------:R-:W-:Y:S01]  /*49a0*/  FFMA.FTZ R24, R78, R17, R95 ;  /* 0x000000114e187223 */ /* 0x000fe2000001005f */
[----:B------:R-:W-:Y:S01]  /*49b0*/  SHF.L.U32 R79, R79, 0x10, RZ ;  /* 0x000000104f4f7819 */ /* 0x000fe200000006ff */
[----:B------:R-:W-:Y:S01]  /*49c0*/  IMAD.U32 R22, R23, 0x10000, RZ ;  /* 0x0001000017167824 */ /* 0x000fe200078e00ff */
[----:B------:R-:W-:Y:S02]  /*49d0*/  SHF.L.U32 R19, R16, 0x10, RZ ;  /* 0x0000001010137819 */ /* 0x000fe400000006ff */
[----:B------:R-:W-:-:S02]  /*49e0*/  SHF.L.U32 R21, R26, 0x10, RZ ;  /* 0x000000101a157819 */ /* 0x000fc400000006ff */
[----:B------:R-:W-:Y:S01]  /*49f0*/  PRMT R23, R23, 0x7632, R23 ;  /* 0x0000763217177816 */ /* 0x000fe20000000017 */
[----:B------:R-:W-:Y:S01]  /*4a00*/  FFMA.FTZ R25, R84, R19, R25 ;  /* 0x0000001354197223 */ /* 0x000fe20000010019 */
[----:B------:R-:W-:Y:S01]  /*4a10*/  PRMT R26, R26, 0x7632, R26 ;  /* 0x000076321a1a7816 */ /* 0x000fe2000000001a */
[--C-:B------:R-:W-:Y:S01]  /*4a20*/  FFMA.FTZ R22, R79, R22, R24.reuse ;  /* 0x000000164f167223 */ /* 0x100fe20000010018 */
[----:B------:R-:W4:Y:S01]  /*4a30*/  LDG.E.128 R16, desc[UR6][R2.64+0x18000] ;  /* 0x0180000602107981 */ /* 0x000f22000c1e1d00 */
[C---:B------:R-:W-:Y:S02]  /*4a40*/  PRMT R24, R4.reuse, 0x7632, R24 ;  /* 0x0000763204187816 */ /* 0x040fe40000000018 */
[----:B------:R-:W-:Y:S02]  /*4a50*/  SHF.L.U32 R94, R4, 0x10, RZ ;  /* 0x00000010045e7819 */ /* 0x000fe400000006ff */
[----:B------:R-:W-:Y:S01]  /*4a60*/  SHF.L.U32 R4, R23, 0x10, RZ ;  /* 0x0000001017047819 */ /* 0x000fe200000006ff */
[----:B------:R-:W-:Y:S01]  /*4a70*/  FFMA.FTZ R25, R0, R21, R25 ;  /* 0x0000001500197223 */ /* 0x000fe20000010019 */
[----:B------:R-:W-:-:S02]  /*4a80*/  SHF.L.U32 R23, R26, 0x10, RZ ;  /* 0x000000101a177819 */ /* 0x000fc400000006ff */
[----:B------:R-:W-:Y:S02]  /*4a90*/  SHF.L.U32 R93, R24, 0x10, RZ ;  /* 0x00000010185d7819 */ /* 0x000fe400000006ff */
        /* <DEDUP_REMOVED lines=9> */
[----:B------:R-:W-:Y:S01]  /*4b30*/  FFMA.FTZ R89, R87, R4, R22 ;  /* 0x0000000457597223 */ /* 0x000fe20000010016 */
[----:B------:R-:W-:Y:S01]  /*4b40*/  FFMA.FTZ R100, R76, R93, R91 ;  /* 0x0000005d4c647223 */ /* 0x000fe2000001005b */
[C---:B------:R-:W-:Y:S01]  /*4b50*/  PRMT R24, R8.reuse, 0x7632, R24 ;  /* 0x0000763208187816 */ /* 0x040fe20000000018 */
[----:B------:R-:W4:Y:S01]  /*4b60*/  LDG.E.128 R20, desc[UR6][R2.64+0x1b800] ;  /* 0x01b8000602147981 */ /* 0x000f22000c1e1d00 */
[----:B------:R-:W-:Y:S01]  /*4b70*/  SHF.L.U32 R26, R8, 0x10, RZ ;  /* 0x00000010081a7819 */ /* 0x000fe200000006ff */
[----:B------:R-:W-:Y:S01]  /*4b80*/  IMAD.U32 R5, R5, 0x10000, RZ ;  /* 0x0001000005057824 */ /* 0x000fe200078e00ff */
[----:B------:R-:W-:Y:S01]  /*4b90*/  PRMT R4, R27, 0x7632, R4 ;  /* 0x000076321b047816 */ /* 0x000fe20000000004 */
[----:B------:R-:W-:Y:S01]  /*4ba0*/  FFMA.FTZ R27, R77, R98, R100 ;  /* 0x000000624d1b7223 */ /* 0x000fe20000010064 */
[----:B------:R-:W-:Y:S01]  /*4bb0*/  SHF.L.U32 R91, R24, 0x10, RZ ;  /* 0x00000010185b7819 */ /* 0x000fe200000006ff */
[----:B------:R-:W-:Y:S01]  /*4bc0*/  FFMA.FTZ R93, R85, R26, R96 ;  /* 0x0000001a555d7223 */ /* 0x000fe20000010060 */
[C---:B------:R-:W-:Y:S01]  /*4bd0*/  PRMT R8, R6.reuse, 0x7632, R8 ;  /* 0x0000763206087816 */ /* 0x040fe20000000008 */
[C---:B------:R-:W-:Y:S01]  /*4be0*/  IMAD.U32 R24, R9.reuse, 0x10000, RZ ;  /* 0x0001000009187824 */ /* 0x040fe200078e00ff */
        /* <DEDUP_REMOVED lines=13> */
[----:B------:R-:W4:Y:S01]  /*4cc0*/  LDG.E.128 R24, desc[UR6][R2.64+0x1f000] ;  /* 0x01f0000602187981 */ /* 0x000f22000c1e1d00 */
[----:B------:R-:W-:-:S02]  /*4cd0*/  SHF.L.U32 R4, R4, 0x10, RZ ;  /* 0x0000001004047819 */ /* 0x000fc400000006ff */
[----:B------:R-:W-:Y:S01]  /*4ce0*/  PRMT R10, R10, 0x7632, R10 ;  /* 0x000076320a0a7816 */ /* 0x000fe2000000000a */
[----:B------:R-:W-:Y:S01]  /*4cf0*/  FFMA.FTZ R5, R79, R6, R8 ;  /* 0x000000064f057223 */ /* 0x000fe20000010008 */
[----:B------:R-:W-:Y:S02]  /*4d00*/  IMAD.U32 R8, R7, 0x10000, RZ ;  /* 0x0001000007087824 */ /* 0x000fe400078e00ff */
[----:B------:R-:W-:Y:S01]  /*4d10*/  FFMA.FTZ R91, R0, R91, R9 ;  /* 0x0000005b005b7223 */ /* 0x000fe20000010009 */
[----:B------:R-:W-:Y:S01]  /*4d20*/  SHF.L.U32 R7, R10, 0x10, RZ ;  /* 0x000000100a077819 */ /* 0x000fe200000006ff */
[C---:B------:R-:W-:Y:S01]  /*4d30*/  FFMA.FTZ R9, R87.reuse, R4, R94 ;  /* 0x0000000457097223 */ /* 0x040fe2000001005e */
[C---:B------:R-:W-:Y:S02]  /*4d40*/  SHF.L.U32 R6, R28.reuse, 0x10, RZ ;  /* 0x000000101c067819 */ /* 0x040fe400000006ff */
[----:B------:R-:W-:Y:S01]  /*4d50*/  PRMT R4, R28, 0x7632, R4 ;  /* 0x000076321c047816 */ /* 0x000fe20000000004 */
[----:B------:R-:W-:Y:S01]  /*4d60*/  FFMA.FTZ R28, R78, R7, R91 ;  /* 0x000000074e1c7223 */ /* 0x000fe2000001005b */
[----:B------:R-:W-:Y:S01]  /*4d70*/  FFMA.FTZ R8, R87, R8, R5 ;  /* 0x0000000857087223 */ /* 0x000fe20000010005 */
[----:B------:R-:W-:Y:S01]  /*4d80*/  FFMA.FTZ R93, R85, R6, R92 ;  /* 0x00000006555d7223 */ /* 0x000fe2000001005c */
[----:B------:R-:W-:-:S02]  /*4d90*/  SHF.L.U32 R91, R4, 0x10, RZ ;  /* 0x00000010045b7819 */ /* 0x000fc400000006ff */
[----:B------:R0:W4:Y:S01]  /*4da0*/  LDG.E.128 R4, desc[UR6][R2.64+0x22800] ;  /* 0x0228000602047981 */ /* 0x000122000c1e1d00 */
[----:B------:R-:W-:Y:S01]  /*4db0*/  SHF.L.U32 R10, R11, 0x10, RZ ;  /* 0x000000100b0a7819 */ /* 0x000fe200000006ff */
[----:B--2---:R-:W-:Y:S02]  /*4dc0*/  IMAD.U32 R94, R32, 0x10000, RZ ;  /* 0x00010000205e7824 */ /* 0x004fe400078e00ff */
[----:B------:R-:W-:Y:S02]  /*4dd0*/  FFMA.FTZ R92, R76, R91, R93 ;  /* 0x0000005b4c5c7223 */ /* 0x000fe4000001005d */
[----:B------:R-:W-:Y:S01]  /*4de0*/  FFMA.FTZ R28, R79, R10, R28 ;  /* 0x0000000a4f1c7223 */ /* 0x000fe2000001001c */
[----:B------:R-:W-:Y:S02]  /*4df0*/  PRMT R10, R32, 0x7632, R10 ;  /* 0x00007632200a7816 */ /* 0x000fe4000000000a */
[----:B------:R-:W-:Y:S01]  /*4e00*/  SHF.L.U32 R32, R29, 0x10, RZ ;  /* 0x000000101d207819 */ /* 0x000fe200000006ff */
[----:B------:R-:W-:Y:S01]  /*4e10*/  FFMA.FTZ R93, R85, R94, R36 ;  /* 0x0000005e555d7223 */ /* 0x000fe20000010024 */
[----:B------:R-:W-:-:S02]  /*4e20*/  PRMT R29, R29, 0x7632, R29 ;  /* 0x000076321d1d7816 */ /* 0x000fc4000000001d */
[----:B------:R-:W-:Y:S01]  /*4e30*/  SHF.L.U32 R91, R10, 0x10, RZ ;  /* 0x000000100a5b7819 */ /* 0x000fe200000006ff */
[----:B0-----:R-:W-:Y:S01]  /*4e40*/  FFMA.FTZ R3, R77, R32, R92 ;  /* 0x000000204d037223 */ /* 0x001fe2000001005c */
[----:B------:R-:W-:Y:S01]  /*4e50*/  PRMT R11, R11, 0x7632, R11 ;  /* 0x000076320b0b7816 */ /* 0x000fe2000000000b */
        /* <DEDUP_REMOVED lines=12> */
[----:B------:R-:W-:-:S02]  /*4f20*/  PRMT R10, R31, 0x7632, R10 ;  /* 0x000076321f0a7816 */ /* 0x000fc4000000000a */
[----:B------:R-:W-:Y:S01]  /*4f30*/  SHF.L.U32 R28, R31, 0x10, RZ ;  /* 0x000000101f1c7819 */ /* 0x000fe200000006ff */
[----:B------:R-:W-:Y:S01]  /*4f40*/  FFMA.FTZ R29, R0, R3, R29 ;  /* 0x00000003001d7223 */ /* 0x000fe2000001001d */
[C---:B------:R-:W-:Y:S02]  /*4f50*/  PRMT R11, R34.reuse, 0x7632, R11 ;  /* 0x00007632220b7816 */ /* 0x040fe4000000000b */
[----:B------:R-:W-:Y:S01]  /*4f60*/  SHF.L.U32 R31, R34, 0x10, RZ ;  /* 0x00000010221f7819 */ /* 0x000fe200000006ff */
[----:B------:R-:W-:Y:S01]  /*4f70*/  IMAD.U32 R3, R30, 0x10000, RZ ;  /* 0x000100001e037824 */ /* 0x000fe200078e00ff */
[C---:B-----5:R-:W-:Y:S02]  /*4f80*/  PRMT R34, R40.reuse, 0x7632, R34 ;  /* 0x0000763228227816 */ /* 0x060fe40000000022 */
        /* <DEDUP_REMOVED lines=13> */
[----:B------:R-:W-:-:S02]  /*5060*/  IMAD.U32 R29, R29, 0x10000, RZ ;  /* 0x000100001d1d7824 */ /* 0x000fc400078e00ff */
[----:B------:R-:W-:Y:S01]  /*5070*/  FFMA.FTZ R31, R85, R44, R88 ;  /* 0x0000002c551f7223 */ /* 0x000fe20000010058 */
[----:B------:R-:W-:Y:S01]  /*5080*/  FFMA.FTZ R3, R79, R32, R11 ;  /* 0x000000204f037223 */ /* 0x000fe2000001000b */
[----:B------:R-:W-:Y:S01]  /*5090*/  SHF.L.U32 R41, R41, 0x10, RZ ;  /* 0x0000001029297819 */ /* 0x000fe200000006ff */
[----:B------:R-:W-:Y:S01]  /*50a0*/  FFMA.FTZ R11, R77, R34, R36 ;  /* 0x000000224d0b7223 */ /* 0x000fe20000010024 */
[--C-:B------:R-:W-:Y:S01]  /*50b0*/  FFMA.FTZ R34, R76, R29, R31.reuse ;  /* 0x0000001d4c227223 */ /* 0x100fe2000001001f */
[C---:B------:R-:W-:Y:S02]  /*50c0*/  PRMT R31, R45.reuse, 0x7632, R31 ;  /* 0x000076322d1f7816 */ /* 0x040fe4000000001f */
[----:B------:R-:W-:Y:S01]  /*50d0*/  SHF.L.U32 R32, R45, 0x10, RZ ;  /* 0x000000102d207819 */ /* 0x000fe200000006ff */
[--C-:B------:R-:W-:Y:S01]  /*50e0*/  FFMA.FTZ R41, R84, R41, R11.reuse ;  /* 0x0000002954297223 */ /* 0x100fe2000001000b */
[C---:B------:R-:W-:Y:S02]  /*50f0*/  PRMT R11, R42.reuse, 0x7632, R11 ;  /* 0x000076322a0b7816 */ /* 0x040fe4000000000b */
[----:B------:R-:W-:Y:S01]  /*5100*/  SHF.L.U32 R29, R42, 0x10, RZ ;  /* 0x000000102a1d7819 */ /* 0x000fe200000006ff */
[----:B------:R-:W-:Y:S01]  /*5110*/  FFMA.FTZ R33, R77, R32, R34 ;  /* 0x000000204d217223 */ /* 0x000fe20000010022 */
[----:B------:R-:W-:-:S02]  /*5120*/  SHF.L.U32 R31, R31, 0x10, RZ ;  /* 0x000000101f1f7819 */ /* 0x000fc400000006ff */
[----:B------:R-:W-:Y:S01]  /*5130*/  PRMT R35, R35, 0x7632, R35 ;  /* 0x0000763223237816 */ /* 0x000fe20000000023 */
[----:B------:R-:W-:Y:S01]  /*5140*/  FFMA.FTZ R29, R0, R29, R41 ;  /* 0x0000001d001d7223 */ /* 0x000fe20000010029 */
[C---:B---3--:R-:W-:Y:S02]  /*5150*/  PRMT R32, R48.reuse, 0x7632, R32 ;  /* 0x0000763230207816 */ /* 0x048fe40000000020 */
[----:B------:R-:W-:Y:S01]  /*5160*/  SHF.L.U32 R11, R11, 0x10, RZ ;  /* 0x000000100b0b7819 */ /* 0x000fe200000006ff */
[----:B------:R-:W-:Y:S01]  /*5170*/  FFMA.FTZ R28, R79, R28, R30 ;  /* 0x0000001c4f1c7223 */ /* 0x000fe2000001001e */
[----:B------:R-:W-:Y:S02]  /*5180*/  IMAD.U32 R48, R48, 0x10000, RZ ;  /* 0x0001000030307824 */ /* 0x000fe400078e00ff */
[----:B------:R-:W-:Y:S01]  /*5190*/  FFMA.FTZ R33, R84, R31, R33 ;  /* 0x0000001f54217223 */ /* 0x000fe20000010021 */
[----:B------:R-:W-:Y:S02]  /*51a0*/  SHF.L.U32 R30, R35, 0x10, RZ ;  /* 0x00000010231e7819 */ /* 0x000fe400000006ff */
[----:B------:R-:W-:-:S02]  /*51b0*/  SHF.L.U32 R31, R46, 0x10, RZ ;  /* 0x000000102e1f7819 */ /* 0x000fc400000006ff */
[----:B------:R-:W-:Y:S01]  /*51c0*/  SHF.L.U32 R35, R32, 0x10, RZ ;  /* 0x0000001020237819 */ /* 0x000fe200000006ff */
[--C-:B------:R-:W-:Y:S01]  /*51d0*/  FFMA.FTZ R32, R78, R11, R29.reuse ;  /* 0x0000000b4e207223 */ /* 0x100fe2000001001d */
[----:B------:R-:W-:Y:S01]  /*51e0*/  PRMT R46, R46, 0x7632, R46 ;  /* 0x000076322e2e7816 */ /* 0x000fe2000000002e */
[----:B------:R-:W-:Y:S01]  /*51f0*/  FFMA.FTZ R37, R85, R48, R86 ;  /* 0x0000003055257223 */ /* 0x000fe20000010056 */
[C---:B----4-:R-:W-:Y:S02]  /*5200*/  PRMT R29, R52.reuse, 0x7632, R29 ;  /* 0x00007632341d7816 */ /* 0x050fe4000000001d */
[----:B------:R-:W-:Y:S01]  /*5210*/  SHF.L.U32 R52, R52, 0x10, RZ ;  /* 0x0000001034347819 */ /* 0x000fe200000006ff */
[----:B------:R-:W-:Y:S01]  /*5220*/  FFMA.FTZ R31, R0, R31, R33 ;  /* 0x0000001f001f7223 */ /* 0x000fe20000010021 */
[----:B------:R-:W-:Y:S01]  /*5230*/  SHF.L.U32 R11, R46, 0x10, RZ ;  /* 0x000000102e0b7819 */ /* 0x000fe200000006ff */
[----:B------:R-:W-:Y:S01]  /*5240*/  FFMA.FTZ R40, R76, R35, R37 ;  /* 0x000000234c287223 */ /* 0x000fe20000010025 */
[----:B------:R-:W-:Y:S01]  /*5250*/  IMAD.U32 R36, R49, 0x10000, RZ ;  /* 0x0001000031247824 */ /* 0x000fe200078e00ff */
[----:B------:R-:W-:Y:S01]  /*5260*/  SHF.L.U32 R29, R29, 0x10, RZ ;  /* 0x000000101d1d7819 */ /* 0x000fe200000006ff */
[----:B------:R-:W-:Y:S01]  /*5270*/  FFMA.FTZ R85, R85, R52, R90 ;  /* 0x0000003455557223 */ /* 0x000fe2000001005a */
[----:B------:R-:W-:Y:S01]  /*5280*/  FFMA.FTZ R3, R87, R30, R3 ;  /* 0x0000001e57037223 */ /* 0x000fe20000010003 */
[----:B------:R-:W-:Y:S01]  /*5290*/  FFMA.FTZ R34, R78, R11, R31 ;  /* 0x0000000b4e227223 */ /* 0x000fe2000001001f */
[----:B------:R-:W-:Y:S01]  /*52a0*/  SHF.L.U32 R30, R43, 0x10, RZ ;  /* 0x000000102b1e7819 */ /* 0x000fe200000006ff */
[----:B------:R-:W-:Y:S01]  /*52b0*/  FFMA.FTZ R11, R77, R36, R40 ;  /* 0x000000244d0b7223 */ /* 0x000fe20000010028 */
[----:B------:R-:W-:Y:S01]  /*52c0*/  SHF.L.U32 R10, R10, 0x10, RZ ;  /* 0x000000100a0a7819 */ /* 0x000fe200000006ff */
[----:B------:R-:W-:Y:S01]  /*52d0*/  FFMA.FTZ R76, R76, R29, R85 ;  /* 0x0000001d4c4c7223 */ /* 0x000fe20000010055 */
        /* <DEDUP_REMOVED lines=20> */
[----:B------:R-:W-:Y:S01]  /*5420*/  PRMT R54, R54, 0x7632, R54 ;  /* 0x0000763236367816 */ /* 0x000fe20000000036 */
[----:B------:R-:W-:Y:S01]  /*5430*/  FFMA.FTZ R49, R0, R31, R49 ;  /* 0x0000001f00317223 */ /* 0x000fe20000010031 */
[----:B------:R-:W-:Y:S01]  /*5440*/  SHF.L.U32 R34, R56, 0x10, RZ ;  /* 0x0000001038227819 */ /* 0x000fe200000006ff */
[----:B------:R-:W-:Y:S01]  /*5450*/  FFMA.FTZ R36, R0, R33, R36 ;  /* 0x0000002100247223 */ /* 0x000fe20000010024 */
[----:B------:R-:W-:Y:S01]  /*5460*/  SHF.L.U32 R11, R60, 0x10, RZ ;  /* 0x000000103c0b7819 */ /* 0x000fe200000006ff */
[----:B------:R-:W-:Y:S01]  /*5470*/  FFMA.FTZ R30, R87, R32, R29 ;  /* 0x00000020571e7223 */ /* 0x000fe2000001001d */
[----:B------:R-:W-:Y:S02]  /*5480*/  PRMT R56, R56, 0x7632, R56 ;  /* 0x0000763238387816 */ /* 0x000fe40000000038 */
[----:B------:R-:W-:-:S02]  /*5490*/  PRMT R0, R60, 0x7632, R0 ;  /* 0x000076323c007816 */ /* 0x000fc40000000000 */
[----:B------:R-:W-:Y:S02]  /*54a0*/  SHF.L.U32 R29, R50, 0x10, RZ ;  /* 0x00000010321d7819 */ /* 0x000fe400000006ff */
[----:B------:R-:W-:Y:S01]  /*54b0*/  SHF.L.U32 R33, R54, 0x10, RZ ;  /* 0x0000001036217819 */ /* 0x000fe200000006ff */
[----:B------:R-:W-:Y:S01]  /*54c0*/  FFMA.FTZ R89, R11, R34, R89 ;  /* 0x000000220b597223 */ /* 0x000fe20000010059 */
[----:B------:R-:W-:Y:S01]  /*54d0*/  SHF.L.U32 R0, R0, 0x10, RZ ;  /* 0x0000001000007819 */ /* 0x000fe200000006ff */
[----:B------:R-:W-:Y:S01]  /*54e0*/  IMAD.U32 R35, R56, 0x10000, RZ ;  /* 0x0001000038237824 */ /* 0x000fe200078e00ff */
[C---:B------:R-:W-:Y:S01]  /*54f0*/  SHF.L.U32 R32, R51.reuse, 0x10, RZ ;  /* 0x0000001033207819 */ /* 0x040fe200000006ff */
[----:B------:R-:W-:Y:S01]  /*5500*/  FFMA.FTZ R34, R78, R29, R49 ;  /* 0x0000001d4e227223 */ /* 0x000fe20000010031 */
        /* <DEDUP_REMOVED lines=11> */
[----:B------:R-:W-:Y:S02]  /*55c0*/  PRMT R57, R57, 0x7632, R57 ;  /* 0x0000763239397816 */ /* 0x000fe40000000039 */
[----:B------:R-:W-:Y:S02]  /*55d0*/  SHF.L.U32 R32, R31, 0x10, RZ ;  /* 0x000000101f207819 */ /* 0x000fe400000006ff */
[----:B------:R-:W-:Y:S01]  /*55e0*/  PRMT R9, R61, 0x7632, R9 ;  /* 0x000076323d097816 */ /* 0x000fe20000000009 */
[----:B------:R-:W-:Y:S01]  /*55f0*/  FFMA.FTZ R33, R79, R36, R33 ;  /* 0x000000244f217223 */ /* 0x000fe20000010021 */
[----:B------:R-:W-:Y:S01]  /*5600*/  SHF.L.U32 R31, R64, 0x10, RZ ;  /* 0x00000010401f7819 */ /* 0x000fe200000006ff */
[----:B------:R-:W-:Y:S01]  /*5610*/  FFMA.FTZ R42, R29, R40, R42 ;  /* 0x000000281d2a7223 */ /* 0x000fe2000001002a */
[----:B------:R-:W-:Y:S01]  /*5620*/  SHF.L.U32 R36, R55, 0x10, RZ ;  /* 0x0000001037247819 */ /* 0x000fe200000006ff */
[----:B------:R-:W-:Y:S01]  /*5630*/  IMAD.U32 R40, R57, 0x10000, RZ ;  /* 0x0001000039287824 */ /* 0x000fe200078e00ff */
[----:B------:R-:W-:-:S02]  /*5640*/  SHF.L.U32 R9, R9, 0x10, RZ ;  /* 0x0000001009097819 */ /* 0x000fc400000006ff */
[C---:B------:R-:W-:Y:S01]  /*5650*/  SHF.L.U32 R44, R65.reuse, 0x10, RZ ;  /* 0x00000010412c7819 */ /* 0x040fe200000006ff */
[----:B------:R-:W-:Y:S01]  /*5660*/  FFMA.FTZ R46, R0, R31, R35 ;  /* 0x0000001f002e7223 */ /* 0x000fe20000010023 */
[----:B------:R-:W-:Y:S01]  /*5670*/  PRMT R65, R65, 0x7632, R65 ;  /* 0x0000763241417816 */ /* 0x000fe20000000041 */
[C---:B------:R-:W-:Y:S01]  /*5680*/  FFMA.FTZ R32, R87.reuse, R32, R34 ;  /* 0x0000002057207223 */ /* 0x040fe20000010022 */
[----:B------:R-:W-:Y:S01]  /*5690*/  FFMA.FTZ R34, R87, R36, R33 ;  /* 0x0000002457227223 */ /* 0x000fe20000010021 */
        /* <DEDUP_REMOVED lines=11> */
[C---:B------:R-:W-:Y:S02]  /*5750*/  SHF.L.U32 R42, R66.reuse, 0x10, RZ ;  /* 0x00000010422a7819 */ /* 0x040fe400000006ff */
[----:B------:R-:W-:Y:S02]  /*5760*/  PRMT R66, R66, 0x7632, R66 ;  /* 0x0000763242427816 */ /* 0x000fe40000000042 */
[----:B------:R-:W-:Y:S01]  /*5770*/  PRMT R35, R63, 0x7632, R35 ;  /* 0x000076323f237816 */ /* 0x000fe20000000023 */
        /* <DEDUP_REMOVED lines=14> */
[C---:B------:R-:W-:Y:S02]  /*5860*/  IMAD.U32 R40, R69.reuse, 0x10000, RZ ;  /* 0x0001000045287824 */ /* 0x040fe400078e00ff */
[----:B------:R-:W-:Y:S01]  /*5870*/  FFMA.FTZ R42, R0, R43, R45 ;  /* 0x0000002b002a7223 */ /* 0x000fe2000001002d */
[----:B------:R-:W-:Y:S01]  /*5880*/  PRMT R69, R69, 0x7632, R69 ;  /* 0x0000763245457816 */ /* 0x000fe20000000045 */
[----:B------:R-:W-:Y:S01]  /*5890*/  IMAD.U32 R43, R80, 0x10000, RZ ;  /* 0x00010000502b7824 */ /* 0x000fe200078e00ff */
[----:B------:R-:W-:Y:S01]  /*58a0*/  SHF.L.U32 R37, R37, 0x10, RZ ;  /* 0x0000001025257819 */ /* 0x000fe200000006ff */
[----:B------:R-:W-:Y:S01]  /*58b0*/  FFMA.FTZ R42, R29, R40, R42 ;  /* 0x000000281d2a7223 */ /* 0x000fe2000001002a */
[----:B------:R-:W-:-:S02]  /*58c0*/  SHF.L.U32 R8, R35, 0x10, RZ ;  /* 0x0000001023087819 */ /* 0x000fc400000006ff */
[----:B------:R-:W-:Y:S02]  /*58d0*/  SHF.L.U32 R40, R69, 0x10, RZ ;  /* 0x0000001045287819 */ /* 0x000fe400000006ff */
[----:B------:R-:W-:Y:S01]  /*58e0*/  PRMT R80, R80, 0x7632, R80 ;  /* 0x0000763250507816 */ /* 0x000fe20000000050 */
[----:B------:R-:W-:Y:S01]  /*58f0*/  FFMA.FTZ R43, R11, R43, R2 ;  /* 0x0000002b0b2b7223 */ /* 0x000fe20000010002 */
[--C-:B------:R-:W-:Y:S01]  /*5900*/  FFMA.FTZ R35, R8, R37, R41.reuse ;  /* 0x0000002508237223 */ /* 0x100fe20000010029 */
[----:B------:R-:W-:Y:S01]  /*5910*/  SHF.L.U32 R2, R70, 0x10, RZ ;  /* 0x0000001046027819 */ /* 0x000fe200000006ff */
[----:B------:R-:W-:Y:S01]  /*5920*/  FFMA.FTZ R40, R9, R40, R42 ;  /* 0x0000002809287223 */ /* 0x000fe2000001002a */
[----:B------:R-:W-:Y:S02]  /*5930*/  SHF.L.U32 R37, R80, 0x10, RZ ;  /* 0x0000001050257819 */ /* 0x000fe400000006ff */
[----:B------:R-:W-:Y:S01]  /*5940*/  PRMT R70, R70, 0x7632, R70 ;  /* 0x0000763246467816 */ /* 0x000fe20000000046 */
[----:B------:R-:W-:Y:S01]  /*5950*/  FFMA.FTZ R42, R31, R2, R40 ;  /* 0x000000021f2a7223 */ /* 0x000fe20000010028 */
[C---:B------:R-:W-:Y:S01]  /*5960*/  PRMT R41, R81.reuse, 0x7632, R41 ;  /* 0x0000763251297816 */ /* 0x040fe20000000029 */
[----:B------:R-:W-:Y:S01]  /*5970*/  FFMA.FTZ R48, R0, R37, R43 ;  /* 0x0000002500307223 */ /* 0x000fe2000001002b */
[----:B------:R-:W-:-:S02]  /*5980*/  SHF.L.U32 R44, R81, 0x10, RZ ;  /* 0x00000010512c7819 */ /* 0x000fc400000006ff */
[----:B------:R-:W-:Y:S01]  /*5990*/  SHF.L.U32 R70, R70, 0x10, RZ ;  /* 0x0000001046467819 */ /* 0x000fe200000006ff */
[----:B------:R-:W-:Y:S01]  /*59a0*/  IMAD.U32 R46, R41, 0x10000, RZ ;  /* 0x00010000292e7824 */ /* 0x000fe200078e00ff */
[----:B------:R-:W-:Y:S01]  /*59b0*/  SHF.L.U32 R40, R71, 0x10, RZ ;  /* 0x0000001047287819 */ /* 0x000fe200000006ff */
[----:B------:R-:W-:Y:S02]  /*59c0*/  FFMA.FTZ R44, R29, R44, R48 ;  /* 0x0000002c1d2c7223 */ /* 0x000fe40000010030 */
[----:B------:R-:W-:Y:S01]  /*59d0*/  FFMA.FTZ R42, R33, R70, R42 ;  /* 0x00000046212a7223 */ /* 0x000fe2000001002a */
        /* <DEDUP_REMOVED lines=14> */
[----:B------:R-:W-:Y:S02]  /*5ac0*/  FFMA.FTZ R42, R0, R41, R43 ;  /* 0x00000029002a7223 */ /* 0x000fe4000001002b */
[--C-:B------:R-:W-:Y:S01]  /*5ad0*/  FFMA.FTZ R10, R63, R10, R12.reuse ;  /* 0x0000000a3f0a7223 */ /* 0x100fe2000001000c */
[----:B------:R-:W-:Y:S01]  /*5ae0*/  PRMT R12, R13, 0x7632, R12 ;  /* 0x000076320d0c7816 */ /* 0x000fe2000000000c */
[----:B------:R-:W-:Y:S01]  /*5af0*/  FFMA.FTZ R40, R29, R40, R42 ;  /* 0x000000281d287223 */ /* 0x000fe2000001002a */
[----:B------:R-:W-:-:S02]  /*5b00*/  SHF.L.U32 R13, R2, 0x10, RZ ;  /* 0x00000010020d7819 */ /* 0x000fc400000006ff */
[----:B------:R-:W-:Y:S01]  /*5b10*/  SHF.L.U32 R42, R72, 0x10, RZ ;  /* 0x00000010482a7819 */ /* 0x000fe200000006ff */
[----:B------:R-:W-:Y:S01]  /*5b20*/  IMAD.U32 R12, R12, 0x10000, RZ ;  /* 0x000100000c0c7824 */ /* 0x000fe200078e00ff */
[----:B------:R-:W-:Y:S01]  /*5b30*/  PRMT R72, R72, 0x7632, R72 ;  /* 0x0000763248487816 */ /* 0x000fe20000000048 */
[----:B------:R-:W-:Y:S02]  /*5b40*/  FFMA.FTZ R2, R8, R13, R37 ;  /* 0x0000000d08027223 */ /* 0x000fe40000010025 */
[----:B------:R-:W-:Y:S01]  /*5b50*/  FFMA.FTZ R37, R11, R42, R3 ;  /* 0x0000002a0b257223 */ /* 0x000fe20000010003 */
[----:B------:R-:W-:Y:S01]  /*5b60*/  SHF.L.U32 R3, R72, 0x10, RZ ;  /* 0x0000001048037819 */ /* 0x000fe200000006ff */
[----:B------:R-:W-:Y:S01]  /*5b70*/  FFMA.FTZ R40, R9, R12, R40 ;  /* 0x0000000c09287223 */ /* 0x000fe20000010028 */
[C---:B------:R-:W-:Y:S02]  /*5b80*/  SHF.L.U32 R12, R14.reuse, 0x10, RZ ;  /* 0x000000100e0c7819 */ /* 0x040fe400000006ff */
[----:B------:R-:W-:Y:S01]  /*5b90*/  PRMT R14, R14, 0x7632, R14 ;  /* 0x000076320e0e7816 */ /* 0x000fe2000000000e */
[----:B------:R-:W-:Y:S01]  /*5ba0*/  FFMA.FTZ R46, R0, R3, R37 ;  /* 0x00000003002e7223 */ /* 0x000fe20000010025 */
[----:B------:R-:W-:-:S02]  /*5bb0*/  PRMT R13, R73, 0x7632, R13 ;  /* 0x00007632490d7816 */ /* 0x000fc4000000000d */
[----:B------:R-:W-:Y:S01]  /*5bc0*/  SHF.L.U32 R42, R73, 0x10, RZ ;  /* 0x00000010492a7819 */ /* 0x000fe200000006ff */
[----:B------:R-:W-:Y:S01]  /*5bd0*/  FFMA.FTZ R40, R31, R12, R40 ;  /* 0x0000000c1f287223 */ /* 0x000fe20000010028 */
[----:B------:R-:W-:Y:S01]  /*5be0*/  IMAD.U32 R14, R14, 0x10000, RZ ;  /* 0x000100000e0e7824 */ /* 0x000fe200078e00ff */
[----:B------:R-:W-:Y:S02]  /*5bf0*/  SHF.L.U32 R44, R13, 0x10, RZ ;  /* 0x000000100d2c7819 */ /* 0x000fe400000006ff */
[----:B------:R-:W-:Y:S01]  /*5c00*/  FFMA.FTZ R42, R29, R42, R46 ;  /* 0x0000002a1d2a7223 */ /* 0x000fe2000001002e */
[C---:B------:R-:W-:Y:S02]  /*5c10*/  PRMT R3, R15.reuse, 0x7632, R3 ;  /* 0x000076320f037816 */ /* 0x040fe40000000003 */
[----:B------:R-:W-:Y:S01]  /*5c20*/  SHF.L.U32 R12, R15, 0x10, RZ ;  /* 0x000000100f0c7819 */ /* 0x000fe200000006ff */
[----:B------:R-:W-:Y:S01]  /*5c30*/  FFMA.FTZ R14, R33, R14, R40 ;  /* 0x0000000e210e7223 */ /* 0x000fe20000010028 */
[C---:B------:R-:W-:Y:S01]  /*5c40*/  PRMT R15, R74.reuse, 0x7632, R15 ;  /* 0x000076324a0f7816 */ /* 0x040fe2000000000f */
[----:B------:R-:W-:Y:S01]  /*5c50*/  FFMA.FTZ R42, R9, R44, R42 ;  /* 0x0000002c092a7223 */ /* 0x000fe2000001002a */
[----:B------:R-:W-:-:S02]  /*5c60*/  SHF.L.U32 R74, R74, 0x10, RZ ;  /* 0x000000104a4a7819 */ /* 0x000fc400000006ff */
[C---:B------:R-:W-:Y:S02]  /*5c70*/  SHF.L.U32 R37, R16.reuse, 0x10, RZ ;  /* 0x0000001010257819 */ /* 0x040fe400000006ff */
[----:B------:R-:W-:Y:S01]  /*5c80*/  PRMT R16, R16, 0x7632, R16 ;  /* 0x0000763210107816 */ /* 0x000fe20000000010 */
[----:B------:R-:W-:Y:S01]  /*5c90*/  FFMA.FTZ R13, R63, R12, R14 ;  /* 0x0000000c3f0d7223 */ /* 0x000fe2000001000e */
        /* <DEDUP_REMOVED lines=12> */
[----:B------:R-:W-:-:S02]  /*5d60*/  SHF.L.U32 R14, R17, 0x10, RZ ;  /* 0x00000010110e7819 */ /* 0x000fc400000006ff */
[C---:B------:R-:W-:Y:S02]  /*5d70*/  SHF.L.U32 R15, R20.reuse, 0x10, RZ ;  /* 0x00000010140f7819 */ /* 0x040fe400000006ff */
[----:B------:R-:W-:Y:S01]  /*5d80*/  PRMT R20, R20, 0x7632, R20 ;  /* 0x0000763214147816 */ /* 0x000fe20000000014 */
[----:B------:R-:W-:Y:S01]  /*5d90*/  FFMA.FTZ R3, R8, R3, R13 ;  /* 0x0000000308037223 */ /* 0x000fe2000001000d */
[----:B------:R-:W-:Y:S01]  /*5da0*/  FFMA.FTZ R16, R9, R14, R16 ;  /* 0x0000000e09107223 */ /* 0x000fe20000010010 */
[----:B------:R-:W-:Y:S01]  /*5db0*/  FFMA.FTZ R17, R11, R15, R30 ;  /* 0x0000000f0b117223 */ /* 0x000fe2000001001e */
[----:B------:R-:W-:Y:S02]  /*5dc0*/  SHF.L.U32 R13, R20, 0x10, RZ ;  /* 0x00000010140d7819 */ /* 0x000fe400000006ff */
[C---:B------:R-:W-:Y:S02]  /*5dd0*/  SHF.L.U32 R14, R18.reuse, 0x10, RZ ;  /* 0x00000010120e7819 */ /* 0x040fe400000006ff */
[----:B------:R-:W-:Y:S01]  /*5de0*/  PRMT R18, R18, 0x7632, R18 ;  /* 0x0000763212127816 */ /* 0x000fe20000000012 */
[C---:B------:R-:W-:Y:S01]  /*5df0*/  IMAD.U32 R20, R21.reuse, 0x10000, RZ ;  /* 0x0001000015147824 */ /* 0x040fe200078e00ff */
[----:B------:R-:W-:Y:S01]  /*5e00*/  PRMT R15, R21, 0x7632, R15 ;  /* 0x00007632150f7816 */ /* 0x000fe2000000000f */
[--C-:B------:R-:W-:Y:S01]  /*5e10*/  FFMA.FTZ R30, R0, R13, R17.reuse ;  /* 0x0000000d001e7223 */ /* 0x100fe20000010011 */
        /* <DEDUP_REMOVED lines=8> */
[----:B------:R-:W-:-:S02]  /*5ea0*/  SHF.L.U32 R22, R22, 0x10, RZ ;  /* 0x0000001016167819 */ /* 0x000fc400000006ff */
[C---:B------:R-:W-:Y:S01]  /*5eb0*/  PRMT R18, R24.reuse, 0x7632, R18 ;  /* 0x0000763218127816 */ /* 0x040fe20000000012 */
        /* <DEDUP_REMOVED lines=18> */
[----:B------:R-:W-:-:S02]  /*5fe0*/  FFMA.FTZ R11, R11, R4, R34 ;  /* 0x000000040b0b7223 */ /* 0x000fc40000010022 */
[----:B------:R-:W-:Y:S01]  /*5ff0*/  FFMA.FTZ R16, R9, R16, R18 ;  /* 0x0000001009107223 */ /* 0x000fe20000010012 */
[C---:B------:R-:W-:Y:S01]  /*6000*/  SHF.L.U32 R18, R5.reuse, 0x10, RZ ;  /* 0x0000001005127819 */ /* 0x040fe200000006ff */
[----:B------:R-:W-:Y:S01]  /*6010*/  FFMA.FTZ R0, R0, R17, R11 ;  /* 0x0000001100007223 */ /* 0x000fe2000001000b */
[----:B------:R-:W-:-:S03]  /*6020*/  PRMT R5, R5, 0x7632, R5 ;  /* 0x0000763205057816 */ /* 0x000fc60000000005 */
[----:B------:R-:W-:Y:S01]  /*6030*/  FFMA.FTZ R22, R29, R18, R0 ;  /* 0x000000121d167223 */ /* 0x000fe20000010000 */
[----:B------:R-:W-:Y:S01]  /*6040*/  SHF.L.U32 R18, R5, 0x10, RZ ;  /* 0x0000001005127819 */ /* 0x000fe200000006ff */
[C---:B------:R-:W-:Y:S01]  /*6050*/  IMAD.U32 R4, R26.reuse, 0x10000, RZ ;  /* 0x000100001a047824 */ /* 0x040fe200078e00ff */
[----:B------:R-:W-:Y:S01]  /*6060*/  PRMT R26, R26, 0x7632, R26 ;  /* 0x000076321a1a7816 */ /* 0x000fe2000000001a */
[C---:B------:R-:W-:Y:S01]  /*6070*/  IMAD.U32 R20, R6.reuse, 0x10000, RZ ;  /* 0x0001000006147824 */ /* 0x040fe200078e00ff */
[----:B------:R-:W-:Y:S01]  /*6080*/  PRMT R6, R6, 0x7632, R6 ;  /* 0x0000763206067816 */ /* 0x000fe20000000006 */
        /* <DEDUP_REMOVED lines=9> */
[----:B------:R-:W-:-:S02]  /*6120*/  PRMT R75, R75, 0x7632, R75 ;  /* 0x000076324b4b7816 */ /* 0x000fc4000000004b */
[----:B------:R-:W-:Y:S02]  /*6130*/  PRMT R23, R23, 0x7632, R23 ;  /* 0x0000763217177816 */ /* 0x000fe40000000017 */
[C---:B------:R-:W-:Y:S02]  /*6140*/  PRMT R0, R27.reuse, 0x7632, R0 ;  /* 0x000076321b007816 */ /* 0x040fe40000000000 */
[----:B------:R-:W-:Y:S02]  /*6150*/  SHF.L.U32 R4, R27, 0x10, RZ ;  /* 0x000000101b047819 */ /* 0x000fe400000006ff */
[C---:B------:R-:W-:Y:S02]  /*6160*/  PRMT R9, R7.reuse, 0x7632, R9 ;  /* 0x0000763207097816 */ /* 0x040fe40000000009 */
[----:B------:R-:W-:Y:S01]  /*6170*/  SHF.L.U32 R18, R7, 0x10, RZ ;  /* 0x0000001007127819 */ /* 0x000fe200000006ff */
[----:B------:R-:W-:Y:S01]  /*6180*/  IMAD.U32 R75, R75, 0x10000, RZ ;  /* 0x000100004b4b7824 */ /* 0x000fe200078e00ff */
        /* <DEDUP_REMOVED lines=8> */
[C---:B------:R-:W-:Y:S01]  /*6210*/  FFMA.FTZ R36, R8.reuse, R67, R36 ;  /* 0x0000004308247223 */ /* 0x040fe20000010024 */
[C---:B------:R-:W-:Y:S01]  /*6220*/  FFMA.FTZ R10, R8.reuse, R83, R10 ;  /* 0x00000053080a7223 */ /* 0x040fe2000001000a */
        /* <DEDUP_REMOVED lines=189> */
.L_x_19:
[----:B------:R-:W-:Y:S05]  /*6e00*/  BSYNC B0 ;  /* 0x0000000000007941 */ /* 0x000fea0003800000 */
.L_x_18:
[----:B------:R-:W-:Y:S01]  /*6e10*/  PREEXIT ;  /* 0x000000000000782d */ /* 0x000fe20000000000 */
[----:B------:R-:W-:Y:S05]  /*6e20*/  EXIT ;  /* 0x000000000000794d */ /* 0x000fea0003800000 */
.L_x_20:
        /* <DEDUP_REMOVED lines=13> */
.L_x_106:


//--------------------- .text._Z31router_gemm_kernel_float_outputI13__nv_bfloat16Li128ELi8ELi9ELi384ELi7168EEvPfPKT_S4_ --------------------------
	.section	.text._Z31router_gemm_kernel_float_outputI13__nv_bfloat16Li128ELi8ELi9ELi384ELi7168EEvPfPKT_S4_,"ax",@progbits
	.align	128
        .global         _Z31router_gemm_kernel_float_outputI13__nv_bfloat16Li128ELi8ELi9ELi384ELi7168EEvPfPKT_S4_
        .type           _Z31router_gemm_kernel_float_outputI13__nv_bfloat16Li128ELi8ELi9ELi384ELi7168EEvPfPKT_S4_,@function
        .size           _Z31router_gemm_kernel_float_outputI13__nv_bfloat16Li128ELi8ELi9ELi384ELi7168EEvPfPKT_S4_,(.L_x_107 - _Z31router_gemm_kernel_float_outputI13__nv_bfloat16Li128ELi8ELi9ELi384ELi7168EEvPfPKT_S4_)
        .other          _Z31router_gemm_kernel_float_outputI13__nv_bfloat16Li128ELi8ELi9ELi384ELi7168EEvPfPKT_S4_,@"STO_CUDA_ENTRY STV_DEFAULT"
_Z31router_gemm_kernel_float_outputI13__nv_bfloat16Li128ELi8ELi9ELi384ELi7168EEvPfPKT_S4_:
.text._Z31router_gemm_kernel_float_outputI13__nv_bfloat16Li128ELi8ELi9ELi384ELi7168EEvPfPKT_S4_:
        /* <DEDUP_REMOVED lines=41> */
[C---:B------:R-:W-:Y:S01]  /*0290*/  PRMT R86, R25.reuse, 0x7632, R86 ;  /* 0x0000763219567816 */ /* 0x040fe20000000056 */
[----:B------:R-:W2:Y:S01]  /*02a0*/  LDG.E.128 R16, desc[UR6][R2.64+0x12000] ;  /* 0x0120000602107981 */ /* 0x000ea2000c1e1d00 */
[----:B------:R-:W-:Y:S01]  /*02b0*/  SHF.L.U32 R83, R25, 0x10, RZ ;  /* 0x0000001019537819 */ /* 0x000fe200000006ff */
[----:B------:R-:W-:Y:S01]  /*02c0*/  IMAD.U32 R25, R24, 0x10000, RZ ;  /* 0x0001000018197824 */ /* 0x000fe200078e00ff */
[----:B------:R-:W-:-:S03]  /*02d0*/  SHF.L.U32 R86, R86, 0x10, RZ ;  /* 0x0000001056567819 */ /* 0x000fc600000006ff */
[----:B------:R-:W-:Y:S01]  /*02e0*/  FFMA.FTZ R73, R83, R72, R76 ;  /* 0x0000004853497223 */ /* 0x000fe2000001004c */
[----:B---3--:R-:W-:-:S03]  /*02f0*/  PRMT R72, R8, 0x7632, R72 ;  /* 0x0000763208487816 */ /* 0x008fc60000000048 */
[----:B------:R-:W-:Y:S01]  /*0300*/  FFMA.FTZ R24, R86, R25, R73 ;  /* 0x0000001956187223 */ /* 0x000fe20000010049 */
[----:B------:R-:W-:Y:S01]  /*0310*/  SHF.L.U32 R25, R8, 0x10, RZ ;  /* 0x0000001008197819 */ /* 0x000fe200000006ff */
[----:B------:R-:W-:Y:S01]  /*0320*/  IMAD.U32 R76, R72, 0x10000, RZ ;  /* 0x00010000484c7824 */ /* 0x000fe200078e00ff */
[----:B------:R-:W-:Y:S02]  /*0330*/  SHF.L.U32 R8, R74, 0x10, RZ ;  /* 0x000000104a087819 */ /* 0x000fe400000006ff */
[C---:B------:R-:W-:Y:S02]  /*0340*/  SHF.L.U32 R85, R26.reuse, 0x10, RZ ;  /* 0x000000101a557819 */ /* 0x040fe400000006ff */
[----:B------:R-:W-:Y:S01]  /*0350*/  PRMT R87, R26, 0x7632, R87 ;  /* 0x000076321a577816 */ /* 0x000fe20000000057 */
[----:B------:R-:W-:Y:S01]  /*0360*/  FFMA.FTZ R26, R0, R25, RZ ;  /* 0x00000019001a7223 */ /* 0x000fe200000100ff */
[----:B------:R-:W-:Y:S01]  /*0370*/  PRMT R74, R74, 0x7632, R74 ;  /* 0x000076324a4a7816 */ /* 0x000fe2000000004a */
        /* <DEDUP_REMOVED lines=8> */
[----:B------:R-:W3:Y:S01]  /*0400*/  LDG.E.128 R24, desc[UR6][R2.64+0x15800] ;  /* 0x0158000602187981 */ /* 0x000ee2000c1e1d00 */
[----:B------:R-:W-:Y:S01]  /*0410*/  SHF.L.U32 R73, R8, 0x10, RZ ;  /* 0x0000001008497819 */ /* 0x000fe200000006ff */
[----:B------:R-:W-:Y:S02]  /*0420*/  FFMA.FTZ R77, R83, R76, R78 ;  /* 0x0000004c534d7223 */ /* 0x000fe4000001004e */
[--C-:B------:R-:W-:Y:S02]  /*0430*/  FFMA.FTZ R9, R87, R74, R72.reuse ;  /* 0x0000004a57097223 */ /* 0x100fe40000010048 */
[----:B------:R-:W-:Y:S01]  /*0440*/  FFMA.FTZ R74, R86, R73, R77 ;  /* 0x00000049564a7223 */ /* 0x000fe2000001004d */
[C---:B----4-:R-:W-:Y:S01]  /*0450*/  PRMT R73, R4.reuse, 0x7632, R73 ;  /* 0x0000763204497816 */ /* 0x050fe20000000049 */
[----:B------:R-:W-:Y:S01]  /*0460*/  IMAD.U32 R89, R4, 0x10000, RZ ;  /* 0x0001000004597824 */ /* 0x000fe200078e00ff */
[C---:B------:R-:W-:Y:S01]  /*0470*/  PRMT R72, R10.reuse, 0x7632, R72 ;  /* 0x000076320a487816 */ /* 0x040fe20000000048 */
[----:B------:R-:W4:Y:S01]  /*0480*/  LDG.E.128 R76, desc[UR6][R2.64+0x19000] ;  /* 0x01900006024c7981 */ /* 0x000f22000c1e1d00 */
[----:B------:R-:W-:Y:S01]  /*0490*/  SHF.L.U32 R10, R10, 0x10, RZ ;  /* 0x000000100a0a7819 */ /* 0x000fe200000006ff */
[----:B------:R-:W-:Y:S01]  /*04a0*/  FFMA.FTZ R82, R0, R89, RZ ;  /* 0x0000005900527223 */ /* 0x000fe200000100ff */
[----:B------:R-:W-:-:S02]  /*04b0*/  SHF.L.U32 R4, R73, 0x10, RZ ;  /* 0x0000001049047819 */ /* 0x000fc400000006ff */
[----:B------:R-:W-:Y:S01]  /*04c0*/  PRMT R73, R5, 0x7632, R73 ;  /* 0x0000763205497816 */ /* 0x000fe20000000049 */
[----:B------:R-:W-:Y:S01]  /*04d0*/  FFMA.FTZ R10, R85, R10, R74 ;  /* 0x0000000a550a7223 */ /* 0x000fe2000001004a */
[----:B------:R-:W-:Y:S02]  /*04e0*/  IMAD.U32 R74, R5, 0x10000, RZ ;  /* 0x00010000054a7824 */ /* 0x000fe400078e00ff */
[----:B------:R-:W-:Y:S01]  /*04f0*/  FFMA.FTZ R4, R81, R4, R82 ;  /* 0x0000000451047223 */ /* 0x000fe20000010052 */
[----:B------:R-:W-:Y:S02]  /*0500*/  SHF.L.U32 R72, R72, 0x10, RZ ;  /* 0x0000001048487819 */ /* 0x000fe400000006ff */
[----:B------:R-:W-:Y:S01]  /*0510*/  SHF.L.U32 R73, R73, 0x10, RZ ;  /* 0x0000001049497819 */ /* 0x000fe200000006ff */
[----:B------:R-:W-:Y:S01]  /*0520*/  FFMA.FTZ R89, R83, R74, R4 ;  /* 0x0000004a53597223 */ /* 0x000fe20000010004 */
[----:B------:R-:W-:Y:S01]  /*0530*/  SHF.L.U32 R5, R11, 0x10, RZ ;  /* 0x000000100b057819 */ /* 0x000fe200000006ff */
[----:B------:R-:W-:Y:S01]  /*0540*/  FFMA.FTZ R10, R87, R72, R10 ;  /* 0x00000048570a7223 */ /* 0x000fe2000001000a */
[C---:B------:R-:W-:Y:S01]  /*0550*/  PRMT R8, R75.reuse, 0x7632, R8 ;  /* 0x000076324b087816 */ /* 0x040fe20000000008 */
[----:B------:R-:W-:Y:S01]  /*0560*/  FFMA.FTZ R72, R86, R73, R89 ;  /* 0x0000004956487223 */ /* 0x000fe20000010059 */
[----:B------:R-:W-:-:S02]  /*0570*/  SHF.L.U32 R75, R75, 0x10, RZ ;  /* 0x000000104b4b7819 */ /* 0x000fc400000006ff */
[----:B------:R-:W-:Y:S01]  /*0580*/  SHF.L.U32 R4, R6, 0x10, RZ ;  /* 0x0000001006047819 */ /* 0x000fe200000006ff */
[----:B------:R-:W-:Y:S01]  /*0590*/  FFMA.FTZ R10, R80, R5, R10 ;  /* 0x00000005500a7223 */ /* 0x000fe2000001000a */
[C---:B------:R-:W-:Y:S02]  /*05a0*/  PRMT R6, R68.reuse, 0x7632, R6 ;  /* 0x0000763244067816 */ /* 0x040fe40000000006 */
[----:B------:R-:W-:Y:S02]  /*05b0*/  SHF.L.U32 R73, R68, 0x10, RZ ;  /* 0x0000001044497819 */ /* 0x000fe400000006ff */
[----:B------:R-:W-:Y:S01]  /*05c0*/  PRMT R11, R11, 0x7632, R11 ;  /* 0x000076320b0b7816 */ /* 0x000fe2000000000b */
[----:B------:R-:W-:Y:S01]  /*05d0*/  FFMA.FTZ R9, R80, R75, R9 ;  /* 0x0000004b50097223 */ /* 0x000fe20000010009 */
[----:B------:R-:W-:Y:S01]  /*05e0*/  SHF.L.U32 R5, R8, 0x10, RZ ;  /* 0x0000001008057819 */ /* 0x000fe200000006ff */
[----:B------:R-:W-:Y:S02]  /*05f0*/  IMAD.U32 R90, R90, 0x10000, RZ ;  /* 0x000100005a5a7824 */ /* 0x000fe400078e00ff */
[----:B------:R-:W-:Y:S01]  /*0600*/  FFMA.FTZ R72, R85, R4, R72 ;  /* 0x0000000455487223 */ /* 0x000fe20000010048 */
[----:B------:R-:W-:Y:S01]  /*0610*/  SHF.L.U32 R11, R11, 0x10, RZ ;  /* 0x000000100b0b7819 */ /* 0x000fe200000006ff */
[----:B------:R-:W-:-:S02]  /*0620*/  IMAD.U32 R4, R6, 0x10000, RZ ;  /* 0x0001000006047824 */ /* 0x000fc400078e00ff */
[----:B------:R-:W-:Y:S01]  /*0630*/  FFMA.FTZ R8, R0, R73, RZ ;  /* 0x0000004900087223 */ /* 0x000fe200000100ff */
        /* <DEDUP_REMOVED lines=8> */
[----:B------:R-:W-:Y:S01]  /*06c0*/  SHF.L.U32 R69, R5, 0x10, RZ ;  /* 0x0000001005457819 */ /* 0x000fe200000006ff */
[----:B------:R-:W-:-:S02]  /*06d0*/  FFMA.FTZ R73, R83, R68, R4 ;  /* 0x0000004453497223 */ /* 0x000fc40000010004 */
[----:B------:R-:W-:Y:S01]  /*06e0*/  FFMA.FTZ R5, R87, R6, R72 ;  /* 0x0000000657057223 */ /* 0x000fe20000010048 */
[----:B------:R-:W-:Y:S01]  /*06f0*/  SHF.L.U32 R6, R70, 0x10, RZ ;  /* 0x0000001046067819 */ /* 0x000fe200000006ff */
[----:B------:R-:W-:Y:S01]  /*0700*/  FFMA.FTZ R68, R86, R69, R73 ;  /* 0x0000004556447223 */ /* 0x000fe20000010049 */
[C---:B------:R-:W-:Y:S01]  /*0710*/  PRMT R4, R7.reuse, 0x7632, R4 ;  /* 0x0000763207047816 */ /* 0x040fe20000000004 */
[----:B------:R-:W-:Y:S01]  /*0720*/  IMAD.U32 R7, R7, 0x10000, RZ ;  /* 0x0001000007077824 */ /* 0x000fe200078e00ff */
[C---:B------:R-:W-:Y:S02]  /*0730*/  PRMT R69, R64.reuse, 0x7632, R69 ;  /* 0x0000763240457816 */ /* 0x040fe40000000045 */
[----:B------:R-:W-:Y:S02]  /*0740*/  SHF.L.U32 R75, R64, 0x10, RZ ;  /* 0x00000010404b7819 */ /* 0x000fe400000006ff */
[----:B------:R-:W-:Y:S01]  /*0750*/  PRMT R70, R70, 0x7632, R70 ;  /* 0x0000763246467816 */ /* 0x000fe20000000046 */
[----:B------:R-:W-:Y:S01]  /*0760*/  FFMA.FTZ R6, R85, R6, R68 ;  /* 0x0000000655067223 */ /* 0x000fe20000010044 */
[----:B------:R-:W-:Y:S01]  /*0770*/  FFMA.FTZ R73, R80, R7, R5 ;  /* 0x0000000750497223 */ /* 0x000fe20000010005 */
[----:B------:R-:W-:-:S02]  /*0780*/  IMAD.U32 R68, R69, 0x10000, RZ ;  /* 0x0001000045447824 */ /* 0x000fc400078e00ff */
[----:B------:R-:W-:Y:S01]  /*0790*/  FFMA.FTZ R72, R0, R75, RZ ;  /* 0x0000004b00487223 */ /* 0x000fe200000100ff */
[----:B------:R-:W-:Y:S02]  /*07a0*/  SHF.L.U32 R70, R70, 0x10, RZ ;  /* 0x0000001046467819 */ /* 0x000fe400000006ff */
[----:B------:R-:W-:Y:S01]  /*07b0*/  PRMT R5, R65, 0x7632, R5 ;  /* 0x0000763241057816 */ /* 0x000fe20000000005 */
[----:B------:R-:W-:Y:S01]  /*07c0*/  FFMA.FTZ R74, R81, R68, R72 ;  /* 0x00000044514a7223 */ /* 0x000fe20000010048 */
[----:B------:R-:W-:Y:S01]  /*07d0*/  SHF.L.U32 R72, R65, 0x10, RZ ;  /* 0x0000001041487819 */ /* 0x000fe200000006ff */
[----:B------:R-:W-:Y:S01]  /*07e0*/  FFMA.FTZ R89, R87, R70, R6 ;  /* 0x0000004657597223 */ /* 0x000fe20000010006 */
[----:B------:R-:W-:Y:S01]  /*07f0*/  PRMT R64, R71, 0x7632, R64 ;  /* 0x0000763247407816 */ /* 0x000fe20000000040 */
[----:B------:R-:W-:Y:S01]  /*0800*/  IMAD.U32 R91, R5, 0x10000, RZ ;  /* 0x00010000055b7824 */ /* 0x000fe200078e00ff */
[----:B------:R-:W-:Y:S02]  /*0810*/  SHF.L.U32 R75, R71, 0x10, RZ ;  /* 0x00000010474b7819 */ /* 0x000fe400000006ff */
[----:B------:R-:W-:Y:S01]  /*0820*/  SHF.L.U32 R65, R4, 0x10, RZ ;  /* 0x0000001004417819 */ /* 0x000fe200000006ff */
[----:B------:R-:W5:Y:S04]  /*0830*/  LDG.E.128 R68, desc[UR6][R2.64+0x1000] ;  /* 0x0010000602447981 */ /* 0x000f68000c1e1d00 */
[----:B------:R-:W5:Y:S01]  /*0840*/  LDG.E.128 R4, desc[UR6][R40.64+0x1000] ;  /* 0x0010000628047981 */ /* 0x000f62000c1e1d00 */
[----:B------:R-:W-:Y:S01]  /*0850*/  FFMA.FTZ R93, R83, R72, R74 ;  /* 0x00000048535d7223 */ /* 0x000fe2000001004a */
[----:B------:R-:W-:Y:S01]  /*0860*/  FFMA.FTZ R98, R90, R65, R73 ;  /* 0x000000415a627223 */ /* 0x000fe20000010049 */
        /* <DEDUP_REMOVED lines=8> */
[----:B------:R-:W-:Y:S01]  /*08f0*/  SHF.L.U32 R74, R57, 0x10, RZ ;  /* 0x00000010394a7819 */ /* 0x000fe200000006ff */
[--C-:B------:R-:W-:Y:S01]  /*0900*/  FFMA.FTZ R64, R85, R64, R72.reuse ;  /* 0x0000004055407223 */ /* 0x100fe20000010048 */
[----:B------:R-:W-:Y:S01]  /*0910*/  PRMT R72, R57, 0x7632, R72 ;  /* 0x0000763239487816 */ /* 0x000fe20000000048 */
[----:B------:R-:W-:Y:S01]  /*0920*/  FFMA.FTZ R56, R81, R56, R84 ;  /* 0x0000003851387223 */ /* 0x000fe20000010054 */
[----:B------:R-:W-:-:S03]  /*0930*/  FFMA.FTZ R82, R90, R65, R75 ;  /* 0x000000415a527223 */ /* 0x000fc6000001004b */
[----:B------:R-:W-:Y:S02]  /*0940*/  IMAD.U32 R91, R72, 0x10000, RZ ;  /* 0x00010000485b7824 */ /* 0x000fe400078e00ff */
[----:B------:R-:W-:Y:S02]  /*0950*/  FFMA.FTZ R93, R83, R74, R56 ;  /* 0x0000004a535d7223 */ /* 0x000fe40000010038 */
[----:B------:R-:W5:Y:S01]  /*0960*/  LDG.E.128 R72, desc[UR6][R2.64+0x4800] ;  /* 0x0048000602487981 */ /* 0x000f62000c1e1d00 */
[----:B------:R-:W-:-:S04]  /*0970*/  PRMT R66, R66, 0x7632, R66 ;  /* 0x0000763242427816 */ /* 0x000fc80000000042 */
        /* <DEDUP_REMOVED lines=8> */
[C---:B------:R-:W-:Y:S01]  /*0a00*/  SHF.L.U32 R48, R58.reuse, 0x10, RZ ;  /* 0x000000103a307819 */ /* 0x040fe200000006ff */
[----:B------:R-:W5:Y:S01]  /*0a10*/  LDG.E.128 R64, desc[UR6][R2.64+0x8000] ;  /* 0x0080000602407981 */ /* 0x000f62000c1e1d00 */
[----:B------:R-:W-:Y:S01]  /*0a20*/  PRMT R58, R58, 0x7632, R58 ;  /* 0x000076323a3a7816 */ /* 0x000fe2000000003a */
[----:B------:R-:W-:Y:S01]  /*0a30*/  FFMA.FTZ R96, R0, R91, RZ ;  /* 0x0000005b00607223 */ /* 0x000fe200000100ff */
        /* <DEDUP_REMOVED lines=10> */
[----:B------:R-:W-:Y:S01]  /*0ae0*/  SHF.L.U32 R91, R60, 0x10, RZ ;  /* 0x000000103c5b7819 */ /* 0x000fe200000006ff */
[----:B------:R-:W-:Y:S01]  /*0af0*/  FFMA.FTZ R89, R83, R96, R100 ;  /* 0x0000006053597223 */ /* 0x000fe20000010064 */
[C---:B------:R-:W-:Y:S02]  /*0b00*/  PRMT R48, R59.reuse, 0x7632, R48 ;  /* 0x000076323b307816 */ /* 0x040fe40000000030 */
[----:B------:R-:W-:Y:S01]  /*0b10*/  SHF.L.U32 R49, R59, 0x10, RZ ;  /* 0x000000103b317819 */ /* 0x000fe200000006ff */
[----:B------:R-:W-:Y:S01]  /*0b20*/  IMAD.U32 R59, R56, 0x10000, RZ ;  /* 0x00010000383b7824 */ /* 0x000fe200078e00ff */
[----:B------:R-:W-:Y:S01]  /*0b30*/  SHF.L.U32 R56, R50, 0x10, RZ ;  /* 0x0000001032387819 */ /* 0x000fe200000006ff */
[----:B------:R-:W-:Y:S01]  /*0b40*/  FFMA.FTZ R96, R0, R91, RZ ;  /* 0x0000005b00607223 */ /* 0x000fe200000100ff */
[----:B------:R-:W-:Y:S01]  /*0b50*/  SHF.L.U32 R88, R88, 0x10, RZ ;  /* 0x0000001058587819 */ /* 0x000fe200000006ff */
[----:B------:R-:W-:Y:S01]  /*0b60*/  FFMA.FTZ R58, R86, R59, R89 ;  /* 0x0000003b563a7223 */ /* 0x000fe20000010059 */
[----:B------:R-:W-:-:S02]  /*0b70*/  PRMT R50, R50, 0x7632, R50 ;  /* 0x0000763232327816 */ /* 0x000fc40000000032 */
[----:B------:R-:W-:Y:S01]  /*0b80*/  PRMT R89, R61, 0x7632, R89 ;  /* 0x000076323d597816 */ /* 0x000fe20000000059 */
[----:B------:R-:W-:Y:S01]  /*0b90*/  FFMA.FTZ R100, R81, R88, R96 ;  /* 0x0000005851647223 */ /* 0x000fe20000010060 */
[----:B------:R-:W-:Y:S01]  /*0ba0*/  FFMA.FTZ R60, R85, R56, R58 ;  /* 0x00000038553c7223 */ /* 0x000fe2000001003a */
[----:B------:R-:W-:Y:S01]  /*0bb0*/  IMAD.U32 R50, R50, 0x10000, RZ ;  /* 0x0001000032327824 */ /* 0x000fe200078e00ff */
[----:B------:R-:W-:Y:S02]  /*0bc0*/  SHF.L.U32 R96, R61, 0x10, RZ ;  /* 0x000000103d607819 */ /* 0x000fe400000006ff */
[----:B------:R-:W-:Y:S01]  /*0bd0*/  SHF.L.U32 R89, R89, 0x10, RZ ;  /* 0x0000001059597819 */ /* 0x000fe200000006ff */
[--C-:B------:R-:W-:Y:S01]  /*0be0*/  FFMA.FTZ R61, R87, R50, R60.reuse ;  /* 0x00000032573d7223 */ /* 0x100fe2000001003c */
[----:B------:R-:W-:Y:S01]  /*0bf0*/  PRMT R60, R52, 0x7632, R60 ;  /* 0x00007632343c7816 */ /* 0x000fe2000000003c */
[----:B------:R-:W-:Y:S01]  /*0c00*/  FFMA.FTZ R91, R83, R96, R100 ;  /* 0x00000060535b7223 */ /* 0x000fe20000010064 */
[----:B------:R-:W-:Y:S01]  /*0c10*/  FFMA.FTZ R49, R80, R49, R57 ;  /* 0x0000003150317223 */ /* 0x000fe20000010039 */
[----:B------:R-:W-:Y:S01]  /*0c20*/  IMAD.U32 R93, R52, 0x10000, RZ ;  /* 0x00010000345d7824 */ /* 0x000fe200078e00ff */
[----:B------:R-:W5:Y:S01]  /*0c30*/  LDG.E.128 R56, desc[UR6][R2.64+0xb800] ;  /* 0x00b8000602387981 */ /* 0x000f62000c1e1d00 */
[----:B------:R-:W-:Y:S01]  /*0c40*/  PRMT R50, R62, 0x7632, R50 ;  /* 0x000076323e327816 */ /* 0x000fe20000000032 */
[----:B------:R-:W-:Y:S01]  /*0c50*/  FFMA.FTZ R52, R86, R89, R91 ;  /* 0x0000005956347223 */ /* 0x000fe2000001005b */
[----:B------:R-:W-:Y:S01]  /*0c60*/  SHF.L.U32 R62, R62, 0x10, RZ ;  /* 0x000000103e3e7819 */ /* 0x000fe200000006ff */
[----:B------:R-:W-:Y:S01]  /*0c70*/  FFMA.FTZ R96, R0, R93, RZ ;  /* 0x0000005d00607223 */ /* 0x000fe200000100ff */
[----:B------:R-:W-:-:S02]  /*0c80*/  SHF.L.U32 R60, R60, 0x10, RZ ;  /* 0x000000103c3c7819 */ /* 0x000fc400000006ff */
[----:B------:R-:W-:Y:S01]  /*0c90*/  PRMT R0, R53, 0x7632, R0 ;  /* 0x0000763235007816 */ /* 0x000fe20000000000 */
[----:B------:R-:W-:Y:S01]  /*0ca0*/  FFMA.FTZ R52, R85, R62, R52 ;  /* 0x0000003e55347223 */ /* 0x000fe20000010034 */
[----:B------:R-:W-:Y:S01]  /*0cb0*/  SHF.L.U32 R50, R50, 0x10, RZ ;  /* 0x0000001032327819 */ /* 0x000fe200000006ff */
[----:B------:R-:W-:Y:S02]  /*0cc0*/  IMAD.U32 R62, R53, 0x10000, RZ ;  /* 0x00010000353e7824 */ /* 0x000fe400078e00ff */
[----:B------:R-:W-:Y:S01]  /*0cd0*/  FFMA.FTZ R60, R81, R60, R96 ;  /* 0x0000003c513c7223 */ /* 0x000fe20000010060 */
[----:B------:R-:W-:Y:S01]  /*0ce0*/  SHF.L.U32 R81, R0, 0x10, RZ ;  /* 0x0000001000517819 */ /* 0x000fe200000006ff */
[----:B------:R-:W-:Y:S02]  /*0cf0*/  FFMA.FTZ R50, R87, R50, R52 ;  /* 0x0000003257327223 */ /* 0x000fe40000010034 */
[----:B------:R-:W-:Y:S01]  /*0d00*/  FFMA.FTZ R83, R83, R62, R60 ;  /* 0x0000003e53537223 */ /* 0x000fe2000001003c */
[----:B------:R-:W-:-:S02]  /*0d10*/  SHF.L.U32 R53, R63, 0x10, RZ ;  /* 0x000000103f357819 */ /* 0x000fc400000006ff */
[----:B------:R-:W-:Y:S01]  /*0d20*/  PRMT R52, R54, 0x7632, R52 ;  /* 0x0000763236347816 */ /* 0x000fe20000000034 */
[----:B------:R-:W-:Y:S01]  /*0d30*/  FFMA.FTZ R86, R86, R81, R83 ;  /* 0x0000005156567223 */ /* 0x000fe20000010053 */
[C---:B------:R-:W-:Y:S02]  /*0d40*/  PRMT R88, R51.reuse, 0x7632, R88 ;  /* 0x0000763233587816 */ /* 0x040fe40000000058 */
[----:B------:R-:W-:Y:S02]  /*0d50*/  SHF.L.U32 R54, R54, 0x10, RZ ;  /* 0x0000001036367819 */ /* 0x000fe400000006ff */
[----:B------:R-:W-:Y:S02]  /*0d60*/  SHF.L.U32 R51, R51, 0x10, RZ ;  /* 0x0000001033337819 */ /* 0x000fe400000006ff */
[----:B------:R-:W-:Y:S01]  /*0d70*/  PRMT R0, R63, 0x7632, R0 ;  /* 0x000076323f007816 */ /* 0x000fe20000000000 */
[----:B------:R-:W-:Y:S01]  /*0d80*/  FFMA.FTZ R50, R80, R53, R50 ;  /* 0x0000003550327223 */ /* 0x000fe20000010032 */
[----:B------:R-:W-:Y:S01]  /*0d90*/  SHF.L.U32 R52, R52, 0x10, RZ ;  /* 0x0000001034347819 */ /* 0x000fe200000006ff */
[----:B------:R-:W-:Y:S01]  /*0da0*/  FFMA.FTZ R54, R85, R54, R86 ;  /* 0x0000003655367223 */ /* 0x000fe20000010056 */
[----:B------:R-:W-:Y:S01]  /*0db0*/  SHF.L.U32 R53, R0, 0x10, RZ ;  /* 0x0000001000357819 */ /* 0x000fe200000006ff */
[----:B------:R-:W-:-:S02]  /*0dc0*/  FFMA.FTZ R96, R80, R51, R61 ;  /* 0x0000003350607223 */ /* 0x000fc4000001003d */
[----:B------:R-:W5:Y:S01]  /*0dd0*/  LDG.E.128 R60, desc[UR6][R2.64+0xf000] ;  /* 0x00f00006023c7981 */ /* 0x000f62000c1e1d00 */
[----:B------:R-:W-:Y:S01]  /*0de0*/  SHF.L.U32 R51, R88, 0x10, RZ ;  /* 0x0000001058337819 */ /* 0x000fe200000006ff */
[----:B------:R-:W-:Y:S01]  /*0df0*/  FFMA.FTZ R87, R87, R52, R54 ;  /* 0x0000003457577223 */ /* 0x000fe20000010036 */
[----:B------:R-:W-:Y:S02]  /*0e00*/  IMAD.U32 R48, R48, 0x10000, RZ ;  /* 0x0001000030307824 */ /* 0x000fe400078e00ff */
[----:B------:R-:W-:Y:S01]  /*0e10*/  FFMA.FTZ R88, R90, R53, R50 ;  /* 0x000000355a587223 */ /* 0x000fe20000010032 */
[C---:B------:R-:W-:Y:S01]  /*0e20*/  PRMT R52, R36.reuse, 0x7632, R52 ;  /* 0x0000763224347816 */ /* 0x040fe20000000034 */
[----:B------:R-:W-:Y:S01]  /*0e30*/  IMAD.U32 R53, R55, 0x10000, RZ ;  /* 0x0001000037357824 */ /* 0x000fe200078e00ff */
[----:B------:R-:W-:Y:S02]  /*0e40*/  SHF.L.U32 R36, R36, 0x10, RZ ;  /* 0x0000001024247819 */ /* 0x000fe400000006ff */
[----:B------:R-:W-:-:S02]  /*0e50*/  PRMT R0, R44, 0x7632, R0 ;  /* 0x000076322c007816 */ /* 0x000fc40000000000 */
[----:B------:R-:W-:Y:S01]  /*0e60*/  SHF.L.U32 R85, R44, 0x10, RZ ;  /* 0x000000102c557819 */ /* 0x000fe200000006ff */
[C---:B------:R-:W-:Y:S01]  /*0e70*/  FFMA.FTZ R100, R90.reuse, R48, R49 ;  /* 0x000000305a647223 */ /* 0x040fe20000010031 */
[----:B------:R-:W-:Y:S01]  /*0e80*/  FFMA.FTZ R96, R90, R51, R96 ;  /* 0x000000335a607223 */ /* 0x000fe20000010060 */
[----:B------:R-:W-:Y:S01]  /*0e90*/  FFMA.FTZ R53, R80, R53, R87 ;  /* 0x0000003550357223 */ /* 0x000fe20000010057 */
[----:B------:R-:W-:Y:S01]  /*0ea0*/  SHF.L.U32 R52, R52, 0x10, RZ ;  /* 0x0000001034347819 */ /* 0x000fe200000006ff */
[----:B------:R-:W5:Y:S01]  /*0eb0*/  LDG.E.128 R48, desc[UR6][R2.64+0x12800] ;  /* 0x0128000602307981 */ /* 0x000f62000c1e1d00 */
[----:B------:R-:W-:Y:S02]  /*0ec0*/  IMAD.U32 R87, R0, 0x10000, RZ ;  /* 0x0001000000577824 */ /* 0x000fe400078e00ff */
[----:B------:R-:W-:Y:S01]  /*0ed0*/  FFMA.FTZ R36, R85, R36, R94 ;  /* 0x0000002455247223 */ /* 0x000fe2000001005e */
[----:B------:R-:W-:Y:S02]  /*0ee0*/  SHF.L.U32 R0, R37, 0x10, RZ ;  /* 0x0000001025007819 */ /* 0x000fe400000006ff */
[----:B------:R-:W-:Y:S01]  /*0ef0*/  SHF.L.U32 R89, R45, 0x10, RZ ;  /* 0x000000102d597819 */ /* 0x000fe200000006ff */
[----:B------:R-:W-:Y:S01]  /*0f00*/  FFMA.FTZ R36, R87, R52, R36 ;  /* 0x0000003457247223 */ /* 0x000fe20000010024 */
[----:B------:R-:W-:-:S02]  /*0f10*/  PRMT R37, R37, 0x7632, R37 ;  /* 0x0000763225257816 */ /* 0x000fc40000000025 */
[----:B------:R-:W-:Y:S01]  /*0f20*/  PRMT R83, R45, 0x7632, R83 ;  /* 0x000076322d537816 */ /* 0x000fe20000000053 */
[----:B------:R-:W-:Y:S02]  /*0f30*/  FFMA.FTZ R44, R89, R0, R36 ;  /* 0x00000000592c7223 */ /* 0x000fe40000010024 */
[----:B------:R-:W-:Y:S01]  /*0f40*/  IMAD.U32 R36, R37, 0x10000, RZ ;  /* 0x0001000025247824 */ /* 0x000fe200078e00ff */
[----:B------:R-:W-:Y:S02]  /*0f50*/  SHF.L.U32 R83, R83, 0x10, RZ ;  /* 0x0000001053537819 */ /* 0x000fe400000006ff */
[----:B------:R-:W-:Y:S01]  /*0f60*/  PRMT R55, R55, 0x7632, R55 ;  /* 0x0000763237377816 */ /* 0x000fe20000000037 */
[C---:B------:R-:W-:Y:S02]  /*0f70*/  IMAD.U32 R37, R38.reuse, 0x10000, RZ ;  /* 0x0001000026257824 */ /* 0x040fe400078e00ff */
[----:B------:R-:W-:Y:S01]  /*0f80*/  FFMA.FTZ R45, R83, R36, R44 ;  /* 0x00000024532d7223 */ /* 0x000fe2000001002c */
[----:B------:R-:W-:-:S02]  /*0f90*/  PRMT R36, R38, 0x7632, R36 ;  /* 0x0000763226247816 */ /* 0x000fc40000000024 */
[C---:B------:R-:W-:Y:S02]  /*0fa0*/  PRMT R38, R28.reuse, 0x7632, R38 ;  /* 0x000076321c267816 */ /* 0x040fe40000000026 */
[----:B------:R-:W-:Y:S02]  /*0fb0*/  SHF.L.U32 R44, R28, 0x10, RZ ;  /* 0x000000101c2c7819 */ /* 0x000fe400000006ff */
[----:B------:R-:W-:Y:S02]  /*0fc0*/  SHF.L.U32 R55, R55, 0x10, RZ ;  /* 0x0000001037377819 */ /* 0x000fe400000006ff */
[----:B------:R-:W-:Y:S01]  /*0fd0*/  SHF.L.U32 R38, R38, 0x10, RZ ;  /* 0x0000001026267819 */ /* 0x000fe200000006ff */
[----:B------:R-:W-:Y:S01]  /*0fe0*/  FFMA.FTZ R92, R85, R44, R92 ;  /* 0x0000002c555c7223 */ /* 0x000fe2000001005c */
[----:B------:R-:W-:Y:S01]  /*0ff0*/  PRMT R80, R46, 0x7632, R80 ;  /* 0x000076322e507816 */ /* 0x000fe20000000050 */
[----:B------:R-:W-:Y:S01]  /*1000*/  FFMA.FTZ R90, R90, R55, R53 ;  /* 0x000000375a5a7223 */ /* 0x000fe20000010035 */
[----:B------:R-:W-:Y:S01]  /*1010*/  SHF.L.U32 R86, R46, 0x10, RZ ;  /* 0x000000102e567819 */ /* 0x000fe200000006ff */
[----:B------:R-:W5:Y:S01]  /*1020*/  LDG.E.128 R52, desc[UR6][R2.64+0x16000] ;  /* 0x0160000602347981 */ /* 0x000f62000c1e1d00 */
[C---:B------:R-:W-:Y:S01]  /*1030*/  PRMT R44, R29.reuse, 0x7632, R44 ;  /* 0x000076321d2c7816 */ /* 0x040fe2000000002c */
[----:B------:R-:W-:-:S02]  /*1040*/  IMAD.U32 R46, R29, 0x10000, RZ ;  /* 0x000100001d2e7824 */ /* 0x000fc400078e00ff */
[----:B------:R-:W-:Y:S01]  /*1050*/  FFMA.FTZ R38, R87, R38, R92 ;  /* 0x0000002657267223 */ /* 0x000fe2000001005c */
[----:B------:R-:W-:Y:S01]  /*1060*/  SHF.L.U32 R29, R36, 0x10, RZ ;  /* 0x00000010241d7819 */ /* 0x000fe200000006ff */
[----:B------:R-:W-:Y:S01]  /*1070*/  FFMA.FTZ R37, R86, R37, R45 ;  /* 0x0000002556257223 */ /* 0x000fe2000001002d */
[----:B------:R-:W-:Y:S01]  /*1080*/  SHF.L.U32 R80, R80, 0x10, RZ ;  /* 0x0000001050507819 */ /* 0x000fe200000006ff */
[----:B------:R-:W-:Y:S01]  /*1090*/  FFMA.FTZ R38, R89, R46, R38 ;  /* 0x0000002e59267223 */ /* 0x000fe20000010026 */
[----:B------:R-:W-:Y:S02]  /*10a0*/  SHF.L.U32 R44, R44, 0x10, RZ ;  /* 0x000000102c2c7819 */ /* 0x000fe400000006ff */
[----:B------:R-:W-:Y:S01]  /*10b0*/  PRMT R28, R39, 0x7632, R28 ;  /* 0x00007632271c7816 */ /* 0x000fe2000000001c */
[----:B------:R-:W-:Y:S01]  /*10c0*/  FFMA.FTZ R29, R80, R29, R37 ;  /* 0x0000001d501d7223 */ /* 0x000fe20000010025 */
[----:B------:R-:W-:Y:S02]  /*10d0*/  SHF.L.U32 R0, R47, 0x10, RZ ;  /* 0x000000102f007819 */ /* 0x000fe400000006ff */
[----:B------:R-:W-:-:S02]  /*10e0*/  SHF.L.U32 R39, R39, 0x10, RZ ;  /* 0x0000001027277819 */ /* 0x000fc400000006ff */
[C---:B------:R-:W-:Y:S01]  /*10f0*/  PRMT R36, R32.reuse, 0x7632, R36 ;  /* 0x0000763220247816 */ /* 0x040fe20000000024 */
[----:B------:R-:W-:Y:S01]  /*1100*/  IMAD.U32 R32, R32, 0x10000, RZ ;  /* 0x0001000020207824 */ /* 0x000fe200078e00ff */
        /* <DEDUP_REMOVED lines=13> */
[----:B------:R-:W5:Y:S01]  /*11e0*/  LDG.E.128 R44, desc[UR6][R2.64+0x19800] ;  /* 0x01980006022c7981 */ /* 0x000f62000c1e1d00 */
[----:B------:R-:W-:Y:S01]  /*11f0*/  SHF.L.U32 R29, R31, 0x10, RZ ;  /* 0x000000101f1d7819 */ /* 0x000fe200000006ff */
[----:B------:R-:W-:-:S02]  /*1200*/  IMAD.U32 R30, R30, 0x10000, RZ ;  /* 0x000100001e1e7824 */ /* 0x000fc400078e00ff */
[----:B------:R-:W-:Y:S01]  /*1210*/  FFMA.FTZ R36, R89, R32, R36 ;  /* 0x0000002059247223 */ /* 0x000fe20000010024 */
[----:B------:R-:W-:Y:S02]  /*1220*/  SHF.L.U32 R28, R28, 0x10, RZ ;  /* 0x000000101c1c7819 */ /* 0x000fe400000006ff */
[----:B------:R-:W-:Y:S01]  /*1230*/  SHF.L.U32 R81, R81, 0x10, RZ ;  /* 0x0000001051517819 */ /* 0x000fe200000006ff */
[----:B------:R-:W-:Y:S01]  /*1240*/  FFMA.FTZ R92, R0, R29, R37 ;  /* 0x0000001d005c7223 */ /* 0x000fe20000010025 */
        /* <DEDUP_REMOVED lines=20> */
[----:B------:R-:W-:Y:S01]  /*1390*/  PRMT R13, R13, 0x7632, R13 ;  /* 0x000076320d0d7816 */ /* 0x000fe2000000000d */
[----:B------:R-:W-:Y:S01]  /*13a0*/  FFMA.FTZ R98, R89, R32, R36 ;  /* 0x0000002059627223 */ /* 0x000fe20000010024 */
[----:B------:R-:W-:Y:S01]  /*13b0*/  PRMT R12, R35, 0x7632, R12 ;  /* 0x00007632230c7816 */ /* 0x000fe2000000000c */
[----:B------:R-:W-:Y:S01]  /*13c0*/  FFMA.FTZ R102, R85, R34, R84 ;  /* 0x0000002255667223 */ /* 0x000fe20000010054 */
[----:B------:R-:W5:Y:S01]  /*13d0*/  LDG.E.128 R36, desc[UR6][R40.64+0x1800] ;  /* 0x0018000628247981 */ /* 0x000f62000c1e1d00 */
[----:B------:R-:W-:-:S03]  /*13e0*/  SHF.L.U32 R20, R20, 0x10, RZ ;  /* 0x0000001014147819 */ /* 0x000fc600000006ff */
[----:B------:R-:W5:Y:S01]  /*13f0*/  LDG.E.128 R32, desc[UR6][R2.64+0x1800] ;  /* 0x0018000602207981 */ /* 0x000f62000c1e1d00 */
[----:B------:R-:W-:Y:S02]  /*1400*/  SHF.L.U32 R82, R13, 0x10, RZ ;  /* 0x000000100d527819 */ /* 0x000fe400000006ff */
[----:B------:R-:W-:Y:S01]  /*1410*/  PRMT R13, R21, 0x7632, R13 ;  /* 0x00007632150d7816 */ /* 0x000fe2000000000d */
[----:B------:R-:W-:Y:S01]  /*1420*/  FFMA.FTZ R102, R87, R20, R102 ;  /* 0x0000001457667223 */ /* 0x000fe20000010066 */
[----:B------:R-:W-:Y:S01]  /*1430*/  SHF.L.U32 R84, R21, 0x10, RZ ;  /* 0x0000001015547819 */ /* 0x000fe200000006ff */
[----:B------:R-:W-:Y:S02]  /*1440*/  FFMA.FTZ R21, R83, R82, R98 ;  /* 0x0000005253157223 */ /* 0x000fe40000010062 */
        /* <DEDUP_REMOVED lines=10> */
[C---:B--2---:R-:W-:Y:S02]  /*14f0*/  SHF.L.U32 R22, R16.reuse, 0x10, RZ ;  /* 0x0000001010167819 */ /* 0x044fe400000006ff */
[----:B------:R-:W-:Y:S01]  /*1500*/  PRMT R16, R16, 0x7632, R16 ;  /* 0x0000763210107816 */ /* 0x000fe20000000010 */
[----:B------:R-:W-:Y:S02]  /*1510*/  IMAD.U32 R93, R84, 0x10000, RZ ;  /* 0x00010000545d7824 */ /* 0x000fe400078e00ff */
[----:B------:R-:W-:Y:S01]  /*1520*/  FFMA.FTZ R82, R86, R91, R82 ;  /* 0x0000005b56527223 */ /* 0x000fe20000010052 */
        /* <DEDUP_REMOVED lines=19> */
[----:B------:R-:W-:Y:S01]  /*1660*/  FFMA.FTZ R84, R81, R84, R21 ;  /* 0x0000005451547223 */ /* 0x000fe20000010015 */
[----:B------:R-:W2:Y:S01]  /*1670*/  LDG.E.128 R12, desc[UR6][R2.64+0x5000] ;  /* 0x00500006020c7981 */ /* 0x000ea2000c1e1d00 */
[----:B------:R-:W-:-:S02]  /*1680*/  SHF.L.U32 R16, R17, 0x10, RZ ;  /* 0x0000001011107819 */ /* 0x000fc400000006ff */
[C---:B------:R-:W-:Y:S02]  /*1690*/  PRMT R20, R18.reuse, 0x7632, R20 ;  /* 0x0000763212147816 */ /* 0x040fe40000000014 */
[----:B------:R-:W-:Y:S02]  /*16a0*/  SHF.L.U32 R21, R18, 0x10, RZ ;  /* 0x0000001012157819 */ /* 0x000fe400000006ff */
[C---:B---3--:R-:W-:Y:S02]  /*16b0*/  PRMT R17, R24.reuse, 0x7632, R17 ;  /* 0x0000763218117816 */ /* 0x048fe40000000011 */
[----:B------:R-:W-:Y:S01]  /*16c0*/  SHF.L.U32 R18, R24, 0x10, RZ ;  /* 0x0000001018127819 */ /* 0x000fe200000006ff */
[----:B------:R-:W-:Y:S01]  /*16d0*/  FFMA.FTZ R91, R83, R16, R22 ;  /* 0x00000010535b7223 */ /* 0x000fe20000010016 */
[----:B------:R-:W-:Y:S01]  /*16e0*/  SHF.L.U32 R22, R17, 0x10, RZ ;  /* 0x0000001011167819 */ /* 0x000fe200000006ff */
[C---:B------:R-:W-:Y:S01]  /*16f0*/  IMAD.U32 R23, R19.reuse, 0x10000, RZ ;  /* 0x0001000013177824 */ /* 0x040fe200078e00ff */
[----:B------:R-:W-:Y:S01]  /*1700*/  PRMT R24, R19, 0x7632, R24 ;  /* 0x0000763213187816 */ /* 0x000fe20000000018 */
[----:B------:R-:W-:Y:S01]  /*1710*/  FFMA.FTZ R102, R85, R18, R96 ;  /* 0x0000001255667223 */ /* 0x000fe20000010060 */
[----:B------:R-:W-:Y:S01]  /*1720*/  FFMA.FTZ R91, R86, R21, R91 ;  /* 0x00000015565b7223 */ /* 0x000fe2000001005b */
[----:B------:R-:W3:Y:S01]  /*1730*/  LDG.E.128 R16, desc[UR6][R2.64+0x8800] ;  /* 0x0088000602107981 */ /* 0x000ee2000c1e1d00 */
[----:B------:R-:W-:Y:S01]  /*1740*/  PRMT R82, R25, 0x7632, R82 ;  /* 0x0000763219527816 */ /* 0x000fe20000000052 */
[----:B------:R-:W-:Y:S01]  /*1750*/  FFMA.FTZ R22, R87, R22, R102 ;  /* 0x0000001657167223 */ /* 0x000fe20000010066 */
[----:B------:R-:W-:-:S02]  /*1760*/  SHF.L.U32 R96, R25, 0x10, RZ ;  /* 0x0000001019607819 */ /* 0x000fc400000006ff */
[----:B------:R-:W-:Y:S02]  /*1770*/  SHF.L.U32 R21, R20, 0x10, RZ ;  /* 0x0000001014157819 */ /* 0x000fe400000006ff */
[C---:B----4-:R-:W-:Y:S02]  /*1780*/  PRMT R20, R76.reuse, 0x7632, R20 ;  /* 0x000076324c147816 */ /* 0x050fe40000000014 */
        /* <DEDUP_REMOVED lines=11> */
[----:B------:R-:W-:Y:S01]  /*1840*/  FFMA.FTZ R91, R86, R25, R91 ;  /* 0x00000019565b7223 */ /* 0x000fe2000001005b */
[----:B------:R-:W4:Y:S01]  /*1850*/  LDG.E.128 R20, desc[UR6][R2.64+0xc000] ;  /* 0x00c0000602147981 */ /* 0x000f22000c1e1d00 */
[----:B------:R-:W-:Y:S01]  /*1860*/  IMAD.U32 R25, R26, 0x10000, RZ ;  /* 0x000100001a197824 */ /* 0x000fe200078e00ff */
[----:B------:R-:W-:-:S02]  /*1870*/  SHF.L.U32 R76, R77, 0x10, RZ ;  /* 0x000000104d4c7819 */ /* 0x000fc400000006ff */
[----:B------:R-:W-:Y:S02]  /*1880*/  PRMT R77, R77, 0x7632, R77 ;  /* 0x000076324d4d7816 */ /* 0x000fe4000000004d */
[C---:B------:R-:W-:Y:S01]  /*1890*/  PRMT R26, R27.reuse, 0x7632, R26 ;  /* 0x000076321b1a7816 */ /* 0x040fe2000000001a */
        /* <DEDUP_REMOVED lines=9> */
[C---:B------:R-:W-:Y:S01]  /*1930*/  FFMA.FTZ R96, R81.reuse, R24, R96 ;  /* 0x0000001851607223 */ /* 0x040fe20000010060 */
[----:B------:R-:W-:Y:S01]  /*1940*/  FFMA.FTZ R82, R81, R26, R25 ;  /* 0x0000001a51527223 */ /* 0x000fe20000010019 */
[----:B------:R-:W-:-:S02]  /*1950*/  PRMT R78, R78, 0x7632, R78 ;  /* 0x000076324e4e7816 */ /* 0x000fc4000000004e */
[C---:B-----5:R-:W-:Y:S02]  /*1960*/  PRMT R24, R8.reuse, 0x7632, R24 ;  /* 0x0000763208187816 */ /* 0x060fe40000000018 */
[----:B------:R-:W-:Y:S01]  /*1970*/  SHF.L.U32 R26, R8, 0x10, RZ ;  /* 0x00000010081a7819 */ /* 0x000fe200000006ff */
[----:B------:R-:W-:Y:S01]  /*1980*/  FFMA.FTZ R27, R86, R27, R77 ;  /* 0x0000001b561b7223 */ /* 0x000fe2000001004d */
[----:B------:R-:W-:Y:S01]  /*1990*/  SHF.L.U32 R24, R24, 0x10, RZ ;  /* 0x0000001018187819 */ /* 0x000fe200000006ff */
[----:B------:R-:W-:Y:S02]  /*19a0*/  IMAD.U32 R25, R78, 0x10000, RZ ;  /* 0x000100004e197824 */ /* 0x000fe400078e00ff */
[----:B------:R-:W-:Y:S01]  /*19b0*/  FFMA.FTZ R90, R85, R26, R90 ;  /* 0x0000001a555a7223 */ /* 0x000fe2000001005a */
[C---:B------:R-:W-:Y:S01]  /*19c0*/  PRMT R8, R79.reuse, 0x7632, R8 ;  /* 0x000076324f087816 */ /* 0x040fe20000000008 */
[----:B------:R-:W-:Y:S01]  /*19d0*/  FFMA.FTZ R25, R80, R25, R27 ;  /* 0x0000001950197223 */ /* 0x000fe2000001001b */
[----:B------:R-:W-:Y:S01]  /*19e0*/  SHF.L.U32 R79, R79, 0x10, RZ ;  /* 0x000000104f4f7819 */ /* 0x000fe200000006ff */
[----:B------:R-:W-:Y:S01]  /*19f0*/  FFMA.FTZ R24, R87, R24, R90 ;  /* 0x0000001857187223 */ /* 0x000fe2000001005a */
[----:B------:R-:W-:-:S02]  /*1a00*/  PRMT R26, R9, 0x7632, R26 ;  /* 0x00007632091a7816 */ /* 0x000fc4000000001a */
[----:B------:R-:W-:Y:S01]  /*1a10*/  SHF.L.U32 R78, R9, 0x10, RZ ;  /* 0x00000010094e7819 */ /* 0x000fe200000006ff */
[----:B------:R-:W-:Y:S01]  /*1a20*/  FFMA.FTZ R76, R0, R79, R25 ;  /* 0x0000004f004c7223 */ /* 0x000fe20000010019 */
[----:B------:R-:W-:-:S03]  /*1a30*/  SHF.L.U32 R88, R26, 0x10, RZ ;  /* 0x000000101a587819 */ /* 0x000fc600000006ff */
[----:B------:R-:W-:Y:S02]  /*1a40*/  FFMA.FTZ R78, R89, R78, R24 ;  /* 0x0000004e594e7223 */ /* 0x000fe40000010018 */
[----:B------:R-:W5:Y:S01]  /*1a50*/  LDG.E.128 R24, desc[UR6][R2.64+0xf800] ;  /* 0x00f8000602187981 */ /* 0x000f62000c1e1d00 */
[----:B------:R-:W-:Y:S01]  /*1a60*/  SHF.L.U32 R9, R10, 0x10, RZ ;  /* 0x000000100a097819 */ /* 0x000fe200000006ff */
[--C-:B------:R-:W-:Y:S01]  /*1a70*/  FFMA.FTZ R83, R83, R88, R78.reuse ;  /* 0x0000005853537223 */ /* 0x100fe2000001004e */
[----:B------:R-:W-:Y:S01]  /*1a80*/  PRMT R78, R68, 0x7632, R78 ;  /* 0x00007632444e7816 */ /* 0x000fe2000000004e */
[----:B------:R-:W-:Y:S01]  /*1a90*/  IMAD.U32 R8, R8, 0x10000, RZ ;  /* 0x0001000008087824 */ /* 0x000fe200078e00ff */
[----:B------:R-:W-:Y:S01]  /*1aa0*/  PRMT R88, R4, 0x7632, R88 ;  /* 0x0000763204587816 */ /* 0x000fe20000000058 */
[----:B------:R-:W-:Y:S01]  /*1ab0*/  IMAD.U32 R68, R68, 0x10000, RZ ;  /* 0x0001000044447824 */ /* 0x000fe200078e00ff */
[----:B------:R-:W-:Y:S02]  /*1ac0*/  SHF.L.U32 R89, R4, 0x10, RZ ;  /* 0x0000001004597819 */ /* 0x000fe400000006ff */
[----:B------:R-:W-:Y:S01]  /*1ad0*/  PRMT R10, R10, 0x7632, R10 ;  /* 0x000076320a0a7816 */ /* 0x000fe2000000000a */
[----:B------:R-:W-:Y:S01]  /*1ae0*/  FFMA.FTZ R85, R81, R8, R76 ;  /* 0x0000000851557223 */ /* 0x000fe2000001004c */
[----:B------:R-:W-:Y:S01]  /*1af0*/  SHF.L.U32 R87, R78, 0x10, RZ ;  /* 0x000000104e577819 */ /* 0x000fe200000006ff */
[----:B------:R-:W-:-:S02]  /*1b00*/  IMAD.U32 R88, R88, 0x10000, RZ ;  /* 0x0001000058587824 */ /* 0x000fc400078e00ff */
[----:B------:R-:W-:Y:S01]  /*1b10*/  FFMA.FTZ R93, R89, R68, R94 ;  /* 0x00000044595d7223 */ /* 0x000fe2000001005e */
[C---:B------:R-:W-:Y:S01]  /*1b20*/  PRMT R76, R11.reuse, 0x7632, R76 ;  /* 0x000076320b4c7816 */ /* 0x040fe2000000004c */
[----:B------:R-:W-:Y:S01]  /*1b30*/  FFMA.FTZ R83, R86, R9, R83 ;  /* 0x0000000956537223 */ /* 0x000fe20000010053 */
[----:B------:R-:W-:Y:S02]  /*1b40*/  SHF.L.U32 R79, R11, 0x10, RZ ;  /* 0x000000100b4f7819 */ /* 0x000fe400000006ff */
[----:B------:R-:W-:Y:S02]  /*1b50*/  SHF.L.U32 R77, R10, 0x10, RZ ;  /* 0x000000100a4d7819 */ /* 0x000fe400000006ff */
[----:B------:R-:W5:Y:S01]  /*1b60*/  LDG.E.128 R8, desc[UR6][R2.64+0x13000] ;  /* 0x0130000602087981 */ /* 0x000f62000c1e1d00 */
[----:B------:R-:W-:Y:S01]  /*1b70*/  SHF.L.U32 R4, R69, 0x10, RZ ;  /* 0x0000001045047819 */ /* 0x000fe200000006ff */
[----:B------:R-:W-:Y:S01]  /*1b80*/  FFMA.FTZ R68, R88, R87, R93 ;  /* 0x0000005758447223 */ /* 0x000fe2000001005d */
[----:B------:R-:W-:-:S02]  /*1b90*/  SHF.L.U32 R91, R5, 0x10, RZ ;  /* 0x00000010055b7819 */ /* 0x000fc400000006ff */
[----:B------:R-:W-:Y:S02]  /*1ba0*/  PRMT R69, R69, 0x7632, R69 ;  /* 0x0000763245457816 */ /* 0x000fe40000000045 */
[----:B------:R-:W-:Y:S01]  /*1bb0*/  PRMT R87, R5, 0x7632, R87 ;  /* 0x0000763205577816 */ /* 0x000fe20000000057 */
[----:B------:R-:W-:Y:S01]  /*1bc0*/  FFMA.FTZ R77, R80, R77, R83 ;  /* 0x0000004d504d7223 */ /* 0x000fe20000010053 */
[----:B------:R-:W-:Y:S01]  /*1bd0*/  FFMA.FTZ R68, R91, R4, R68 ;  /* 0x000000045b447223 */ /* 0x000fe20000010044 */
[----:B------:R-:W-:Y:S02]  /*1be0*/  SHF.L.U32 R4, R69, 0x10, RZ ;  /* 0x0000001045047819 */ /* 0x000fe400000006ff */
[----:B------:R-:W-:Y:S02]  /*1bf0*/  IMAD.U32 R87, R87, 0x10000, RZ ;  /* 0x0001000057577824 */ /* 0x000fe400078e00ff */
[----:B------:R-:W-:Y:S01]  /*1c00*/  FFMA.FTZ R78, R0, R79, R77 ;  /* 0x0000004f004e7223 */ /* 0x000fe2000001004d */
[----:B------:R-:W-:-:S02]  /*1c10*/  PRMT R83, R6, 0x7632, R83 ;  /* 0x0000763206537816 */ /* 0x000fc40000000053 */
[----:B------:R-:W-:Y:S02]  /*1c20*/  SHF.L.U32 R86, R6, 0x10, RZ ;  /* 0x0000001006567819 */ /* 0x000fe400000006ff */
[C---:B------:R-:W-:Y:S02]  /*1c30*/  PRMT R80, R7.reuse, 0x7632, R80 ;  /* 0x0000763207507816 */ /* 0x040fe40000000050 */
[----:B------:R-:W-:Y:S01]  /*1c40*/  SHF.L.U32 R0, R7, 0x10, RZ ;  /* 0x0000001007007819 */ /* 0x000fe200000006ff */
[----:B------:R-:W-:Y:S01]  /*1c50*/  FFMA.FTZ R7, R87, R4, R68 ;  /* 0x0000000457077223 */ /* 0x000fe20000010044 */
[C---:B------:R-:W-:Y:S02]  /*1c60*/  SHF.L.U32 R5, R70.reuse, 0x10, RZ ;  /* 0x0000001046057819 */ /* 0x040fe400000006ff */
[----:B------:R-:W-:Y:S02]  /*1c70*/  PRMT R70, R70, 0x7632, R70 ;  /* 0x0000763246467816 */ /* 0x000fe40000000046 */
[C---:B------:R-:W-:Y:S01]  /*1c80*/  PRMT R6, R72.reuse, 0x7632, R6 ;  /* 0x0000763248067816 */ /* 0x040fe20000000006 */
[----:B------:R-:W-:-:S02]  /*1c90*/  IMAD.U32 R72, R72, 0x10000, RZ ;  /* 0x0001000048487824 */ /* 0x000fc400078e00ff */
[----:B------:R-:W-:Y:S01]  /*1ca0*/  FFMA.FTZ R4, R86, R5, R7 ;  /* 0x0000000556047223 */ /* 0x000fe20000010007 */
[----:B------:R-:W-:Y:S02]  /*1cb0*/  SHF.L.U32 R70, R70, 0x10, RZ ;  /* 0x0000001046467819 */ /* 0x000fe400000006ff */
[----:B------:R-:W-:Y:S01]  /*1cc0*/  SHF.L.U32 R83, R83, 0x10, RZ ;  /* 0x0000001053537819 */ /* 0x000fe200000006ff */
[----:B------:R-:W-:Y:S01]  /*1cd0*/  FFMA.FTZ R7, R89, R72, R92 ;  /* 0x0000004859077223 */ /* 0x000fe2000001005c */
[----:B------:R-:W-:-:S03]  /*1ce0*/  SHF.L.U32 R5, R6, 0x10, RZ ;  /* 0x0000001006057819 */ /* 0x000fc600000006ff */
[----:B------:R-:W-:Y:S02]  /*1cf0*/  FFMA.FTZ R77, R83, R70, R4 ;  /* 0x00000046534d7223 */ /* 0x000fe40000010004 */
[----:B------:R-:W-:Y:S02]  /*1d00*/  FFMA.FTZ R70, R88, R5, R7 ;  /* 0x0000000558467223 */ /* 0x000fe40000010007 */
[----:B------:R-:W5:Y:S01]  /*1d10*/  LDG.E.128 R4, desc[UR6][R2.64+0x16800] ;  /* 0x0168000602047981 */ /* 0x000f62000c1e1d00 */
[C---:B------:R-:W-:Y:S01]  /*1d20*/  PRMT R68, R64.reuse, 0x7632, R68 ;  /* 0x0000763240447816 */ /* 0x040fe20000000044 */
[----:B------:R-:W-:Y:S01]  /*1d30*/  IMAD.U32 R64, R64, 0x10000, RZ ;  /* 0x0001000040407824 */ /* 0x000fe200078e00ff */
[----:B------:R-:W-:Y:S02]  /*1d40*/  SHF.L.U32 R69, R71, 0x10, RZ ;  /* 0x0000001047457819 */ /* 0x000fe400000006ff */
[----:B------:R-:W-:Y:S01]  /*1d50*/  SHF.L.U32 R79, R68, 0x10, RZ ;  /* 0x00000010444f7819 */ /* 0x000fe200000006ff */
[----:B------:R-:W-:Y:S01]  /*1d60*/  FFMA.FTZ R93, R89, R64, R100 ;  /* 0x00000040595d7223 */ /* 0x000fe20000010064 */
[----:B------:R-:W-:Y:S01]  /*1d70*/  SHF.L.U32 R68, R73, 0x10, RZ ;  /* 0x0000001049447819 */ /* 0x000fe200000006ff */
[----:B------:R-:W-:Y:S01]  /*1d80*/  IMAD.U32 R90, R65, 0x10000, RZ ;  /* 0x00010000415a7824 */ /* 0x000fe200078e00ff */
[----:B------:R-:W-:Y:S01]  /*1d90*/  PRMT R64, R71, 0x7632, R64 ;  /* 0x0000763247407816 */ /* 0x000fe20000000040 */
[----:B------:R-:W-:Y:S01]  /*1da0*/  FFMA.FTZ R79, R88, R79, R93 ;  /* 0x0000004f584f7223 */ /* 0x000fe2000001005d */
[----:B------:R-:W-:Y:S01]  /*1db0*/  FFMA.FTZ R77, R0, R69, R77 ;  /* 0x00000045004d7223 */ /* 0x000fe2000001004d */
[----:B------:R-:W-:Y:S01]  /*1dc0*/  FFMA.FTZ R72, R91, R68, R70 ;  /* 0x000000445b487223 */ /* 0x000fe20000010046 */
[----:B------:R-:W-:Y:S01]  /*1dd0*/  PRMT R73, R73, 0x7632, R73 ;  /* 0x0000763249497816 */ /* 0x000fe20000000049 */
[----:B------:R-:W5:Y:S01]  /*1de0*/  LDG.E.128 R68, desc[UR6][R2.64+0x1a000] ;  /* 0x01a0000602447981 */ /* 0x000f62000c1e1d00 */
[--C-:B------:R-:W-:Y:S01]  /*1df0*/  FFMA.FTZ R93, R91, R90, R79.reuse ;  /* 0x0000005a5b5d7223 */ /* 0x100fe2000001004f */
[----:B------:R-:W-:-:S02]  /*1e00*/  PRMT R79, R65, 0x7632, R79 ;  /* 0x00007632414f7816 */ /* 0x000fc4000000004f */
[----:B------:R-:W-:Y:S01]  /*1e10*/  SHF.L.U32 R65, R64, 0x10, RZ ;  /* 0x0000001040417819 */ /* 0x000fe200000006ff */
[----:B------:R-:W-:Y:S01]  /*1e20*/  IMAD.U32 R64, R73, 0x10000, RZ ;  /* 0x0001000049407824 */ /* 0x000fe200078e00ff */
[----:B------:R-:W-:Y:S02]  /*1e30*/  SHF.L.U32 R80, R80, 0x10, RZ ;  /* 0x0000001050507819 */ /* 0x000fe400000006ff */
[----:B------:R-:W-:Y:S01]  /*1e40*/  SHF.L.U32 R90, R79, 0x10, RZ ;  /* 0x000000104f5a7819 */ /* 0x000fe200000006ff */
[----:B------:R-:W-:Y:S01]  /*1e50*/  FFMA.FTZ R73, R87, R64, R72 ;  /* 0x0000004057497223 */ /* 0x000fe20000010048 */
[----:B------:R-:W-:Y:S01]  /*1e60*/  SHF.L.U32 R76, R76, 0x10, RZ ;  /* 0x000000104c4c7819 */ /* 0x000fe200000006ff */
[----:B------:R-:W-:Y:S01]  /*1e70*/  FFMA.FTZ R100, R80, R65, R77 ;  /* 0x0000004150647223 */ /* 0x000fe2000001004d */
[C---:B------:R-:W-:Y:S02]  /*1e80*/  SHF.L.U32 R79, R56.reuse, 0x10, RZ ;  /* 0x00000010384f7819 */ /* 0x040fe400000006ff */
[----:B------:R-:W-:-:S02]  /*1e90*/  PRMT R64, R56, 0x7632, R64 ;  /* 0x0000763238407816 */ /* 0x000fc40000000040 */
[C---:B------:R-:W-:Y:S01]  /*1ea0*/  SHF.L.U32 R65, R74.reuse, 0x10, RZ ;  /* 0x000000104a417819 */ /* 0x040fe200000006ff */
[----:B------:R-:W-:Y:S01]  /*1eb0*/  FFMA.FTZ R90, R87, R90, R93 ;  /* 0x0000005a575a7223 */ /* 0x000fe2000001005d */
[----:B------:R-:W-:Y:S01]  /*1ec0*/  PRMT R56, R74, 0x7632, R56 ;  /* 0x000076324a387816 */ /* 0x000fe20000000038 */
[----:B------:R-:W-:Y:S01]  /*1ed0*/  FFMA.FTZ R92, R81, R76, R78 ;  /* 0x0000004c515c7223 */ /* 0x000fe2000001004e */
[----:B------:R-:W-:Y:S01]  /*1ee0*/  FFMA.FTZ R93, R89, R79, R98 ;  /* 0x0000004f595d7223 */ /* 0x000fe20000010062 */
[----:B------:R-:W-:Y:S01]  /*1ef0*/  IMAD.U32 R79, R66, 0x10000, RZ ;  /* 0x00010000424f7824 */ /* 0x000fe200078e00ff */
[----:B------:R-:W-:Y:S01]  /*1f00*/  SHF.L.U32 R81, R64, 0x10, RZ ;  /* 0x0000001040517819 */ /* 0x000fe200000006ff */
[----:B------:R-:W-:Y:S01]  /*1f10*/  FFMA.FTZ R76, R86, R65, R73 ;  /* 0x00000041564c7223 */ /* 0x000fe20000010049 */
[C---:B------:R-:W-:Y:S02]  /*1f20*/  PRMT R64, R75.reuse, 0x7632, R64 ;  /* 0x000076324b407816 */ /* 0x040fe40000000040 */
[----:B------:R-:W-:-:S02]  /*1f30*/  SHF.L.U32 R77, R75, 0x10, RZ ;  /* 0x000000104b4d7819 */ /* 0x000fc400000006ff */
[----:B------:R-:W-:Y:S01]  /*1f40*/  PRMT R66, R66, 0x7632, R66 ;  /* 0x0000763242427816 */ /* 0x000fe20000000042 */
[----:B------:R-:W5:Y:S01]  /*1f50*/  LDG.E.128 R72, desc[UR6][R2.64+0x1d800] ;  /* 0x01d8000602487981 */ /* 0x000f62000c1e1d00 */
[----:B------:R-:W-:Y:S02]  /*1f60*/  SHF.L.U32 R56, R56, 0x10, RZ ;  /* 0x0000001038387819 */ /* 0x000fe400000006ff */
[C---:B------:R-:W-:Y:S01]  /*1f70*/  PRMT R65, R57.reuse, 0x7632, R65 ;  /* 0x0000763239417816 */ /* 0x040fe20000000041 */
[----:B------:R-:W-:Y:S01]  /*1f80*/  FFMA.FTZ R79, R86, R79, R90 ;  /* 0x0000004f564f7223 */ /* 0x000fe2000001005a */
[----:B------:R-:W-:Y:S01]  /*1f90*/  SHF.L.U32 R66, R66, 0x10, RZ ;  /* 0x0000001042427819 */ /* 0x000fe200000006ff */
[----:B------:R-:W-:Y:S02]  /*1fa0*/  IMAD.U32 R78, R57, 0x10000, RZ ;  /* 0x00010000394e7824 */ /* 0x000fe400078e00ff */
[----:B------:R-:W-:Y:S01]  /*1fb0*/  FFMA.FTZ R57, R83, R56, R76 ;  /* 0x0000003853397223 */ /* 0x000fe2000001004c */
[----:B------:R-:W-:Y:S01]  /*1fc0*/  FFMA.FTZ R90, R88, R81, R93 ;  /* 0x00000051585a7223 */ /* 0x000fe2000001005d */
[----:B------:R-:W-:Y:S01]  /*1fd0*/  SHF.L.U32 R56, R65, 0x10, RZ ;  /* 0x0000001041387819 */ /* 0x000fe200000006ff */
[----:B------:R-:W-:Y:S01]  /*1fe0*/  FFMA.FTZ R66, R83, R66, R79 ;  /* 0x0000004253427223 */ /* 0x000fe2000001004f */
[----:B------:R-:W-:Y:S01]  /*1ff0*/  SHF.L.U32 R65, R67, 0x10, RZ ;  /* 0x0000001043417819 */ /* 0x000fe200000006ff */
[----:B------:R-:W-:Y:S01]  /*2000*/  FFMA.FTZ R78, R91, R78, R90 ;  /* 0x0000004e5b4e7223 */ /* 0x000fe2000001005a */
[C---:B------:R-:W-:Y:S01]  /*2010*/  IMAD.U32 R79, R58.reuse, 0x10000, RZ ;  /* 0x000100003a4f7824 */ /* 0x040fe200078e00ff */
[----:B------:R-:W-:-:S02]  /*2020*/  PRMT R58, R58, 0x7632, R58 ;  /* 0x000076323a3a7816 */ /* 0x000fc4000000003a */
[----:B------:R-:W-:Y:S01]  /*2030*/  FFMA.FTZ R66, R0, R65, R66 ;  /* 0x0000004100427223 */ /* 0x000fe20000010042 */
[C---:B------:R-:W-:Y:S01]  /*2040*/  PRMT R65, R60.reuse, 0x7632, R65 ;  /* 0x000076323c417816 */ /* 0x040fe20000000041 */
        /* <DEDUP_REMOVED lines=10> */
[----:B------:R-:W-:Y:S01]  /*20f0*/  FFMA.FTZ R102, R80, R57, R77 ;  /* 0x0000003950667223 */ /* 0x000fe2000001004d */
[C---:B------:R-:W-:Y:S01]  /*2100*/  PRMT R57, R48.reuse, 0x7632, R57 ;  /* 0x0000763230397816 */ /* 0x040fe20000000039 */
[----:B------:R-:W-:Y:S01]  /*2110*/  FFMA.FTZ R81, R83, R58, R56 ;  /* 0x0000003a53517223 */ /* 0x000fe20000010038 */
[----:B------:R-:W-:Y:S01]  /*2120*/  SHF.L.U32 R48, R48, 0x10, RZ ;  /* 0x0000001030307819 */ /* 0x000fe200000006ff */
[----:B------:R-:W-:Y:S01]  /*2130*/  FFMA.FTZ R94, R80, R67, R66 ;  /* 0x00000043505e7223 */ /* 0x000fe20000010042 */
[----:B------:R-:W-:Y:S01]  /*2140*/  FFMA.FTZ R58, R88, R65, R79 ;  /* 0x00000041583a7223 */ /* 0x000fe2000001004f */
[C---:B------:R-:W-:Y:S01]  /*2150*/  SHF.L.U32 R56, R61.reuse, 0x10, RZ ;  /* 0x000000103d387819 */ /* 0x040fe200000006ff */
[----:B------:R-:W5:Y:S01]  /*2160*/  LDG.E.128 R64, desc[UR6][R2.64+0x2000] ;  /* 0x0020000602407981 */ /* 0x000f62000c1e1d00 */
[----:B------:R-:W-:-:S03]  /*2170*/  PRMT R61, R61, 0x7632, R61 ;  /* 0x000076323d3d7816 */ /* 0x000fc6000000003d */
[----:B------:R-:W5:Y:S01]  /*2180*/  LDG.E.128 R76, desc[UR6][R40.64+0x2000] ;  /* 0x00200006284c7981 */ /* 0x000f62000c1e1d00 */
[----:B------:R-:W-:Y:S02]  /*2190*/  IMAD.U32 R93, R57, 0x10000, RZ ;  /* 0x00010000395d7824 */ /* 0x000fe400078e00ff */
[----:B------:R-:W-:Y:S01]  /*21a0*/  FFMA.FTZ R95, R89, R48, R96 ;  /* 0x00000030595f7223 */ /* 0x000fe20000010060 */
[----:B------:R-:W-:Y:S01]  /*21b0*/  FFMA.FTZ R58, R91, R56, R58 ;  /* 0x000000385b3a7223 */ /* 0x000fe2000001003a */
[----:B------:R-:W-:Y:S02]  /*21c0*/  SHF.L.U32 R56, R61, 0x10, RZ ;  /* 0x000000103d387819 */ /* 0x000fe400000006ff */
[C---:B------:R-:W-:Y:S01]  /*21d0*/  SHF.L.U32 R60, R49.reuse, 0x10, RZ ;  /* 0x00000010313c7819 */ /* 0x040fe200000006ff */
[----:B------:R-:W-:Y:S01]  /*21e0*/  FFMA.FTZ R84, R88, R93, R95 ;  /* 0x0000005d58547223 */ /* 0x000fe2000001005f */
[----:B------:R-:W-:Y:S01]  /*21f0*/  PRMT R49, R49, 0x7632, R49 ;  /* 0x0000763231317816 */ /* 0x000fe20000000031 */
[----:B------:R-:W-:Y:S01]  /*2200*/  IMAD.U32 R61, R62, 0x10000, RZ ;  /* 0x000100003e3d7824 */ /* 0x000fe200078e00ff */
        /* <DEDUP_REMOVED lines=10> */
[C---:B------:R-:W-:Y:S02]  /*22b0*/  IMAD.U32 R93, R50.reuse, 0x10000, RZ ;  /* 0x00010000325d7824 */ /* 0x040fe400078e00ff */
[----:B------:R-:W-:Y:S01]  /*22c0*/  FFMA.FTZ R95, R87, R60, R84 ;  /* 0x0000003c575f7223 */ /* 0x000fe20000010054 */
[----:B------:R-:W-:Y:S01]  /*22d0*/  PRMT R50, R50, 0x7632, R50 ;  /* 0x0000763232327816 */ /* 0x000fe20000000032 */
[----:B------:R-:W-:Y:S01]  /*22e0*/  FFMA.FTZ R96, R80, R49, R81 ;  /* 0x0000003150607223 */ /* 0x000fe20000010051 */
[----:B------:R-:W-:Y:S01]  /*22f0*/  FFMA.FTZ R61, R83, R62, R48 ;  /* 0x0000003e533d7223 */ /* 0x000fe20000010030 */
[----:B------:R-:W5:Y:S01]  /*2300*/  LDG.E.128 R56, desc[UR6][R2.64+0x5800] ;  /* 0x0058000602387981 */ /* 0x000f62000c1e1d00 */
[----:B------:R-:W-:-:S02]  /*2310*/  SHF.L.U32 R49, R63, 0x10, RZ ;  /* 0x000000103f317819 */ /* 0x000fc400000006ff */
[----:B------:R-:W-:Y:S01]  /*2320*/  PRMT R62, R52, 0x7632, R62 ;  /* 0x00007632343e7816 */ /* 0x000fe2000000003e */
[----:B------:R-:W-:Y:S01]  /*2330*/  FFMA.FTZ R60, R86, R93, R95 ;  /* 0x0000005d563c7223 */ /* 0x000fe2000001005f */
[----:B------:R-:W-:Y:S02]  /*2340*/  SHF.L.U32 R52, R52, 0x10, RZ ;  /* 0x0000001034347819 */ /* 0x000fe400000006ff */
[----:B------:R-:W-:Y:S01]  /*2350*/  SHF.L.U32 R50, R50, 0x10, RZ ;  /* 0x0000001032327819 */ /* 0x000fe200000006ff */
[----:B------:R-:W-:Y:S01]  /*2360*/  FFMA.FTZ R81, R0, R49, R61 ;  /* 0x0000003100517223 */ /* 0x000fe2000001003d */
[----:B------:R-:W-:Y:S02]  /*2370*/  IMAD.U32 R49, R62, 0x10000, RZ ;  /* 0x000100003e317824 */ /* 0x000fe400078e00ff */
[----:B------:R-:W-:Y:S01]  /*2380*/  FFMA.FTZ R95, R89, R52, R82 ;  /* 0x00000034595f7223 */ /* 0x000fe20000010052 */
[----:B------:R-:W-:Y:S01]  /*2390*/  PRMT R48, R63, 0x7632, R48 ;  /* 0x000076323f307816 */ /* 0x000fe20000000030 */
        /* <DEDUP_REMOVED lines=12> */
[C---:B------:R-:W-:Y:S02]  /*2460*/  SHF.L.U32 R49, R54.reuse, 0x10, RZ ;  /* 0x0000001036317819 */ /* 0x040fe400000006ff */
[----:B------:R-:W-:Y:S02]  /*2470*/  PRMT R54, R54, 0x7632, R54 ;  /* 0x0000763236367816 */ /* 0x000fe40000000036 */
[C---:B------:R-:W-:Y:S02]  /*2480*/  PRMT R50, R44.reuse, 0x7632, R50 ;  /* 0x000076322c327816 */ /* 0x040fe40000000032 */
        /* <DEDUP_REMOVED lines=9> */
[C---:B------:R-:W-:Y:S01]  /*2520*/  PRMT R52, R45.reuse, 0x7632, R52 ;  /* 0x000076322d347816 */ /* 0x040fe20000000034 */
[----:B------:R-:W-:Y:S01]  /*2530*/  FFMA.FTZ R82, R88, R49, R85 ;  /* 0x0000003158527223 */ /* 0x000fe20000010055 */
[----:B------:R-:W-:Y:S01]  /*2540*/  SHF.L.U32 R54, R45, 0x10, RZ ;  /* 0x000000102d367819 */ /* 0x000fe200000006ff */
[----:B------:R-:W5:Y:S01]  /*2550*/  LDG.E.128 R48, desc[UR6][R2.64+0xc800] ;  /* 0x00c8000602307981 */ /* 0x000f62000c1e1d00 */
[C---:B------:R-:W-:Y:S01]  /*2560*/  PRMT R44, R55.reuse, 0x7632, R44 ;  /* 0x00007632372c7816 */ /* 0x040fe2000000002c */
[----:B------:R-:W-:Y:S01]  /*2570*/  IMAD.U32 R45, R28, 0x10000, RZ ;  /* 0x000100001c2d7824 */ /* 0x000fe200078e00ff */
[----:B------:R-:W-:-:S02]  /*2580*/  SHF.L.U32 R55, R55, 0x10, RZ ;  /* 0x0000001037377819 */ /* 0x000fc400000006ff */
        /* <DEDUP_REMOVED lines=13> */
[----:B------:R-:W-:Y:S01]  /*2660*/  FFMA.FTZ R28, R86, R55, R81 ;  /* 0x00000037561c7223 */ /* 0x000fe20000010051 */
[----:B------:R-:W-:Y:S01]  /*2670*/  SHF.L.U32 R45, R32, 0x10, RZ ;  /* 0x00000010202d7819 */ /* 0x000fe200000006ff */
[----:B------:R-:W-:Y:S01]  /*2680*/  FFMA.FTZ R88, R91, R44, R88 ;  /* 0x0000002c5b587223 */ /* 0x000fe20000010058 */
[----:B------:R-:W-:Y:S01]  /*2690*/  SHF.L.U32 R81, R36, 0x10, RZ ;  /* 0x0000001024517819 */ /* 0x000fe200000006ff */
[----:B------:R-:W5:Y:S01]  /*26a0*/  LDG.E.128 R52, desc[UR6][R2.64+0x10000] ;  /* 0x0100000602347981 */ /* 0x000f62000c1e1d00 */
[----:B------:R-:W-:Y:S01]  /*26b0*/  PRMT R46, R46, 0x7632, R46 ;  /* 0x000076322e2e7816 */ /* 0x000fe2000000002e */
[----:B------:R-:W-:Y:S01]  /*26c0*/  IMAD.U32 R44, R29, 0x10000, RZ ;  /* 0x000100001d2c7824 */ /* 0x000fe200078e00ff */
        /* <DEDUP_REMOVED lines=8> */
[----:B------:R-:W-:Y:S01]  /*2750*/  FFMA.FTZ R29, R83, R46, R28 ;  /* 0x0000002e531d7223 */ /* 0x000fe2000001001c */
[----:B------:R-:W-:Y:S01]  /*2760*/  SHF.L.U32 R91, R33, 0x10, RZ ;  /* 0x00000010215b7819 */ /* 0x000fe200000006ff */
[----:B------:R-:W-:Y:S01]  /*2770*/  FFMA.FTZ R28, R86, R45, R87 ;  /* 0x0000002d561c7223 */ /* 0x000fe20000010057 */
[----:B------:R-:W-:Y:S01]  /*2780*/  SHF.L.U32 R84, R37, 0x10, RZ ;  /* 0x0000001025547819 */ /* 0x000fe200000006ff */
[----:B------:R-:W-:Y:S01]  /*2790*/  FFMA.FTZ R93, R85, R32, R100 ;  /* 0x00000020555d7223 */ /* 0x000fe20000010064 */
[----:B------:R-:W-:-:S02]  /*27a0*/  PRMT R33, R33, 0x7632, R33 ;  /* 0x0000763221217816 */ /* 0x000fc40000000021 */
[----:B------:R-:W-:Y:S01]  /*27b0*/  PRMT R87, R37, 0x7632, R87 ;  /* 0x0000763225577816 */ /* 0x000fe20000000057 */
[C---:B------:R-:W-:Y:S01]  /*27c0*/  IMAD.U32 R89, R47.reuse, 0x10000, RZ ;  /* 0x000100002f597824 */ /* 0x040fe200078e00ff */
[----:B------:R-:W-:Y:S02]  /*27d0*/  PRMT R32, R47, 0x7632, R32 ;  /* 0x000076322f207816 */ /* 0x000fe40000000020 */
[----:B------:R-:W5:Y:S01]  /*27e0*/  LDG.E.128 R44, desc[UR6][R2.64+0x13800] ;  /* 0x01380006022c7981 */ /* 0x000f62000c1e1d00 */
[----:B------:R-:W-:Y:S01]  /*27f0*/  SHF.L.U32 R87, R87, 0x10, RZ ;  /* 0x0000001057577819 */ /* 0x000fe200000006ff */
[----:B------:R-:W-:Y:S01]  /*2800*/  FFMA.FTZ R82, R84, R91, R93 ;  /* 0x0000005b54527223 */ /* 0x000fe2000001005d */
[----:B------:R-:W-:Y:S01]  /*2810*/  IMAD.U32 R36, R33, 0x10000, RZ ;  /* 0x0001000021247824 */ /* 0x000fe200078e00ff */
[----:B------:R-:W-:Y:S01]  /*2820*/  PRMT R30, R30, 0x7632, R30 ;  /* 0x000076321e1e7816 */ /* 0x000fe2000000001e */
[----:B------:R-:W-:Y:S01]  /*2830*/  FFMA.FTZ R89, R0, R89, R29 ;  /* 0x0000005900597223 */ /* 0x000fe2000001001d */
[----:B------:R-:W-:Y:S01]  /*2840*/  SHF.L.U32 R33, R34, 0x10, RZ ;  /* 0x0000001022217819 */ /* 0x000fe200000006ff */
[----:B------:R-:W-:Y:S01]  /*2850*/  FFMA.FTZ R37, R87, R36, R82 ;  /* 0x0000002457257223 */ /* 0x000fe20000010052 */
[----:B------:R-:W-:-:S02]  /*2860*/  SHF.L.U32 R88, R38, 0x10, RZ ;  /* 0x0000001026587819 */ /* 0x000fc400000006ff */
[----:B------:R-:W-:Y:S02]  /*2870*/  PRMT R29, R34, 0x7632, R29 ;  /* 0x00007632221d7816 */ /* 0x000fe4000000001d */
[----:B------:R-:W-:Y:S01]  /*2880*/  PRMT R86, R38, 0x7632, R86 ;  /* 0x0000763226567816 */ /* 0x000fe20000000056 */
[----:B------:R-:W-:Y:S01]  /*2890*/  IMAD.U32 R30, R30, 0x10000, RZ ;  /* 0x000100001e1e7824 */ /* 0x000fe200078e00ff */
[----:B------:R-:W-:Y:S01]  /*28a0*/  SHF.L.U32 R29, R29, 0x10, RZ ;  /* 0x000000101d1d7819 */ /* 0x000fe200000006ff */
[----:B------:R-:W-:Y:S01]  /*28b0*/  FFMA.FTZ R37, R88, R33, R37 ;  /* 0x0000002158257223 */ /* 0x000fe20000010025 */
[----:B------:R-:W-:Y:S02]  /*28c0*/  SHF.L.U32 R86, R86, 0x10, RZ ;  /* 0x0000001056567819 */ /* 0x000fe400000006ff */
[----:B------:R-:W-:Y:S01]  /*28d0*/  PRMT R33, R31, 0x7632, R33 ;  /* 0x000076321f217816 */ /* 0x000fe20000000021 */
[----:B------:R-:W-:Y:S01]  /*28e0*/  FFMA.FTZ R83, R83, R30, R28 ;  /* 0x0000001e53537223 */ /* 0x000fe2000001001c */
[----:B------:R-:W-:Y:S01]  /*28f0*/  SHF.L.U32 R31, R31, 0x10, RZ ;  /* 0x000000101f1f7819 */ /* 0x000fe200000006ff */
[----:B------:R-:W-:Y:S01]  /*2900*/  FFMA.FTZ R37, R86, R29, R37 ;  /* 0x0000001d56257223 */ /* 0x000fe20000010025 */
[----:B------:R-:W-:Y:S01]  /*2910*/  IMAD.U32 R29, R35, 0x10000, RZ ;  /* 0x00010000231d7824 */ /* 0x000fe200078e00ff */
[----:B------:R-:W-:-:S02]  /*2920*/  SHF.L.U32 R82, R39, 0x10, RZ ;  /* 0x0000001027527819 */ /* 0x000fc400000006ff */
[----:B--2---:R-:W-:Y:S01]  /*2930*/  SHF.L.U32 R28, R12, 0x10, RZ ;  /* 0x000000100c1c7819 */ /* 0x004fe200000006ff */
[----:B------:R-:W-:Y:S01]  /*2940*/  FFMA.FTZ R34, R0, R31, R83 ;  /* 0x0000001f00227223 */ /* 0x000fe20000010053 */
[----:B------:R-:W-:Y:S02]  /*2950*/  PRMT R0, R39, 0x7632, R0 ;  /* 0x0000763227007816 */ /* 0x000fe40000000000 */
[----:B------:R-:W-:Y:S02]  /*2960*/  PRMT R35, R35, 0x7632, R35 ;  /* 0x0000763223237816 */ /* 0x000fe40000000023 */
[----:B------:R-:W-:Y:S01]  /*2970*/  PRMT R12, R12, 0x7632, R12 ;  /* 0x000076320c0c7816 */ /* 0x000fe2000000000c */
[----:B------:R-:W-:Y:S01]  /*2980*/  FFMA.FTZ R37, R82, R29, R37 ;  /* 0x0000001d52257223 */ /* 0x000fe20000010025 */
[----:B------:R-:W-:Y:S01]  /*2990*/  FFMA.FTZ R36, R81, R28, R102 ;  /* 0x0000001c51247223 */ /* 0x000fe20000010066 */
[----:B------:R-:W-:Y:S01]  /*29a0*/  SHF.L.U32 R32, R32, 0x10, RZ ;  /* 0x0000001020207819 */ /* 0x000fe200000006ff */
[----:B------:R-:W2:Y:S01]  /*29b0*/  LDG.E.128 R28, desc[UR6][R2.64+0x17000] ;  /* 0x01700006021c7981 */ /* 0x000ea2000c1e1d00 */
[----:B------:R-:W-:-:S02]  /*29c0*/  SHF.L.U32 R35, R35, 0x10, RZ ;  /* 0x0000001023237819 */ /* 0x000fc400000006ff */
[----:B------:R-:W-:Y:S01]  /*29d0*/  SHF.L.U32 R0, R0, 0x10, RZ ;  /* 0x0000001000007819 */ /* 0x000fe200000006ff */
[----:B---3--:R-:W-:Y:S01]  /*29e0*/  IMAD.U32 R38, R16, 0x10000, RZ ;  /* 0x0001000010267824 */ /* 0x008fe200078e00ff */
[----:B------:R-:W-:Y:S01]  /*29f0*/  SHF.L.U32 R12, R12, 0x10, RZ ;  /* 0x000000100c0c7819 */ /* 0x000fe200000006ff */
[----:B------:R-:W-:Y:S01]  /*2a00*/  FFMA.FTZ R104, R80, R32, R89 ;  /* 0x0000002050687223 */ /* 0x000fe20000010059 */
[----:B------:R-:W-:Y:S01]  /*2a10*/  PRMT R16, R16, 0x7632, R16 ;  /* 0x0000763210107816 */ /* 0x000fe20000000010 */
        /* <DEDUP_REMOVED lines=12> */
[C---:B------:R-:W-:Y:S01]  /*2ae0*/  PRMT R36, R14.reuse, 0x7632, R36 ;  /* 0x000076320e247816 */ /* 0x040fe20000000024 */
[----:B------:R-:W-:Y:S01]  /*2af0*/  FFMA.FTZ R83, R85, R12, R38 ;  /* 0x0000000c55537223 */ /* 0x000fe20000010026 */
[----:B------:R-:W-:-:S02]  /*2b00*/  SHF.L.U32 R33, R14, 0x10, RZ ;  /* 0x000000100e217819 */ /* 0x000fc400000006ff */
[----:B------:R-:W-:Y:S02]  /*2b10*/  PRMT R16, R15, 0x7632, R16 ;  /* 0x000076320f107816 */ /* 0x000fe40000000010 */
[----:B------:R-:W-:Y:S01]  /*2b20*/  PRMT R35, R17, 0x7632, R35 ;  /* 0x0000763211237816 */ /* 0x000fe20000000023 */
[----:B------:R-:W3:Y:S01]  /*2b30*/  LDG.E.128 R12, desc[UR6][R2.64+0x1a800] ;  /* 0x01a80006020c7981 */ /* 0x000ee2000c1e1d00 */
[----:B------:R-:W-:Y:S01]  /*2b40*/  FFMA.FTZ R17, R87, R32, R34 ;  /* 0x0000002057117223 */ /* 0x000fe20000010022 */
[----:B----4-:R-:W-:Y:S01]  /*2b50*/  PRMT R38, R20, 0x7632, R38 ;  /* 0x0000763214267816 */ /* 0x010fe20000000026 */
[----:B------:R-:W-:Y:S01]  /*2b60*/  FFMA.FTZ R32, R84, R39, R83 ;  /* 0x0000002754207223 */ /* 0x000fe20000010053 */
[----:B------:R-:W-:Y:S01]  /*2b70*/  SHF.L.U32 R80, R20, 0x10, RZ ;  /* 0x0000001014507819 */ /* 0x000fe200000006ff */
[----:B------:R-:W-:Y:S02]  /*2b80*/  IMAD.U32 R20, R35, 0x10000, RZ ;  /* 0x0001000023147824 */ /* 0x000fe400078e00ff */
[----:B------:R-:W-:-:S02]  /*2b90*/  FFMA.FTZ R39, R88, R33, R17 ;  /* 0x0000002158277223 */ /* 0x000fc40000010011 */
[----:B------:R-:W-:Y:S02]  /*2ba0*/  FFMA.FTZ R89, R87, R20, R32 ;  /* 0x0000001457597223 */ /* 0x000fe40000010020 */
[----:B------:R-:W4:Y:S01]  /*2bb0*/  LDG.E.128 R32, desc[UR6][R2.64+0x1e000] ;  /* 0x01e0000602207981 */ /* 0x000f22000c1e1d00 */
[----:B------:R-:W-:Y:S01]  /*2bc0*/  SHF.L.U32 R38, R38, 0x10, RZ ;  /* 0x0000001026267819 */ /* 0x000fe200000006ff */
[----:B------:R-:W-:Y:S01]  /*2bd0*/  FFMA.FTZ R80, R81, R80, R96 ;  /* 0x0000005051507223 */ /* 0x000fe20000010060 */
[C---:B------:R-:W-:Y:S02]  /*2be0*/  PRMT R20, R18.reuse, 0x7632, R20 ;  /* 0x0000763212147816 */ /* 0x040fe40000000014 */
        /* <DEDUP_REMOVED lines=9> */
[C---:B------:R-:W-:Y:S01]  /*2c80*/  FFMA.FTZ R17, R86.reuse, R17, R39 ;  /* 0x0000001156117223 */ /* 0x040fe20000010027 */
[----:B------:R-:W-:Y:S01]  /*2c90*/  FFMA.FTZ R18, R86, R21, R18 ;  /* 0x0000001556127223 */ /* 0x000fe20000010012 */
[----:B------:R-:W-:Y:S01]  /*2ca0*/  SHF.L.U32 R21, R19, 0x10, RZ ;  /* 0x0000001013157819 */ /* 0x000fe200000006ff */
[----:B------:R-:W-:-:S02]  /*2cb0*/  IMAD.U32 R39, R22, 0x10000, RZ ;  /* 0x0001000016277824 */ /* 0x000fc400078e00ff */
[----:B------:R-:W-:Y:S01]  /*2cc0*/  FFMA.FTZ R83, R87, R36, R20 ;  /* 0x0000002457537223 */ /* 0x000fe20000010014 */
[----:B------:R-:W-:Y:S02]  /*2cd0*/  PRMT R19, R19, 0x7632, R19 ;  /* 0x0000763213137816 */ /* 0x000fe40000000013 */
[----:B------:R-:W-:Y:S02]  /*2ce0*/  PRMT R22, R22, 0x7632, R22 ;  /* 0x0000763216167816 */ /* 0x000fe40000000016 */
[----:B-----5:R-:W-:Y:S01]  /*2cf0*/  PRMT R20, R24, 0x7632, R20 ;  /* 0x0000763218147816 */ /* 0x020fe20000000014 */
[----:B------:R-:W-:Y:S01]  /*2d00*/  FFMA.FTZ R37, R82, R37, R17 ;  /* 0x0000002552257223 */ /* 0x000fe20000010011 */
        /* <DEDUP_REMOVED lines=10> */
[----:B------:R-:W-:Y:S01]  /*2db0*/  FFMA.FTZ R83, R86, R21, R39 ;  /* 0x0000001556537223 */ /* 0x000fe20000010027 */
[----:B------:R-:W5:Y:S01]  /*2dc0*/  LDG.E.128 R16, desc[UR6][R2.64+0x2800] ;  /* 0x0028000602107981 */ /* 0x000f62000c1e1d00 */
[--C-:B------:R-:W-:Y:S01]  /*2dd0*/  FFMA.FTZ R89, R85, R20, R24.reuse ;  /* 0x0000001455597223 */ /* 0x100fe20000010018 */
[----:B------:R-:W-:-:S02]  /*2de0*/  PRMT R24, R8, 0x7632, R24 ;  /* 0x0000763208187816 */ /* 0x000fc40000000018 */
[----:B------:R-:W5:Y:S01]  /*2df0*/  LDG.E.128 R36, desc[UR6][R40.64+0x2800] ;  /* 0x0028000628247981 */ /* 0x000f62000c1e1d00 */
[C---:B------:R-:W-:Y:S02]  /*2e00*/  SHF.L.U32 R21, R25.reuse, 0x10, RZ ;  /* 0x0000001019157819 */ /* 0x040fe400000006ff */
[----:B------:R-:W-:Y:S02]  /*2e10*/  SHF.L.U32 R8, R8, 0x10, RZ ;  /* 0x0000001008087819 */ /* 0x000fe400000006ff */
[----:B------:R-:W-:Y:S01]  /*2e20*/  PRMT R25, R25, 0x7632, R25 ;  /* 0x0000763219197816 */ /* 0x000fe20000000019 */
[----:B------:R-:W-:Y:S01]  /*2e30*/  FFMA.FTZ R22, R84, R21, R89 ;  /* 0x0000001554167223 */ /* 0x000fe20000010059 */
[----:B------:R-:W-:Y:S01]  /*2e40*/  SHF.L.U32 R24, R24, 0x10, RZ ;  /* 0x0000001018187819 */ /* 0x000fe200000006ff */
[----:B------:R-:W-:Y:S01]  /*2e50*/  FFMA.FTZ R90, R81, R8, R90 ;  /* 0x00000008515a7223 */ /* 0x000fe2000001005a */
[----:B------:R-:W-:Y:S01]  /*2e60*/  IMAD.U32 R21, R23, 0x10000, RZ ;  /* 0x0001000017157824 */ /* 0x000fe200078e00ff */
[----:B------:R-:W-:-:S02]  /*2e70*/  SHF.L.U32 R20, R25, 0x10, RZ ;  /* 0x0000001019147819 */ /* 0x000fc400000006ff */
[----:B------:R-:W-:Y:S01]  /*2e80*/  PRMT R8, R23, 0x7632, R8 ;  /* 0x0000763217087816 */ /* 0x000fe20000000008 */
[----:B------:R-:W-:Y:S01]  /*2e90*/  FFMA.FTZ R93, R85, R24, R90 ;  /* 0x00000018555d7223 */ /* 0x000fe2000001005a */
[C---:B------:R-:W-:Y:S01]  /*2ea0*/  PRMT R24, R9.reuse, 0x7632, R24 ;  /* 0x0000763209187816 */ /* 0x040fe20000000018 */
[----:B------:R-:W-:Y:S01]  /*2eb0*/  FFMA.FTZ R83, R82, R21, R83 ;  /* 0x0000001552537223 */ /* 0x000fe20000010053 */
[----:B------:R-:W-:Y:S01]  /*2ec0*/  SHF.L.U32 R91, R9, 0x10, RZ ;  /* 0x00000010095b7819 */ /* 0x000fe200000006ff */
[----:B------:R-:W-:Y:S01]  /*2ed0*/  FFMA.FTZ R89, R87, R20, R22 ;  /* 0x0000001457597223 */ /* 0x000fe20000010016 */
[----:B------:R-:W-:Y:S01]  /*2ee0*/  IMAD.U32 R9, R8, 0x10000, RZ ;  /* 0x0001000008097824 */ /* 0x000fe200078e00ff */
[----:B------:R-:W5:Y:S01]  /*2ef0*/  LDG.E.128 R20, desc[UR6][R2.64+0x6000] ;  /* 0x0060000602147981 */ /* 0x000f62000c1e1d00 */
        /* <DEDUP_REMOVED lines=9> */
[----:B------:R-:W-:Y:S02]  /*2f90*/  PRMT R10, R10, 0x7632, R10 ;  /* 0x000076320a0a7816 */ /* 0x000fe4000000000a */
[C---:B------:R-:W-:Y:S01]  /*2fa0*/  PRMT R24, R27.reuse, 0x7632, R24 ;  /* 0x000076321b187816 */ /* 0x040fe20000000018 */
[----:B------:R-:W-:Y:S01]  /*2fb0*/  FFMA.FTZ R9, R86, R9, R25 ;  /* 0x0000000956097223 */ /* 0x000fe20000010019 */
[----:B------:R-:W-:Y:S02]  /*2fc0*/  SHF.L.U32 R27, R27, 0x10, RZ ;  /* 0x000000101b1b7819 */ /* 0x000fe400000006ff */
[----:B------:R-:W-:Y:S01]  /*2fd0*/  PRMT R8, R4, 0x7632, R8 ;  /* 0x0000763204087816 */ /* 0x000fe20000000008 */
[----:B------:R-:W-:Y:S01]  /*2fe0*/  FFMA.FTZ R83, R88, R83, R89 ;  /* 0x0000005358537223 */ /* 0x000fe20000010059 */
[----:B------:R-:W-:Y:S02]  /*2ff0*/  SHF.L.U32 R25, R10, 0x10, RZ ;  /* 0x000000100a197819 */ /* 0x000fe400000006ff */
[----:B------:R-:W-:Y:S01]  /*3000*/  SHF.L.U32 R4, R4, 0x10, RZ ;  /* 0x0000001004047819 */ /* 0x000fe200000006ff */
[----:B------:R-:W-:Y:S01]  /*3010*/  FFMA.FTZ R27, R82, R27, R9 ;  /* 0x0000001b521b7223 */ /* 0x000fe20000010009 */
[----:B------:R-:W-:Y:S01]  /*3020*/  IMAD.U32 R9, R11, 0x10000, RZ ;  /* 0x000100000b097824 */ /* 0x000fe200078e00ff */
[----:B------:R-:W-:Y:S01]  /*3030*/  SHF.L.U32 R8, R8, 0x10, RZ ;  /* 0x0000001008087819 */ /* 0x000fe200000006ff */
[----:B------:R-:W-:Y:S01]  /*3040*/  FFMA.FTZ R25, R86, R25, R83 ;  /* 0x0000001956197223 */ /* 0x000fe20000010053 */
[----:B------:R-:W-:Y:S01]  /*3050*/  FFMA.FTZ R92, R81, R4, R92 ;  /* 0x00000004515c7223 */ /* 0x000fe2000001005c */
[----:B------:R-:W-:-:S02]  /*3060*/  PRMT R4, R11, 0x7632, R4 ;  /* 0x000076320b047816 */ /* 0x000fc40000000004 */
[----:B------:R-:W-:Y:S01]  /*3070*/  FFMA.FTZ R80, R82, R9, R25 ;  /* 0x0000000952507223 */ /* 0x000fe20000010019 */
[----:B------:R-:W-:Y:S02]  /*3080*/  FFMA.FTZ R83, R85, R8, R92 ;  /* 0x0000000855537223 */ /* 0x000fe4000001005c */
[----:B------:R-:W5:Y:S01]  /*3090*/  LDG.E.128 R8, desc[UR6][R2.64+0x9800] ;  /* 0x0098000602087981 */ /* 0x000f62000c1e1d00 */
[C---:B------:R-:W-:Y:S02]  /*30a0*/  SHF.L.U32 R25, R5.reuse, 0x10, RZ ;  /* 0x0000001005197819 */ /* 0x040fe400000006ff */
[----:B------:R-:W-:Y:S02]  /*30b0*/  PRMT R26, R5, 0x7632, R26 ;  /* 0x00007632051a7816 */ /* 0x000fe4000000001a */
[----:B------:R-:W-:Y:S01]  /*30c0*/  SHF.L.U32 R5, R24, 0x10, RZ ;  /* 0x0000001018057819 */ /* 0x000fe200000006ff */
[----:B------:R-:W-:Y:S01]  /*30d0*/  FFMA.FTZ R24, R84, R25, R83 ;  /* 0x0000001954187223 */ /* 0x000fe20000010053 */
[----:B------:R-:W-:Y:S01]  /*30e0*/  IMAD.U32 R25, R4, 0x10000, RZ ;  /* 0x0001000004197824 */ /* 0x000fe200078e00ff */
[----:B------:R-:W-:-:S02]  /*30f0*/  SHF.L.U32 R4, R68, 0x10, RZ ;  /* 0x0000001044047819 */ /* 0x000fc400000006ff */
[----:B------:R-:W-:Y:S02]  /*3100*/  PRMT R68, R68, 0x7632, R68 ;  /* 0x0000763244447816 */ /* 0x000fe40000000044 */
[----:B------:R-:W-:Y:S01]  /*3110*/  SHF.L.U32 R26, R26, 0x10, RZ ;  /* 0x000000101a1a7819 */ /* 0x000fe200000006ff */
[----:B------:R-:W-:Y:S01]  /*3120*/  FFMA.FTZ R104, R81, R4, R104 ;  /* 0x0000000451687223 */ /* 0x000fe20000010068 */
[----:B------:R-:W-:Y:S01]  /*3130*/  SHF.L.U32 R68, R68, 0x10, RZ ;  /* 0x0000001044447819 */ /* 0x000fe200000006ff */
[C---:B------:R-:W-:Y:S01]  /*3140*/  FFMA.FTZ R90, R0.reuse, R5, R27 ;  /* 0x00000005005a7223 */ /* 0x040fe2000001001b */
[----:B------:R-:W-:Y:S01]  /*3150*/  FFMA.FTZ R80, R0, R25, R80 ;  /* 0x0000001900507223 */ /* 0x000fe20000010050 */
[----:B------:R-:W-:Y:S01]  /*3160*/  FFMA.FTZ R25, R87, R26, R24 ;  /* 0x0000001a57197223 */ /* 0x000fe20000010018 */
[C---:B------:R-:W-:Y:S01]  /*3170*/  IMAD.U32 R5, R6.reuse, 0x10000, RZ ;  /* 0x0001000006057824 */ /* 0x040fe200078e00ff */
        /* <DEDUP_REMOVED lines=30> */
[----:B------:R-:W5:Y:S01]  /*3360*/  LDG.E.128 R24, desc[UR6][R2.64+0x10800] ;  /* 0x0108000602187981 */ /* 0x000f62000c1e1d00 */
[----:B------:R-:W-:Y:S01]  /*3370*/  IMAD.U32 R69, R68, 0x10000, RZ ;  /* 0x0001000044457824 */ /* 0x000fe200078e00ff */
[C---:B------:R-:W-:Y:S02]  /*3380*/  SHF.L.U32 R73, R74.reuse, 0x10, RZ ;  /* 0x000000104a497819 */ /* 0x040fe400000006ff */
        /* <DEDUP_REMOVED lines=8> */
[----:B------:R-:W-:-:S02]  /*3410*/  SHF.L.U32 R83, R76, 0x10, RZ ;  /* 0x000000104c537819 */ /* 0x000fc400000006ff */
[C---:B------:R-:W-:Y:S02]  /*3420*/  PRMT R72, R75.reuse, 0x7632, R72 ;  /* 0x000076324b487816 */ /* 0x040fe40000000048 */
[----:B------:R-:W-:Y:S02]  /*3430*/  PRMT R64, R64, 0x7632, R64 ;  /* 0x0000763240407816 */ /* 0x000fe40000000040 */
[----:B------:R-:W-:Y:S01]  /*3440*/  PRMT R84, R76, 0x7632, R84 ;  /* 0x000076324c547816 */ /* 0x000fe20000000054 */
[----:B------:R-:W-:Y:S01]  /*3450*/  FFMA.FTZ R85, R86, R69, R73 ;  /* 0x0000004556557223 */ /* 0x000fe20000010049 */
[----:B------:R-:W-:Y:S01]  /*3460*/  SHF.L.U32 R75, R75, 0x10, RZ ;  /* 0x000000104b4b7819 */ /* 0x000fe200000006ff */
[----:B------:R-:W-:Y:S01]  /*3470*/  FFMA.FTZ R81, R0, R71, R70 ;  /* 0x0000004700517223 */ /* 0x000fe20000010046 */
[----:B------:R-:W-:Y:S01]  /*3480*/  FFMA.FTZ R89, R83, R68, R100 ;  /* 0x0000004453597223 */ /* 0x000fe20000010064 */
[----:B------:R-:W-:Y:S01]  /*3490*/  SHF.L.U32 R87, R64, 0x10, RZ ;  /* 0x0000001040577819 */ /* 0x000fe200000006ff */
[----:B------:R-:W5:Y:S01]  /*34a0*/  LDG.E.128 R68, desc[UR6][R2.64+0x14000] ;  /* 0x0140000602447981 */ /* 0x000f62000c1e1d00 */
[----:B------:R-:W-:-:S02]  /*34b0*/  IMAD.U32 R84, R84, 0x10000, RZ ;  /* 0x0001000054547824 */ /* 0x000fc400078e00ff */
        /* <DEDUP_REMOVED lines=14> */
[----:B------:R-:W-:Y:S02]  /*35a0*/  PRMT R65, R56, 0x7632, R65 ;  /* 0x0000763238417816 */ /* 0x000fe40000000041 */
[C---:B------:R-:W-:Y:S02]  /*35b0*/  PRMT R56, R66.reuse, 0x7632, R56 ;  /* 0x0000763242387816 */ /* 0x040fe40000000038 */
        /* <DEDUP_REMOVED lines=8> */
[----:B------:R-:W-:Y:S01]  /*3640*/  SHF.L.U32 R77, R67, 0x10, RZ ;  /* 0x00000010434d7819 */ /* 0x000fe200000006ff */
[----:B------:R-:W-:Y:S01]  /*3650*/  FFMA.FTZ R79, R84, R65, R79 ;  /* 0x00000041544f7223 */ /* 0x000fe2000001004f */
[C---:B------:R-:W-:Y:S01]  /*3660*/  PRMT R66, R60.reuse, 0x7632, R66 ;  /* 0x000076323c427816 */ /* 0x040fe20000000042 */
[----:B------:R-:W-:Y:S01]  /*3670*/  IMAD.U32 R67, R60, 0x10000, RZ ;  /* 0x000100003c437824 */ /* 0x000fe200078e00ff */
[----:B------:R-:W-:-:S02]  /*3680*/  PRMT R87, R78, 0x7632, R87 ;  /* 0x000076324e577816 */ /* 0x000fc40000000057 */
        /* <DEDUP_REMOVED lines=15> */
[----:B------:R-:W-:Y:S01]  /*3780*/  PRMT R58, R58, 0x7632, R58 ;  /* 0x000076323a3a7816 */ /* 0x000fe2000000003a */
[----:B------:R-:W-:Y:S01]  /*3790*/  FFMA.FTZ R60, R0, R77, R57 ;  /* 0x0000004d003c7223 */ /* 0x000fe20000010039 */
[----:B------:R-:W-:Y:S01]  /*37a0*/  FFMA.FTZ R91, R86, R91, R95 ;  /* 0x0000005b565b7223 */ /* 0x000fe2000001005f */
[----:B------:R-:W-:Y:S01]  /*37b0*/  IMAD.U32 R57, R61, 0x10000, RZ ;  /* 0x000100003d397824 */ /* 0x000fe200078e00ff */
        /* <DEDUP_REMOVED lines=8> */
[----:B------:R-:W-:-:S02]  /*3840*/  SHF.L.U32 R62, R62, 0x10, RZ ;  /* 0x000000103e3e7819 */ /* 0x000fc400000006ff */
[----:B------:R-:W-:Y:S01]  /*3850*/  PRMT R56, R48, 0x7632, R56 ;  /* 0x0000763230387816 */ /* 0x000fe20000000038 */
[----:B------:R-:W-:Y:S01]  /*3860*/  FFMA.FTZ R97, R83, R59, R96 ;  /* 0x0000003b53617223 */ /* 0x000fe20000010060 */
[----:B------:R-:W-:Y:S01]  /*3870*/  SHF.L.U32 R48, R57, 0x10, RZ ;  /* 0x0000001039307819 */ /* 0x000fe200000006ff */
[----:B------:R-:W-:Y:S01]  /*3880*/  FFMA.FTZ R62, R85, R62, R78 ;  /* 0x0000003e553e7223 */ /* 0x000fe2000001004e */
[----:B------:R-:W-:Y:S02]  /*3890*/  SHF.L.U32 R91, R56, 0x10, RZ ;  /* 0x00000010385b7819 */ /* 0x000fe400000006ff */
[----:B------:R-:W5:Y:S01]  /*38a0*/  LDG.E.128 R56, desc[UR6][R2.64+0x1e800] ;  /* 0x01e8000602387981 */ /* 0x000f62000c1e1d00 */
[----:B------:R-:W-:Y:S01]  /*38b0*/  SHF.L.U32 R89, R63, 0x10, RZ ;  /* 0x000000103f597819 */ /* 0x000fe200000006ff */
[----:B------:R-:W-:Y:S01]  /*38c0*/  FFMA.FTZ R48, R87, R48, R62 ;  /* 0x0000003057307223 */ /* 0x000fe2000001003e */
[C---:B------:R-:W-:Y:S01]  /*38d0*/  IMAD.U32 R95, R49.reuse, 0x10000, RZ ;  /* 0x00010000315f7824 */ /* 0x040fe200078e00ff */
[----:B------:R-:W-:Y:S01]  /*38e0*/  PRMT R49, R49, 0x7632, R49 ;  /* 0x0000763231317816 */ /* 0x000fe20000000031 */
        /* <DEDUP_REMOVED lines=11> */
[----:B------:R-:W-:Y:S01]  /*39a0*/  SHF.L.U32 R93, R93, 0x10, RZ ;  /* 0x000000105d5d7819 */ /* 0x000fe200000006ff */
[----:B------:R-:W-:Y:S01]  /*39b0*/  FFMA.FTZ R96, R82, R49, R95 ;  /* 0x0000003152607223 */ /* 0x000fe2000001005f */
[----:B------:R-:W-:Y:S01]  /*39c0*/  FFMA.FTZ R97, R83, R61, R90 ;  /* 0x0000003d53617223 */ /* 0x000fe2000001005a */
[----:B------:R-:W-:Y:S02]  /*39d0*/  IMAD.U32 R49, R52, 0x10000, RZ ;  /* 0x0001000034317824 */ /* 0x000fe400078e00ff */
[C---:B------:R-:W-:Y:S01]  /*39e0*/  FFMA.FTZ R94, R93.reuse, R76, R60 ;  /* 0x0000004c5d5e7223 */ /* 0x040fe2000001003c */
[C---:B------:R-:W-:Y:S01]  /*39f0*/  FFMA.FTZ R91, R93.reuse, R48, R77 ;  /* 0x000000305d5b7223 */ /* 0x040fe2000001004d */
[----:B------:R-:W-:Y:S01]  /*3a00*/  FFMA.FTZ R89, R93, R62, R89 ;  /* 0x0000003e5d597223 */ /* 0x000fe20000010059 */
[----:B------:R0:W5:Y:S01]  /*3a10*/  LDG.E.128 R76, desc[UR6][R40.64+0x3000] ;  /* 0x00300006284c7981 */ /* 0x000162000c1e1d00 */
[----:B------:R-:W-:Y:S01]  /*3a20*/  FFMA.FTZ R97, R84, R49, R97 ;  /* 0x0000003154617223 */ /* 0x000fe20000010061 */
[----:B------:R-:W-:-:S02]  /*3a30*/  SHF.L.U32 R48, R50, 0x10, RZ ;  /* 0x0000001032307819 */ /* 0x000fc400000006ff */
[----:B------:R-:W5:Y:S01]  /*3a40*/  LDG.E.128 R60, desc[UR6][R2.64+0x3000] ;  /* 0x00300006023c7981 */ /* 0x000f62000c1e1d00 */
[C---:B------:R-:W-:Y:S02]  /*3a50*/  PRMT R49, R53.reuse, 0x7632, R49 ;  /* 0x0000763235317816 */ /* 0x040fe40000000031 */
[----:B------:R-:W-:Y:S02]  /*3a60*/  PRMT R50, R50, 0x7632, R50 ;  /* 0x0000763232327816 */ /* 0x000fe40000000032 */
[----:B------:R-:W-:Y:S01]  /*3a70*/  SHF.L.U32 R53, R53, 0x10, RZ ;  /* 0x0000001035357819 */ /* 0x000fe200000006ff */
[C---:B0-----:R-:W-:Y:S01]  /*3a80*/  IMAD.U32 R40, R44.reuse, 0x10000, RZ ;  /* 0x000100002c287824 */ /* 0x041fe200078e00ff */
[----:B------:R-:W-:Y:S01]  /*3a90*/  PRMT R44, R44, 0x7632, R44 ;  /* 0x000076322c2c7816 */ /* 0x000fe2000000002c */
[----:B------:R-:W-:Y:S01]  /*3aa0*/  FFMA.FTZ R48, R85, R48, R96 ;  /* 0x0000003055307223 */ /* 0x000fe20000010060 */
[C---:B------:R-:W-:Y:S01]  /*3ab0*/  PRMT R90, R51.reuse, 0x7632, R90 ;  /* 0x00007632335a7816 */ /* 0x040fe2000000005a */
[----:B------:R-:W-:Y:S01]  /*3ac0*/  FFMA.FTZ R53, R86, R53, R97 ;  /* 0x0000003556357223 */ /* 0x000fe20000010061 */
[----:B------:R-:W-:-:S02]  /*3ad0*/  SHF.L.U32 R95, R51, 0x10, RZ ;  /* 0x00000010335f7819 */ /* 0x000fc400000006ff */
[----:B------:R-:W-:Y:S01]  /*3ae0*/  SHF.L.U32 R50, R50, 0x10, RZ ;  /* 0x0000001032327819 */ /* 0x000fe200000006ff */
[----:B------:R-:W-:Y:S01]  /*3af0*/  FFMA.FTZ R97, R83, R40, R80 ;  /* 0x0000002853617223 */ /* 0x000fe20000010050 */
[----:B------:R-:W-:Y:S02]  /*3b00*/  SHF.L.U32 R51, R44, 0x10, RZ ;  /* 0x000000102c337819 */ /* 0x000fe400000006ff */
[----:B------:R-:W-:Y:S01]  /*3b10*/  SHF.L.U32 R49, R49, 0x10, RZ ;  /* 0x0000001031317819 */ /* 0x000fe200000006ff */
[--C-:B------:R-:W-:Y:S01]  /*3b20*/  FFMA.FTZ R41, R87, R50, R48.reuse ;  /* 0x0000003257297223 */ /* 0x100fe20000010030 */
[C---:B------:R-:W-:Y:S01]  /*3b30*/  PRMT R48, R45.reuse, 0x7632, R48 ;  /* 0x000076322d307816 */ /* 0x040fe20000000030 */
        /* <DEDUP_REMOVED lines=8> */
[----:B------:R-:W5:Y:S01]  /*3bc0*/  LDG.E.128 R48, desc[UR6][R2.64+0x6800] ;  /* 0x0068000602307981 */ /* 0x000f62000c1e1d00 */
[----:B------:R-:W-:Y:S01]  /*3bd0*/  FFMA.FTZ R44, R85, R40, R44 ;  /* 0x00000028552c7223 */ /* 0x000fe2000001002c */
[----:B------:R-:W-:Y:S01]  /*3be0*/  SHF.L.U32 R52, R46, 0x10, RZ ;  /* 0x000000102e347819 */ /* 0x000fe200000006ff */
[----:B------:R-:W-:Y:S01]  /*3bf0*/  FFMA.FTZ R80, R82, R53, R45 ;  /* 0x0000003552507223 */ /* 0x000fe2000001002d */
[----:B------:R-:W-:Y:S01]  /*3c00*/  PRMT R46, R46, 0x7632, R46 ;  /* 0x000076322e2e7816 */ /* 0x000fe2000000002e */
[--C-:B------:R-:W-:Y:S01]  /*3c10*/  FFMA.FTZ R45, R87, R54, R44.reuse ;  /* 0x00000036572d7223 */ /* 0x100fe2000001002c */
[----:B--2---:R-:W-:Y:S01]  /*3c20*/  PRMT R44, R28, 0x7632, R44 ;  /* 0x000076321c2c7816 */ /* 0x004fe2000000002c */
[----:B------:R-:W-:Y:S01]  /*3c30*/  FFMA.FTZ R40, R0, R95, R41 ;  /* 0x0000005f00287223 */ /* 0x000fe20000010029 */
[----:B------:R-:W-:Y:S01]  /*3c40*/  SHF.L.U32 R53, R28, 0x10, RZ ;  /* 0x000000101c357819 */ /* 0x000fe200000006ff */
[----:B------:R-:W-:Y:S01]  /*3c50*/  FFMA.FTZ R52, R85, R52, R80 ;  /* 0x0000003455347223 */ /* 0x000fe20000010050 */
[----:B------:R-:W-:Y:S01]  /*3c60*/  IMAD.U32 R41, R55, 0x10000, RZ ;  /* 0x0001000037297824 */ /* 0x000fe200078e00ff */
[----:B------:R-:W-:-:S02]  /*3c70*/  SHF.L.U32 R46, R46, 0x10, RZ ;  /* 0x000000102e2e7819 */ /* 0x000fc400000006ff */
[----:B------:R-:W-:Y:S01]  /*3c80*/  PRMT R28, R55, 0x7632, R28 ;  /* 0x00007632371c7816 */ /* 0x000fe2000000001c */
[----:B------:R-:W-:Y:S01]  /*3c90*/  FFMA.FTZ R101, R83, R53, R92 ;  /* 0x0000003553657223 */ /* 0x000fe2000001005c */
[----:B------:R-:W-:Y:S01]  /*3ca0*/  SHF.L.U32 R97, R44, 0x10, RZ ;  /* 0x000000102c617819 */ /* 0x000fe200000006ff */
[----:B------:R-:W-:Y:S01]  /*3cb0*/  FFMA.FTZ R45, R0, R41, R45 ;  /* 0x00000029002d7223 */ /* 0x000fe2000001002d */
[----:B------:R-:W-:Y:S01]  /*3cc0*/  FFMA.FTZ R95, R87, R46, R52 ;  /* 0x0000002e575f7223 */ /* 0x000fe20000010034 */
[----:B------:R-:W-:Y:S01]  /*3cd0*/  IMAD.U32 R41, R47, 0x10000, RZ ;  /* 0x000100002f297824 */ /* 0x000fe200078e00ff */
[C---:B------:R-:W-:Y:S01]  /*3ce0*/  SHF.L.U32 R99, R29.reuse, 0x10, RZ ;  /* 0x000000101d637819 */ /* 0x040fe200000006ff */
[----:B------:R-:W2:Y:S01]  /*3cf0*/  LDG.E.128 R52, desc[UR6][R2.64+0xa000] ;  /* 0x00a0000602347981 */ /* 0x000ea2000c1e1d00 */
        /* <DEDUP_REMOVED lines=11> */
[----:B------:R-:W-:Y:S01]  /*3db0*/  SHF.L.U32 R12, R12, 0x10, RZ ;  /* 0x000000100c0c7819 */ /* 0x000fe200000006ff */
[C---:B------:R-:W-:Y:S01]  /*3dc0*/  FFMA.FTZ R41, R93.reuse, R90, R40 ;  /* 0x0000005a5d297223 */ /* 0x040fe20000010028 */
        /* <DEDUP_REMOVED lines=8> */
[----:B----4-:R-:W-:Y:S01]  /*3e50*/  PRMT R12, R32, 0x7632, R12 ;  /* 0x00007632200c7816 */ /* 0x010fe2000000000c */
[----:B------:R-:W-:Y:S01]  /*3e60*/  FFMA.FTZ R95, R84, R95, R81 ;  /* 0x0000005f545f7223 */ /* 0x000fe20000010051 */
[----:B------:R-:W-:Y:S01]  /*3e70*/  PRMT R90, R31, 0x7632, R90 ;  /* 0x000076321f5a7816 */ /* 0x000fe2000000005a */
[----:B------:R-:W3:Y:S01]  /*3e80*/  LDG.E.128 R44, desc[UR6][R2.64+0xd800] ;  /* 0x00d80006022c7981 */ /* 0x000ee2000c1e1d00 */
        /* <DEDUP_REMOVED lines=16> */
[----:B------:R-:W-:Y:S01]  /*3f90*/  FFMA.FTZ R33, R86, R33, R83 ;  /* 0x0000002156217223 */ /* 0x000fe20000010053 */
[----:B------:R-:W-:Y:S01]  /*3fa0*/  PRMT R14, R14, 0x7632, R14 ;  /* 0x000076320e0e7816 */ /* 0x000fe2000000000e */
[----:B------:R-:W-:Y:S02]  /*3fb0*/  FFMA.FTZ R12, R85, R12, R28 ;  /* 0x0000000c550c7223 */ /* 0x000fe4000001001c */
[----:B------:R-:W-:Y:S01]  /*3fc0*/  FFMA.FTZ R84, R82, R13, R33 ;  /* 0x0000000d52547223 */ /* 0x000fe20000010021 */
[----:B------:R-:W4:Y:S01]  /*3fd0*/  LDG.E.128 R28, desc[UR6][R2.64+0x11000] ;  /* 0x01100006021c7981 */ /* 0x000f22000c1e1d00 */
[C---:B------:R-:W-:Y:S02]  /*3fe0*/  PRMT R82, R34.reuse, 0x7632, R82 ;  /* 0x0000763222527816 */ /* 0x040fe40000000052 */
[----:B------:R-:W-:Y:S02]  /*3ff0*/  SHF.L.U32 R34, R34, 0x10, RZ ;  /* 0x0000001022227819 */ /* 0x000fe400000006ff */
[----:B------:R-:W-:-:S02]  /*4000*/  SHF.L.U32 R14, R14, 0x10, RZ ;  /* 0x000000100e0e7819 */ /* 0x000fc400000006ff */
[----:B------:R-:W-:Y:S01]  /*4010*/  SHF.L.U32 R82, R82, 0x10, RZ ;  /* 0x0000001052527819 */ /* 0x000fe200000006ff */
[----:B------:R-:W-:Y:S01]  /*4020*/  FFMA.FTZ R84, R85, R34, R84 ;  /* 0x0000002255547223 */ /* 0x000fe20000010054 */
[----:B------:R-:W-:Y:S02]  /*4030*/  IMAD.U32 R13, R15, 0x10000, RZ ;  /* 0x000100000f0d7824 */ /* 0x000fe400078e00ff */
[----:B------:R-:W-:Y:S01]  /*4040*/  FFMA.FTZ R81, R87, R14, R12 ;  /* 0x0000000e57517223 */ /* 0x000fe2000001000c */
[----:B------:R-:W-:Y:S01]  /*4050*/  PRMT R34, R35, 0x7632, R34 ;  /* 0x0000763223227816 */ /* 0x000fe20000000022 */
[----:B------:R-:W-:Y:S01]  /*4060*/  FFMA.FTZ R87, R87, R82, R84 ;  /* 0x0000005257577223 */ /* 0x000fe20000010054 */
[----:B------:R-:W-:Y:S01]  /*4070*/  SHF.L.U32 R35, R35, 0x10, RZ ;  /* 0x0000001023237819 */ /* 0x000fe200000006ff */
[----:B------:R-:W-:Y:S01]  /*4080*/  FFMA.FTZ R83, R0, R13, R81 ;  /* 0x0000000d00537223 */ /* 0x000fe20000010051 */
[----:B------:R-:W-:Y:S02]  /*4090*/  PRMT R33, R15, 0x7632, R33 ;  /* 0x000076320f217816 */ /* 0x000fe40000000021 */
[----:B------:R-:W4:Y:S01]  /*40a0*/  LDG.E.128 R12, desc[UR6][R2.64+0x14800] ;  /* 0x01480006020c7981 */ /* 0x000f22000c1e1d00 */
[----:B-----5:R-:W-:Y:S01]  /*40b0*/  SHF.L.U32 R82, R16, 0x10, RZ ;  /* 0x0000001010527819 */ /* 0x020fe200000006ff */
[----:B------:R-:W-:Y:S01]  /*40c0*/  FFMA.FTZ R35, R0, R35, R87 ;  /* 0x0000002300237223 */ /* 0x000fe20000010057 */
[----:B------:R-:W-:Y:S01]  /*40d0*/  PRMT R16, R16, 0x7632, R16 ;  /* 0x0000763210107816 */ /* 0x000fe20000000010 */
[C---:B------:R-:W-:Y:S01]  /*40e0*/  IMAD.U32 R81, R36.reuse, 0x10000, RZ ;  /* 0x0001000024517824 */ /* 0x040fe200078e00ff */
[----:B------:R-:W-:-:S02]  /*40f0*/  PRMT R0, R36, 0x7632, R0 ;  /* 0x0000763224007816 */ /* 0x000fc40000000000 */
[----:B------:R-:W-:Y:S01]  /*4100*/  SHF.L.U32 R85, R16, 0x10, RZ ;  /* 0x0000001010557819 */ /* 0x000fe200000006ff */
[----:B------:R-:W-:Y:S01]  /*4110*/  FFMA.FTZ R95, R81, R82, R94 ;  /* 0x00000052515f7223 */ /* 0x000fe2000001005e */
[----:B------:R-:W-:Y:S01]  /*4120*/  SHF.L.U32 R0, R0, 0x10, RZ ;  /* 0x0000001000007819 */ /* 0x000fe200000006ff */
[----:B------:R-:W-:Y:S01]  /*4130*/  IMAD.U32 R84, R90, 0x10000, RZ ;  /* 0x000100005a547824 */ /* 0x000fe200078e00ff */
[----:B------:R-:W-:Y:S02]  /*4140*/  SHF.L.U32 R34, R34, 0x10, RZ ;  /* 0x0000001022227819 */ /* 0x000fe400000006ff */
[----:B------:R-:W-:Y:S01]  /*4150*/  SHF.L.U32 R87, R17, 0x10, RZ ;  /* 0x0000001011577819 */ /* 0x000fe200000006ff */
[----:B------:R-:W-:Y:S01]  /*4160*/  FFMA.FTZ R85, R0, R85, R95 ;  /* 0x0000005500557223 */ /* 0x000fe2000001005f */
[----:B------:R-:W-:Y:S01]  /*4170*/  SHF.L.U32 R82, R37, 0x10, RZ ;  /* 0x0000001025527819 */ /* 0x000fe200000006ff */
[----:B------:R-:W-:Y:S01]  /*4180*/  FFMA.FTZ R84, R93, R84, R32 ;  /* 0x000000545d547223 */ /* 0x000fe20000010020 */
[----:B------:R-:W-:Y:S01]  /*4190*/  SHF.L.U32 R86, R33, 0x10, RZ ;  /* 0x0000001021567819 */ /* 0x000fe200000006ff */
[----:B------:R-:W-:-:S02]  /*41a0*/  FFMA.FTZ R88, R93, R34, R35 ;  /* 0x000000225d587223 */ /* 0x000fc40000010023 */
[----:B------:R-:W5:Y:S01]  /*41b0*/  LDG.E.128 R32, desc[UR6][R2.64+0x18000] ;  /* 0x0180000602207981 */ /* 0x000f62000c1e1d00 */
[----:B------:R-:W-:Y:S01]  /*41c0*/  FFMA.FTZ R90, R82, R87, R85 ;  /* 0x00000057525a7223 */ /* 0x000fe20000010055 */
[C---:B------:R-:W-:Y:S01]  /*41d0*/  IMAD.U32 R16, R20.reuse, 0x10000, RZ ;  /* 0x0001000014107824 */ /* 0x040fe200078e00ff */
[----:B------:R-:W-:Y:S02]  /*41e0*/  PRMT R17, R17, 0x7632, R17 ;  /* 0x0000763211117816 */ /* 0x000fe40000000011 */
[----:B------:R-:W-:Y:S02]  /*41f0*/  PRMT R85, R37, 0x7632, R85 ;  /* 0x0000763225557816 */ /* 0x000fe40000000055 */
[----:B------:R-:W-:Y:S02]  /*4200*/  PRMT R20, R20, 0x7632, R20 ;  /* 0x0000763214147816 */ /* 0x000fe40000000014 */
[----:B------:R-:W-:Y:S02]  /*4210*/  SHF.L.U32 R36, R17, 0x10, RZ ;  /* 0x0000001011247819 */ /* 0x000fe400000006ff */
        /* <DEDUP_REMOVED lines=10> */
[----:B------:R-:W-:Y:S01]  /*42c0*/  PRMT R17, R21, 0x7632, R17 ;  /* 0x0000763215117816 */ /* 0x000fe20000000011 */
[----:B------:R-:W-:Y:S01]  /*42d0*/  FFMA.FTZ R38, R83, R36, R38 ;  /* 0x0000002453267223 */ /* 0x000fe20000010026 */
[C---:B------:R-:W-:Y:S02]  /*42e0*/  PRMT R87, R39.reuse, 0x7632, R87 ;  /* 0x0000763227577816 */ /* 0x040fe40000000057 */
[----:B------:R-:W-:Y:S01]  /*42f0*/  SHF.L.U32 R20, R39, 0x10, RZ ;  /* 0x0000001027147819 */ /* 0x000fe200000006ff */
[----:B------:R-:W-:Y:S01]  /*4300*/  IMAD.U32 R36, R18, 0x10000, RZ ;  /* 0x0001000012247824 */ /* 0x000fe200078e00ff */
[----:B------:R-:W-:-:S02]  /*4310*/  SHF.L.U32 R39, R21, 0x10, RZ ;  /* 0x0000001015277819 */ /* 0x000fc400000006ff */
[C---:B------:R-:W-:Y:S02]  /*4320*/  PRMT R90, R19.reuse, 0x7632, R90 ;  /* 0x00007632135a7816 */ /* 0x040fe4000000005a */
[----:B------:R-:W-:Y:S02]  /*4330*/  SHF.L.U32 R37, R19, 0x10, RZ ;  /* 0x0000001013257819 */ /* 0x000fe400000006ff */
[----:B------:R-:W-:Y:S02]  /*4340*/  SHF.L.U32 R21, R16, 0x10, RZ ;  /* 0x0000001010157819 */ /* 0x000fe400000006ff */
[----:B------:R-:W-:Y:S02]  /*4350*/  SHF.L.U32 R92, R17, 0x10, RZ ;  /* 0x00000010115c7819 */ /* 0x000fe400000006ff */
[----:B------:R-:W5:Y:S01]  /*4360*/  LDG.E.128 R16, desc[UR6][R2.64+0x1b800] ;  /* 0x01b8000602107981 */ /* 0x000f62000c1e1d00 */
[----:B------:R-:W-:Y:S01]  /*4370*/  FFMA.FTZ R94, R82, R39, R91 ;  /* 0x00000027525e7223 */ /* 0x000fe2000001005b */
[----:B------:R-:W-:Y:S01]  /*4380*/  SHF.L.U32 R96, R8, 0x10, RZ ;  /* 0x0000001008607819 */ /* 0x000fe200000006ff */
[----:B------:R-:W-:-:S04]  /*4390*/  FFMA.FTZ R39, R21, R36, R38 ;  /* 0x0000002415277223 */ /* 0x000fc80000010026 */
[----:B------:R-:W-:Y:S01]  /*43a0*/  FFMA.FTZ R93, R81, R96, R89 ;  /* 0x00000060515d7223 */ /* 0x000fe20000010059 */
[----:B------:R-:W-:Y:S02]  /*43b0*/  FFMA.FTZ R89, R20, R37, R39 ;  /* 0x0000002514597223 */ /* 0x000fe40000010027 */
[----:B------:R0:W5:Y:S01]  /*43c0*/  LDG.E.128 R36, desc[UR6][R2.64+0x1f000] ;  /* 0x01f0000602247981 */ /* 0x000162000c1e1d00 */
[----:B------:R-:W-:Y:S02]  /*43d0*/  PRMT R91, R8, 0x7632, R91 ;  /* 0x00007632085b7816 */ /* 0x000fe4000000005b */
[C---:B------:R-:W-:Y:S01]  /*43e0*/  SHF.L.U32 R8, R22.reuse, 0x10, RZ ;  /* 0x0000001016087819 */ /* 0x040fe200000006ff */
[----:B------:R-:W-:Y:S01]  /*43f0*/  FFMA.FTZ R92, R85, R92, R94 ;  /* 0x0000005c555c7223 */ /* 0x000fe2000001005e */
[----:B------:R-:W-:Y:S01]  /*4400*/  PRMT R22, R22, 0x7632, R22 ;  /* 0x0000763216167816 */ /* 0x000fe20000000016 */
[----:B------:R-:W-:Y:S01]  /*4410*/  IMAD.U32 R91, R91, 0x10000, RZ ;  /* 0x000100005b5b7824 */ /* 0x000fe200078e00ff */
[----:B------:R-:W-:Y:S01]  /*4420*/  SHF.L.U32 R95, R9, 0x10, RZ ;  /* 0x00000010095f7819 */ /* 0x000fe200000006ff */
[----:B------:R-:W-:Y:S01]  /*4430*/  FFMA.FTZ R92, R83, R8, R92 ;  /* 0x00000008535c7223 */ /* 0x000fe2000001005c */
[----:B------:R-:W-:Y:S01]  /*4440*/  SHF.L.U32 R22, R22, 0x10, RZ ;  /* 0x0000001016167819 */ /* 0x000fe200000006ff */
[--C-:B------:R-:W-:Y:S01]  /*4450*/  FFMA.FTZ R97, R0, R91, R93.reuse ;  /* 0x0000005b00617223 */ /* 0x100fe2000001005d */
[----:B------:R-:W-:-:S02]  /*4460*/  PRMT R93, R9, 0x7632, R93 ;  /* 0x00007632095d7816 */ /* 0x000fc4000000005d */
[----:B------:R-:W-:Y:S01]  /*4470*/  SHF.L.U32 R9, R90, 0x10, RZ ;  /* 0x000000105a097819 */ /* 0x000fe200000006ff */
[----:B------:R-:W-:Y:S01]  /*4480*/  FFMA.FTZ R91, R21, R22, R92 ;  /* 0x00000016155b7223 */ /* 0x000fe2000001005c */
[----:B------:R-:W-:Y:S01]  /*4490*/  SHF.L.U32 R8, R87, 0x10, RZ ;  /* 0x0000001057087819 */ /* 0x000fe200000006ff */
[----:B------:R-:W-:Y:S01]  /*44a0*/  IMAD.U32 R87, R23, 0x10000, RZ ;  /* 0x0001000017577824 */ /* 0x000fe200078e00ff */
[----:B------:R-:W-:Y:S01]  /*44b0*/  SHF.L.U32 R22, R93, 0x10, RZ ;  /* 0x000000105d167819 */ /* 0x000fe200000006ff */
[----:B------:R-:W-:Y:S01]  /*44c0*/  FFMA.FTZ R90, R82, R95, R97 ;  /* 0x0000005f525a7223 */ /* 0x000fe20000010061 */
[----:B------:R-:W-:Y:S02]  /*44d0*/  PRMT R23, R23, 0x7632, R23 ;  /* 0x0000763217177816 */ /* 0x000fe40000000017 */
[----:B0-----:R-:W-:Y:S01]  /*44e0*/  PRMT R2, R10, 0x7632, R2 ;  /* 0x000076320a027816 */ /* 0x001fe20000000002 */
[----:B------:R-:W-:Y:S01]  /*44f0*/  FFMA.FTZ R22, R85, R22, R90 ;  /* 0x0000001655167223 */ /* 0x000fe2000001005a */
[----:B------:R-:W-:Y:S01]  /*4500*/  SHF.L.U32 R23, R23, 0x10, RZ ;  /* 0x0000001017177819 */ /* 0x000fe200000006ff */
[----:B------:R-:W-:Y:S01]  /*4510*/  FFMA.FTZ R87, R20, R87, R91 ;  /* 0x0000005714577223 */ /* 0x000fe2000001005b */
[----:B------:R-:W-:-:S02]  /*4520*/  SHF.L.U32 R90, R4, 0x10, RZ ;  /* 0x00000010045a7819 */ /* 0x000fc400000006ff */
[----:B------:R-:W-:Y:S02]  /*4530*/  SHF.L.U32 R10, R10, 0x10, RZ ;  /* 0x000000100a0a7819 */ /* 0x000fe400000006ff */
[----:B------:R-:W-:Y:S01]  /*4540*/  PRMT R3, R4, 0x7632, R3 ;  /* 0x0000763204037816 */ /* 0x000fe20000000003 */
[----:B------:R-:W-:Y:S01]  /*4550*/  FFMA.FTZ R9, R8, R9, R89 ;  /* 0x0000000908097223 */ /* 0x000fe20000010059 */
[----:B------:R-:W-:Y:S02]  /*4560*/  IMAD.U32 R4, R2, 0x10000, RZ ;  /* 0x0001000002047824 */ /* 0x000fe400078e00ff */
[----:B------:R-:W-:Y:S01]  /*4570*/  FFMA.FTZ R2, R8, R23, R87 ;  /* 0x0000001708027223 */ /* 0x000fe20000010057 */
[----:B------:R-:W-:Y:S01]  /*4580*/  FFMA.FTZ R89, R81, R90, R41 ;  /* 0x0000005a51597223 */ /* 0x000fe20000010029 */
[----:B------:R-:W-:Y:S01]  /*4590*/  FFMA.FTZ R10, R83, R10, R22 ;  /* 0x0000000a530a7223 */ /* 0x000fe20000010016 */
[----:B------:R-:W-:Y:S02]  /*45a0*/  SHF.L.U32 R87, R3, 0x10, RZ ;  /* 0x0000001003577819 */ /* 0x000fe400000006ff */
[----:B------:R-:W-:-:S02]  /*45b0*/  SHF.L.U32 R41, R5, 0x10, RZ ;  /* 0x0000001005297819 */ /* 0x000fc400000006ff */
[----:B------:R-:W-:Y:S01]  /*45c0*/  PRMT R5, R5, 0x7632, R5 ;  /* 0x0000763205057816 */ /* 0x000fe20000000005 */
[----:B------:R-:W-:Y:S01]  /*45d0*/  FFMA.FTZ R23, R21, R4, R10 ;  /* 0x0000000415177223 */ /* 0x000fe2000001000a */
[----:B------:R-:W-:Y:S01]  /*45e0*/  SHF.L.U32 R3, R11, 0x10, RZ ;  /* 0x000000100b037819 */ /* 0x000fe200000006ff */
[----:B------:R-:W-:Y:S01]  /*45f0*/  FFMA.FTZ R87, R0, R87, R89 ;  /* 0x0000005700577223 */ /* 0x000fe20000010059 */
[----:B------:R-:W-:Y:S02]  /*4600*/  SHF.L.U32 R4, R5, 0x10, RZ ;  /* 0x0000001005047819 */ /* 0x000fe400000006ff */
[----:B------:R-:W-:Y:S02]  /*4610*/  PRMT R11, R11, 0x7632, R11 ;  /* 0x000076320b0b7816 */ /* 0x000fe4000000000b */
[C---:B------:R-:W-:Y:S01]  /*4620*/  PRMT R5, R24.reuse, 0x7632, R5 ;  /* 0x0000763218057816 */ /* 0x040fe20000000005 */
[----:B------:R-:W-:Y:S02]  /*4630*/  IMAD.U32 R24, R24, 0x10000, RZ ;  /* 0x0001000018187824 */ /* 0x000fe400078e00ff */
[----:B------:R-:W-:Y:S01]  /*4640*/  FFMA.FTZ R23, R20, R3, R23 ;  /* 0x0000000314177223 */ /* 0x000fe20000010017 */
        /* <DEDUP_REMOVED lines=8> */
[----:B------:R-:W-:Y:S01]  /*46d0*/  PRMT R5, R25, 0x7632, R5 ;  /* 0x0000763219057816 */ /* 0x000fe20000000005 */
[----:B------:R-:W-:Y:S01]  /*46e0*/  FFMA.FTZ R10, R83, R10, R4 ;  /* 0x0000000a530a7223 */ /* 0x000fe20000010004 */
[----:B------:R-:W-:Y:S01]  /*46f0*/  SHF.L.U32 R25, R25, 0x10, RZ ;  /* 0x0000001019197819 */ /* 0x000fe200000006ff */
[----:B------:R-:W-:Y:S01]  /*4700*/  IMAD.U32 R6, R6, 0x10000, RZ ;  /* 0x0001000006067824 */ /* 0x000fe200078e00ff */
[----:B------:R-:W-:-:S03]  /*4710*/  SHF.L.U32 R22, R5, 0x10, RZ ;  /* 0x0000001005167819 */ /* 0x000fc600000006ff */
[--C-:B------:R-:W-:Y:S01]  /*4720*/  FFMA.FTZ R5, R21, R6, R10.reuse ;  /* 0x0000000615057223 */ /* 0x100fe2000001000a */
[----:B------:R-:W-:Y:S01]  /*4730*/  PRMT R10, R68, 0x7632, R10 ;  /* 0x00007632440a7816 */ /* 0x000fe2000000000a */
[----:B------:R-:W-:Y:S01]  /*4740*/  FFMA.FTZ R24, R82, R25, R11 ;  /* 0x0000001952187223 */ /* 0x000fe2000001000b */
[----:B------:R-:W-:Y:S02]  /*4750*/  SHF.L.U32 R68, R68, 0x10, RZ ;  /* 0x0000001044447819 */ /* 0x000fe400000006ff */
        /* <DEDUP_REMOVED lines=14> */
[----:B------:R-:W-:Y:S02]  /*4840*/  IMAD.U32 R10, R10, 0x10000, RZ ;  /* 0x000100000a0a7824 */ /* 0x000fe400078e00ff */
[----:B------:R-:W-:Y:S01]  /*4850*/  FFMA.FTZ R6, R82, R69, R25 ;  /* 0x0000004552067223 */ /* 0x000fe20000010019 */
[----:B------:R-:W-:Y:S01]  /*4860*/  FFMA.FTZ R7, R20, R7, R5 ;  /* 0x0000000714077223 */ /* 0x000fe20000010005 */
[----:B------:R-:W-:Y:S02]  /*4870*/  SHF.L.U32 R5, R4, 0x10, RZ ;  /* 0x0000001004057819 */ /* 0x000fe400000006ff */
[----:B------:R-:W-:Y:S01]  /*4880*/  FFMA.FTZ R10, R85, R10, R6 ;  /* 0x0000000a550a7223 */ /* 0x000fe20000010006 */
[----:B------:R-:W-:-:S02]  /*4890*/  SHF.L.U32 R11, R27, 0x10, RZ ;  /* 0x000000101b0b7819 */ /* 0x000fc400000006ff */
[----:B------:R-:W-:Y:S02]  /*48a0*/  PRMT R27, R27, 0x7632, R27 ;  /* 0x000076321b1b7816 */ /* 0x000fe4000000001b */
[----:B------:R-:W-:Y:S01]  /*48b0*/  PRMT R6, R70, 0x7632, R6 ;  /* 0x0000763246067816 */ /* 0x000fe20000000006 */
[--C-:B------:R-:W-:Y:S01]  /*48c0*/  FFMA.FTZ R4, R8, R5, R7.reuse ;  /* 0x0000000508047223 */ /* 0x100fe20000010007 */
[----:B------:R-:W-:Y:S02]  /*48d0*/  SHF.L.U32 R70, R70, 0x10, RZ ;  /* 0x0000001046467819 */ /* 0x000fe400000006ff */
[----:B------:R-:W-:Y:S01]  /*48e0*/  PRMT R7, R72, 0x7632, R7 ;  /* 0x0000763248077816 */ /* 0x000fe20000000007 */
[----:B------:R-:W-:Y:S01]  /*48f0*/  FFMA.FTZ R11, R20, R11, R23 ;  /* 0x0000000b140b7223 */ /* 0x000fe20000010017 */
[----:B------:R-:W-:Y:S02]  /*4900*/  SHF.L.U32 R5, R27, 0x10, RZ ;  /* 0x000000101b057819 */ /* 0x000fe400000006ff */
        /* <DEDUP_REMOVED lines=12> */
[----:B------:R-:W-:Y:S02]  /*49d0*/  PRMT R71, R71, 0x7632, R71 ;  /* 0x0000763247477816 */ /* 0x000fe40000000047 */
[----:B------:R-:W-:Y:S01]  /*49e0*/  PRMT R11, R64, 0x7632, R11 ;  /* 0x00007632400b7816 */ /* 0x000fe2000000000b */
[----:B------:R-:W-:Y:S01]  /*49f0*/  FFMA.FTZ R22, R82, R25, R23 ;  /* 0x0000001952167223 */ /* 0x000fe20000010017 */
[----:B------:R-:W-:-:S02]  /*4a00*/  SHF.L.U32 R6, R73, 0x10, RZ ;  /* 0x0000001049067819 */ /* 0x000fc400000006ff */
[----:B------:R-:W-:Y:S01]  /*4a10*/  SHF.L.U32 R64, R64, 0x10, RZ ;  /* 0x0000001040407819 */ /* 0x000fe200000006ff */
[----:B------:R-:W-:Y:S01]  /*4a20*/  IMAD.U32 R71, R71, 0x10000, RZ ;  /* 0x0001000047477824 */ /* 0x000fe200078e00ff */
[----:B------:R-:W-:Y:S01]  /*4a30*/  SHF.L.U32 R11, R11, 0x10, RZ ;  /* 0x000000100b0b7819 */ /* 0x000fe200000006ff */
[----:B------:R-:W-:Y:S02]  /*4a40*/  FFMA.FTZ R22, R85, R6, R22 ;  /* 0x0000000655167223 */ /* 0x000fe40000010016 */
[----:B------:R-:W-:Y:S01]  /*4a50*/  FFMA.FTZ R23, R81, R64, R86 ;  /* 0x0000004051177223 */ /* 0x000fe20000010056 */
[--C-:B------:R-:W-:Y:S01]  /*4a60*/  FFMA.FTZ R6, R8, R71, R7.reuse ;  /* 0x0000004708067223 */ /* 0x100fe20000010007 */
[C---:B------:R-:W-:Y:S02]  /*4a70*/  PRMT R7, R65.reuse, 0x7632, R7 ;  /* 0x0000763241077816 */ /* 0x040fe40000000007 */
[----:B------:R-:W-:Y:S01]  /*4a80*/  SHF.L.U32 R65, R65, 0x10, RZ ;  /* 0x0000001041417819 */ /* 0x000fe200000006ff */
[----:B------:R-:W-:Y:S01]  /*4a90*/  FFMA.FTZ R11, R0, R11, R23 ;  /* 0x0000000b000b7223 */ /* 0x000fe20000010017 */
[----:B------:R-:W-:-:S02]  /*4aa0*/  SHF.L.U32 R10, R74, 0x10, RZ ;  /* 0x000000104a0a7819 */ /* 0x000fc400000006ff */
[----:B------:R-:W-:Y:S01]  /*4ab0*/  PRMT R74, R74, 0x7632, R74 ;  /* 0x000076324a4a7816 */ /* 0x000fe2000000004a */
[----:B------:R-:W-:Y:S01]  /*4ac0*/  FFMA.FTZ R26, R82, R65, R11 ;  /* 0x00000041521a7223 */ /* 0x000fe2000001000b */
[----:B------:R-:W-:Y:S01]  /*4ad0*/  SHF.L.U32 R24, R7, 0x10, RZ ;  /* 0x0000001007187819 */ /* 0x000fe200000006ff */
[----:B------:R-:W-:Y:S01]  /*4ae0*/  FFMA.FTZ R22, R83, R10, R22 ;  /* 0x0000000a53167223 */ /* 0x000fe20000010016 */
[----:B------:R-:W-:Y:S02]  /*4af0*/  SHF.L.U32 R74, R74, 0x10, RZ ;  /* 0x000000104a4a7819 */ /* 0x000fe400000006ff */
[----:B------:R-:W-:Y:S02]  /*4b00*/  PRMT R23, R56, 0x7632, R23 ;  /* 0x0000763238177816 */ /* 0x000fe40000000017 */
[----:B------:R-:W-:Y:S02]  /*4b10*/  PRMT R11, R66, 0x7632, R11 ;  /* 0x00007632420b7816 */ /* 0x000fe4000000000b */
[----:B------:R-:W-:Y:S01]  /*4b20*/  SHF.L.U32 R56, R56, 0x10, RZ ;  /* 0x0000001038387819 */ /* 0x000fe200000006ff */
[----:B------:R-:W-:Y:S01]  /*4b30*/  FFMA.FTZ R24, R85, R24, R26 ;  /* 0x0000001855187223 */ /* 0x000fe2000001001a */
        /* <DEDUP_REMOVED lines=12> */
[----:B------:R-:W-:Y:S01]  /*4c00*/  SHF.L.U32 R7, R67, 0x10, RZ ;  /* 0x0000001043077819 */ /* 0x000fe200000006ff */
[----:B------:R-:W-:Y:S01]  /*4c10*/  FFMA.FTZ R11, R21, R22, R24 ;  /* 0x00000016150b7223 */ /* 0x000fe20000010018 */
[----:B------:R-:W-:Y:S01]  /*4c20*/  SHF.L.U32 R0, R57, 0x10, RZ ;  /* 0x0000001039007819 */ /* 0x000fe200000006ff */
[----:B------:R-:W-:Y:S02]  /*4c30*/  FFMA.FTZ R82, R82, R25, R23 ;  /* 0x0000001952527223 */ /* 0x000fe40000010017 */
[----:B------:R-:W-:Y:S01]  /*4c40*/  FFMA.FTZ R22, R20, R7, R11 ;  /* 0x0000000714167223 */ /* 0x000fe2000001000b */
[C---:B------:R-:W-:Y:S01]  /*4c50*/  PRMT R7, R58.reuse, 0x7632, R7 ;  /* 0x000076323a077816 */ /* 0x040fe20000000007 */
[----:B------:R-:W-:Y:S01]  /*4c60*/  FFMA.FTZ R0, R85, R0, R82 ;  /* 0x0000000055007223 */ /* 0x000fe20000010052 */
[----:B------:R-:W-:-:S02]  /*4c70*/  SHF.L.U32 R58, R58, 0x10, RZ ;  /* 0x000000103a3a7819 */ /* 0x000fc400000006ff */
[----:B------:R-:W-:Y:S02]  /*4c80*/  PRMT R25, R60, 0x7632, R25 ;  /* 0x000076323c197816 */ /* 0x000fe40000000019 */
        /* <DEDUP_REMOVED lines=8> */
[C---:B------:R-:W-:Y:S01]  /*4d10*/  PRMT R23, R59.reuse, 0x7632, R23 ;  /* 0x000076323b177816 */ /* 0x040fe20000000017 */
[----:B------:R-:W-:-:S02]  /*4d20*/  IMAD.U32 R59, R59, 0x10000, RZ ;  /* 0x000100003b3b7824 */ /* 0x000fc400078e00ff */
[----:B------:R-:W-:Y:S01]  /*4d30*/  FFMA.FTZ R21, R21, R24, R58 ;  /* 0x0000001815157223 */ /* 0x000fe2000001003a */
[----:B------:R-:W-:Y:S01]  /*4d40*/  PRMT R67, R67, 0x7632, R67 ;  /* 0x0000763243437816 */ /* 0x000fe20000000043 */
[----:B------:R-:W-:Y:S01]  /*4d50*/  FFMA.FTZ R26, R0, R25, R9 ;  /* 0x00000019001a7223 */ /* 0x000fe20000010009 */
[----:B------:R-:W-:Y:S02]  /*4d60*/  SHF.L.U32 R24, R61, 0x10, RZ ;  /* 0x000000103d187819 */ /* 0x000fe400000006ff */
[----:B------:R-:W-:Y:S01]  /*4d70*/  SHF.L.U32 R7, R77, 0x10, RZ ;  /* 0x000000104d077819 */ /* 0x000fe200000006ff */
[----:B------:R-:W-:Y:S01]  /*4d80*/  FFMA.FTZ R20, R20, R59, R21 ;  /* 0x0000003b14147223 */ /* 0x000fe20000010015 */
[----:B------:R-:W-:Y:S02]  /*4d90*/  PRMT R61, R61, 0x7632, R61 ;  /* 0x000076323d3d7816 */ /* 0x000fe4000000003d */
[----:B------:R-:W-:Y:S01]  /*4da0*/  PRMT R9, R77, 0x7632, R9 ;  /* 0x000076324d097816 */ /* 0x000fe20000000009 */
[----:B------:R-:W-:Y:S01]  /*4db0*/  FFMA.FTZ R26, R7, R24, R26 ;  /* 0x00000018071a7223 */ /* 0x000fe2000001001a */
[----:B------:R-:W-:-:S02]  /*4dc0*/  SHF.L.U32 R21, R67, 0x10, RZ ;  /* 0x0000001043157819 */ /* 0x000fc400000006ff */
        /* <DEDUP_REMOVED lines=12> */
[----:B------:R-:W-:-:S02]  /*4e90*/  PRMT R62, R62, 0x7632, R62 ;  /* 0x000076323e3e7816 */ /* 0x000fc4000000003e */
[----:B------:R-:W-:Y:S01]  /*4ea0*/  PRMT R8, R78, 0x7632, R8 ;  /* 0x000076324e087816 */ /* 0x000fe20000000008 */
[----:B------:R-:W-:Y:S01]  /*4eb0*/  FFMA.FTZ R27, R10, R25, R27 ;  /* 0x000000190a1b7223 */ /* 0x000fe2000001001b */
[----:B------:R-:W-:Y:S01]  /*4ec0*/  SHF.L.U32 R57, R22, 0x10, RZ ;  /* 0x0000001016397819 */ /* 0x000fe200000006ff */
[----:B------:R-:W-:Y:S01]  /*4ed0*/  FFMA.FTZ R41, R76, R41, R2 ;  /* 0x000000294c297223 */ /* 0x000fe20000010002 */
[----:B------:R-:W-:Y:S02]  /*4ee0*/  SHF.L.U32 R25, R62, 0x10, RZ ;  /* 0x000000103e197819 */ /* 0x000fe400000006ff */
[----:B------:R-:W-:Y:S01]  /*4ef0*/  SHF.L.U32 R8, R8, 0x10, RZ ;  /* 0x0000001008087819 */ /* 0x000fe200000006ff */
[----:B------:R-:W-:Y:S01]  /*4f00*/  FFMA.FTZ R26, R0, R57, R41 ;  /* 0x00000039001a7223 */ /* 0x000fe20000010029 */
[----:B------:R-:W-:Y:S02]  /*4f10*/  SHF.L.U32 R24, R49, 0x10, RZ ;  /* 0x0000001031187819 */ /* 0x000fe400000006ff */
[C---:B------:R-:W-:Y:S01]  /*4f20*/  PRMT R20, R79.reuse, 0x7632, R20 ;  /* 0x000076324f147816 */ /* 0x040fe20000000014 */
[----:B------:R-:W-:Y:S01]  /*4f30*/  FFMA.FTZ R22, R8, R25, R27 ;  /* 0x0000001908167223 */ /* 0x000fe2000001001b */
[----:B------:R-:W-:Y:S01]  /*4f40*/  SHF.L.U32 R79, R79, 0x10, RZ ;  /* 0x000000104f4f7819 */ /* 0x000fe200000006ff */
[----:B------:R-:W-:Y:S01]  /*4f50*/  IMAD.U32 R2, R63, 0x10000, RZ ;  /* 0x000100003f027824 */ /* 0x000fe200078e00ff */
[----:B------:R-:W-:Y:S01]  /*4f60*/  PRMT R49, R49, 0x7632, R49 ;  /* 0x0000763231317816 */ /* 0x000fe20000000031 */
[----:B------:R-:W-:Y:S01]  /*4f70*/  FFMA.FTZ R24, R7, R24, R26 ;  /* 0x0000001807187223 */ /* 0x000fe2000001001a */
[----:B------:R-:W-:Y:S01]  /*4f80*/  PRMT R63, R63, 0x7632, R63 ;  /* 0x000076323f3f7816 */ /* 0x000fe2000000003f */
[----:B------:R-:W-:Y:S01]  /*4f90*/  FFMA.FTZ R25, R79, R2, R22 ;  /* 0x000000024f197223 */ /* 0x000fe20000010016 */
[----:B--2---:R-:W-:-:S02]  /*4fa0*/  PRMT R26, R52, 0x7632, R26 ;  /* 0x00007632341a7816 */ /* 0x004fc4000000001a */
[----:B------:R-:W-:Y:S02]  /*4fb0*/  SHF.L.U32 R52, R52, 0x10, RZ ;  /* 0x0000001034347819 */ /* 0x000fe400000006ff */
[----:B------:R-:W-:Y:S01]  /*4fc0*/  SHF.L.U32 R22, R49, 0x10, RZ ;  /* 0x0000001031167819 */ /* 0x000fe200000006ff */
[----:B------:R-:W-:Y:S01]  /*4fd0*/  IMAD.U32 R2, R20, 0x10000, RZ ;  /* 0x0001000014027824 */ /* 0x000fe200078e00ff */
        /* <DEDUP_REMOVED lines=14> */
[----:B---3--:R-:W-:Y:S01]  /*50c0*/  SHF.L.U32 R49, R44, 0x10, RZ ;  /* 0x000000102c317819 */ /* 0x008fe200000006ff */
[--C-:B------:R-:W-:Y:S01]  /*50d0*/  FFMA.FTZ R24, R8, R25, R27.reuse ;  /* 0x0000001908187223 */ /* 0x100fe2000001001b */
[----:B------:R-:W-:Y:S01]  /*50e0*/  PRMT R27, R44, 0x7632, R27 ;  /* 0x000076322c1b7816 */ /* 0x000fe2000000001b */
[----:B------:R-:W-:Y:S01]  /*50f0*/  FFMA.FTZ R41, R9, R40, R26 ;  /* 0x0000002809297223 */ /* 0x000fe2000001001a */
[C---:B------:R-:W-:Y:S01]  /*5100*/  SHF.L.U32 R25, R54.reuse, 0x10, RZ ;  /* 0x0000001036197819 */ /* 0x040fe200000006ff */
[C---:B------:R-:W-:Y:S01]  /*5110*/  IMAD.U32 R22, R51.reuse, 0x10000, RZ ;  /* 0x0001000033167824 */ /* 0x040fe200078e00ff */
[----:B------:R-:W-:Y:S02]  /*5120*/  PRMT R54, R54, 0x7632, R54 ;  /* 0x0000763236367816 */ /* 0x000fe40000000036 */
[----:B------:R-:W-:Y:S01]  /*5130*/  PRMT R20, R51, 0x7632, R20 ;  /* 0x0000763233147816 */ /* 0x000fe20000000014 */
[----:B------:R-:W-:Y:S01]  /*5140*/  FFMA.FTZ R53, R76, R49, R4 ;  /* 0x000000314c357223 */ /* 0x000fe20000010004 */
[----:B------:R-:W-:Y:S01]  /*5150*/  SHF.L.U32 R51, R27, 0x10, RZ ;  /* 0x000000101b337819 */ /* 0x000fe200000006ff */
[----:B------:R-:W-:Y:S01]  /*5160*/  FFMA.FTZ R49, R10, R25, R41 ;  /* 0x000000190a317223 */ /* 0x000fe20000010029 */
[----:B------:R-:W-:Y:S01]  /*5170*/  FFMA.FTZ R27, R79, R22, R24 ;  /* 0x000000164f1b7223 */ /* 0x000fe20000010018 */
[----:B------:R-:W-:Y:S01]  /*5180*/  IMAD.U32 R41, R54, 0x10000, RZ ;  /* 0x0001000036297824 */ /* 0x000fe200078e00ff */
[C---:B------:R-:W-:Y:S01]  /*5190*/  PRMT R4, R45.reuse, 0x7632, R4 ;  /* 0x000076322d047816 */ /* 0x040fe20000000004 */
[----:B------:R-:W-:Y:S01]  /*51a0*/  FFMA.FTZ R40, R0, R51, R53 ;  /* 0x0000003300287223 */ /* 0x000fe20000010035 */
[----:B------:R-:W-:-:S02]  /*51b0*/  SHF.L.U32 R24, R45, 0x10, RZ ;  /* 0x000000102d187819 */ /* 0x000fc400000006ff */
        /* <DEDUP_REMOVED lines=12> */
[----:B----4-:R-:W-:-:S02]  /*5280*/  PRMT R22, R28, 0x7632, R22 ;  /* 0x000076321c167816 */ /* 0x010fc40000000016 */
[----:B------:R-:W-:Y:S01]  /*5290*/  SHF.L.U32 R28, R28, 0x10, RZ ;  /* 0x000000101c1c7819 */ /* 0x000fe200000006ff */
[----:B------:R-:W-:Y:S01]  /*52a0*/  FFMA.FTZ R27, R10, R27, R45 ;  /* 0x0000001b0a1b7223 */ /* 0x000fe2000001002d */
[----:B------:R-:W-:Y:S01]  /*52b0*/  SHF.L.U32 R41, R20, 0x10, RZ ;  /* 0x0000001014297819 */ /* 0x000fe200000006ff */
[----:B------:R-:W-:Y:S01]  /*52c0*/  FFMA.FTZ R20, R2, R55, R25 ;  /* 0x0000003702147223 */ /* 0x000fe20000010019 */
[----:B------:R-:W-:Y:S01]  /*52d0*/  SHF.L.U32 R25, R22, 0x10, RZ ;  /* 0x0000001016197819 */ /* 0x000fe200000006ff */
[----:B------:R-:W-:Y:S01]  /*52e0*/  FFMA.FTZ R5, R76, R28, R5 ;  /* 0x0000001c4c057223 */ /* 0x000fe20000010005 */
[----:B------:R-:W-:Y:S02]  /*52f0*/  IMAD.U32 R22, R47, 0x10000, RZ ;  /* 0x000100002f167824 */ /* 0x000fe400078e00ff */
[----:B------:R-:W-:Y:S01]  /*5300*/  FFMA.FTZ R24, R8, R41, R27 ;  /* 0x0000002908187223 */ /* 0x000fe2000001001b */
[C---:B------:R-:W-:Y:S01]  /*5310*/  SHF.L.U32 R26, R29.reuse, 0x10, RZ ;  /* 0x000000101d1a7819 */ /* 0x040fe200000006ff */
[----:B------:R-:W-:Y:S01]  /*5320*/  FFMA.FTZ R28, R0, R25, R5 ;  /* 0x00000019001c7223 */ /* 0x000fe20000010005 */
[----:B------:R-:W-:Y:S01]  /*5330*/  PRMT R29, R29, 0x7632, R29 ;  /* 0x000076321d1d7816 */ /* 0x000fe2000000001d */
[--C-:B------:R-:W-:Y:S01]  /*5340*/  FFMA.FTZ R25, R79, R22, R24.reuse ;  /* 0x000000164f197223 */ /* 0x100fe20000010018 */
[----:B------:R-:W-:Y:S01]  /*5350*/  PRMT R24, R12, 0x7632, R24 ;  /* 0x000076320c187816 */ /* 0x000fe20000000018 */
[----:B------:R-:W-:Y:S01]  /*5360*/  FFMA.FTZ R26, R7, R26, R28 ;  /* 0x0000001a071a7223 */ /* 0x000fe2000001001c */
[----:B------:R-:W-:-:S02]  /*5370*/  SHF.L.U32 R22, R29, 0x10, RZ ;  /* 0x000000101d167819 */ /* 0x000fc400000006ff */
[----:B------:R-:W-:Y:S01]  /*5380*/  SHF.L.U32 R41, R12, 0x10, RZ ;  /* 0x000000100c297819 */ /* 0x000fe200000006ff */
[----:B------:R-:W-:Y:S01]  /*5390*/  IMAD.U32 R27, R30, 0x10000, RZ ;  /* 0x000100001e1b7824 */ /* 0x000fe200078e00ff */
[----:B------:R-:W-:Y:S01]  /*53a0*/  SHF.L.U32 R45, R24, 0x10, RZ ;  /* 0x00000010182d7819 */ /* 0x000fe200000006ff */
[----:B------:R-:W-:Y:S01]  /*53b0*/  FFMA.FTZ R29, R9, R22, R26 ;  /* 0x00000016091d7223 */ /* 0x000fe2000001001a */
[----:B------:R-:W-:Y:S01]  /*53c0*/  PRMT R30, R30, 0x7632, R30 ;  /* 0x000076321e1e7816 */ /* 0x000fe2000000001e */
        /* <DEDUP_REMOVED lines=11> */
[----:B-----5:R-:W-:Y:S01]  /*5480*/  PRMT R13, R32, 0x7632, R13 ;  /* 0x00007632200d7816 */ /* 0x020fe2000000000d */
        /* <DEDUP_REMOVED lines=22> */
[--C-:B------:R-:W-:Y:S01]  /*55f0*/  FFMA.FTZ R13, R79, R6, R12.reuse ;  /* 0x000000064f0d7223 */ /* 0x100fe2000001000c */
[C---:B------:R-:W-:Y:S01]  /*5600*/  PRMT R12, R16.reuse, 0x7632, R12 ;  /* 0x00007632100c7816 */ /* 0x040fe2000000000c */
        /* <DEDUP_REMOVED lines=22> */
[----:B------:R-:W-:-:S03]  /*5770*/  SHF.L.U32 R6, R37, 0x10, RZ ;  /* 0x0000001025067819 */ /* 0x000fc600000006ff */
[----:B------:R-:W-:Y:S01]  /*5780*/  FFMA.FTZ R12, R0, R17, R23 ;  /* 0x00000011000c7223 */ /* 0x000fe20000010017 */
[----:B------:R-:W-:Y:S02]  /*5790*/  PRMT R0, R37, 0x7632, R0 ;  /* 0x0000763225007816 */ /* 0x000fe40000000000 */
[C---:B------:R-:W-:Y:S01]  /*57a0*/  SHF.L.U32 R17, R18.reuse, 0x10, RZ ;  /* 0x0000001012117819 */ /* 0x040fe200000006ff */
        /* <DEDUP_REMOVED lines=9> */
[----:B------:R-:W-:-:S02]  /*5840*/  IMAD.U32 R0, R19, 0x10000, RZ ;  /* 0x0001000013007824 */ /* 0x000fc400078e00ff */
[----:B------:R-:W-:Y:S01]  /*5850*/  FFMA.FTZ R6, R8, R7, R17 ;  /* 0x0000000708067223 */ /* 0x000fe20000010011 */
[----:B------:R-:W-:Y:S01]  /*5860*/  FFMA.FTZ R21, R10, R21, R23 ;  /* 0x000000150a157223 */ /* 0x000fe20000010017 */
[----:B------:R-:W-:Y:S02]  /*5870*/  SHF.L.U32 R9, R9, 0x10, RZ ;  /* 0x0000001009097819 */ /* 0x000fe400000006ff */
[----:B------:R-:W-:Y:S01]  /*5880*/  FFMA.FTZ R7, R79, R0, R6 ;  /* 0x000000004f077223 */ /* 0x000fe20000010006 */
[----:B------:R-:W-:Y:S02]  /*5890*/  PRMT R35, R35, 0x7632, R35 ;  /* 0x0000763223237816 */ /* 0x000fe40000000023 */
[----:B------:R-:W-:Y:S01]  /*58a0*/  PRMT R19, R19, 0x7632, R19 ;  /* 0x0000763213137816 */ /* 0x000fe20000000013 */
[----:B------:R-:W-:Y:S01]  /*58b0*/  FFMA.FTZ R8, R8, R9, R21 ;  /* 0x0000000908087223 */ /* 0x000fe20000010015 */
[C---:B------:R-:W-:Y:S02]  /*58c0*/  PRMT R0, R39.reuse, 0x7632, R0 ;  /* 0x0000763227007816 */ /* 0x040fe40000000000 */
[----:B------:R-:W-:Y:S01]  /*58d0*/  SHF.L.U32 R6, R39, 0x10, RZ ;  /* 0x0000001027067819 */ /* 0x000fe200000006ff */
[----:B------:R-:W-:Y:S01]  /*58e0*/  IMAD.U32 R35, R35, 0x10000, RZ ;  /* 0x0001000023237824 */ /* 0x000fe200078e00ff */
[----:B------:R-:W-:-:S02]  /*58f0*/  SHF.L.U32 R19, R19, 0x10, RZ ;  /* 0x0000001013137819 */ /* 0x000fc400000006ff */
[----:B------:R-:W-:Y:S01]  /*5900*/  SHF.L.U32 R9, R0, 0x10, RZ ;  /* 0x0000001000097819 */ /* 0x000fe200000006ff */
[----:B------:R-:W-:Y:S01]  /*5910*/  FFMA.FTZ R6, R79, R6, R8 ;  /* 0x000000064f067223 */ /* 0x000fe20000010008 */
        /* <DEDUP_REMOVED lines=169> */
[----:B------:R0:W-:Y:S02]  /*63b0*/  STG.E desc[UR6][R42.64+0x3000], R11 ;  /* 0x0030000b2a007986 */ /* 0x0001e4000c101906 */
.L_x_22:
[----:B------:R-:W-:Y:S05]  /*63c0*/  BSYNC B0 ;  /* 0x0000000000007941 */ /* 0x000fea0003800000 */
.L_x_21:
[----:B------:R-:W-:Y:S01]  /*63d0*/  PREEXIT ;  /* 0x000000000000782d */ /* 0x000fe20000000000 */
[----:B------:R-:W-:Y:S05]  /*63e0*/  EXIT ;  /* 0x000000000000794d */ /* 0x000fea0003800000 */
.L_x_23:
        /* <DEDUP_REMOVED lines=9> */
.L_x_107:


//--------------------- .text._Z31router_gemm_kernel_float_outputI13__nv_bfloat16Li128ELi8ELi8ELi384ELi7168EEvPfPKT_S4_ --------------------------
	.section	.text._Z31router_gemm_kernel_float_outputI13__nv_bfloat16Li128ELi8ELi8ELi384ELi7168EEvPfPKT_S4_,"ax",@progbits
	.align	128
        .global         _Z31router_gemm_kernel_float_outputI13__nv_bfloat16Li128ELi8ELi8ELi384ELi7168EEvPfPKT_S4_
        .type           _Z31router_gemm_kernel_float_outputI13__nv_bfloat16Li128ELi8ELi8ELi384ELi7168EEvPfPKT_S4_,@function
        .size           _Z31router_gemm_kernel_float_outputI13__nv_bfloat16Li128ELi8ELi8ELi384ELi7168EEvPfPKT_S4_,(.L_x_108 - _Z31router_gemm_kernel_float_outputI13__nv_bfloat16Li128ELi8ELi8ELi384ELi7168EEvPfPKT_S4_)
        .other          _Z31router_gemm_kernel_float_outputI13__nv_bfloat16Li128ELi8ELi8ELi384ELi7168EEvPfPKT_S4_,@"STO_CUDA_ENTRY STV_DEFAULT"
_Z31router_gemm_kernel_float_outputI13__nv_bfloat16Li128ELi8ELi8ELi384ELi7168EEvPfPKT_S4_:
.text._Z31router_gemm_kernel_float_outputI13__nv_bfloat16Li128ELi8ELi8ELi384ELi7168EEvPfPKT_S4_:
        /* <DEDUP_REMOVED lines=46> */
[C---:B---3--:R-:W-:Y:S01]  /*02e0*/  SHF.L.U32 R81, R64.reuse, 0x10, RZ ;  /* 0x0000001040517819 */ /* 0x048fe200000006ff */
[--C-:B------:R-:W-:Y:S01]  /*02f0*/  FFMA.FTZ R43, R83, R40, R68.reuse ;  /* 0x00000028532b7223 */ /* 0x100fe20000010044 */
[----:B------:R-:W-:-:S02]  /*0300*/  PRMT R68, R64, 0x7632, R68 ;  /* 0x0000763240447816 */ /* 0x000fc40000000044 */
[----:B------:R-:W-:Y:S01]  /*0310*/  SHF.L.U32 R69, R70, 0x10, RZ ;  /* 0x0000001046457819 */ /* 0x000fe200000006ff */
[----:B------:R-:W-:Y:S01]  /*0320*/  FFMA.FTZ R77, R84, R41, R43 ;  /* 0x00000029544d7223 */ /* 0x000fe2000001002b */
[----:B------:R-:W-:Y:S01]  /*0330*/  SHF.L.U32 R86, R78, 0x10, RZ ;  /* 0x000000104e567819 */ /* 0x000fe200000006ff */
[----:B------:R-:W-:Y:S02]  /*0340*/  IMAD.U32 R89, R68, 0x10000, RZ ;  /* 0x0001000044597824 */ /* 0x000fe400078e00ff */
[----:B------:R-:W-:Y:S01]  /*0350*/  FFMA.FTZ R91, R0, R81, RZ ;  /* 0x00000051005b7223 */ /* 0x000fe200000100ff */
[----:B------:R-:W-:Y:S01]  /*0360*/  PRMT R64, R70, 0x7632, R64 ;  /* 0x0000763246407816 */ /* 0x000fe20000000040 */
[----:B------:R-:W2:Y:S01]  /*0370*/  LDG.E.128 R40, desc[UR6][R2.64+0x19000] ;  /* 0x0190000602287981 */ /* 0x000ea2000c1e1d00 */
[----:B------:R-:W-:Y:S01]  /*0380*/  FFMA.FTZ R70, R86, R69, R77 ;  /* 0x0000004556467223 */ /* 0x000fe2000001004d */
[----:B------:R-:W-:Y:S01]  /*0390*/  PRMT R87, R78, 0x7632, R87 ;  /* 0x000076324e577816 */ /* 0x000fe20000000057 */
        /* <DEDUP_REMOVED lines=16> */
[----:B------:R-:W-:Y:S01]  /*04a0*/  PRMT R66, R66, 0x7632, R66 ;  /* 0x0000763242427816 */ /* 0x000fe20000000042 */
[C---:B----4-:R-:W-:Y:S01]  /*04b0*/  IMAD.U32 R89, R72.reuse, 0x10000, RZ ;  /* 0x0001000048597824 */ /* 0x050fe200078e00ff */
[----:B------:R-:W-:Y:S01]  /*04c0*/  PRMT R65, R72, 0x7632, R65 ;  /* 0x0000763248417816 */ /* 0x000fe20000000041 */
[----:B------:R-:W-:Y:S01]  /*04d0*/  FFMA.FTZ R64, R81, R68, R64 ;  /* 0x0000004451407223 */ /* 0x000fe20000010040 */
[----:B------:R-:W-:Y:S01]  /*04e0*/  SHF.L.U32 R85, R85, 0x10, RZ ;  /* 0x0000001055557819 */ /* 0x000fe200000006ff */
[----:B------:R-:W3:Y:S01]  /*04f0*/  LDG.E.128 R76, desc[UR6][R44.64+0x1000] ;  /* 0x001000062c4c7981 */ /* 0x000ee2000c1e1d00 */
[----:B------:R-:W-:Y:S01]  /*0500*/  SHF.L.U32 R66, R66, 0x10, RZ ;  /* 0x0000001042427819 */ /* 0x000fe200000006ff */
[----:B------:R-:W-:Y:S01]  /*0510*/  FFMA.FTZ R89, R0, R89, RZ ;  /* 0x0000005900597223 */ /* 0x000fe200000100ff */
[----:B------:R-:W-:Y:S01]  /*0520*/  SHF.L.U32 R65, R65, 0x10, RZ ;  /* 0x0000001041417819 */ /* 0x000fe200000006ff */
[----:B------:R-:W-:Y:S01]  /*0530*/  FFMA.FTZ R88, R85, R88, R64 ;  /* 0x0000005855587223 */ /* 0x000fe20000010040 */
[----:B------:R-:W-:-:S02]  /*0540*/  PRMT R90, R60, 0x7632, R90 ;  /* 0x000076323c5a7816 */ /* 0x000fc4000000005a */
[----:B------:R-:W-:Y:S01]  /*0550*/  SHF.L.U32 R91, R60, 0x10, RZ ;  /* 0x000000103c5b7819 */ /* 0x000fe200000006ff */
[----:B------:R-:W-:Y:S01]  /*0560*/  FFMA.FTZ R66, R87, R66, R80 ;  /* 0x0000004257427223 */ /* 0x000fe20000010050 */
[C---:B------:R-:W-:Y:S01]  /*0570*/  PRMT R64, R67.reuse, 0x7632, R64 ;  /* 0x0000763243407816 */ /* 0x040fe20000000040 */
[----:B------:R-:W4:Y:S01]  /*0580*/  LDG.E.128 R68, desc[UR6][R2.64+0x1000] ;  /* 0x0010000602447981 */ /* 0x000f22000c1e1d00 */
[----:B------:R-:W-:Y:S01]  /*0590*/  SHF.L.U32 R72, R67, 0x10, RZ ;  /* 0x0000001043487819 */ /* 0x000fe200000006ff */
[C---:B------:R-:W-:Y:S01]  /*05a0*/  IMAD.U32 R60, R73.reuse, 0x10000, RZ ;  /* 0x00010000493c7824 */ /* 0x040fe200078e00ff */
[----:B------:R-:W-:Y:S01]  /*05b0*/  PRMT R67, R73, 0x7632, R67 ;  /* 0x0000763249437816 */ /* 0x000fe20000000043 */
        /* <DEDUP_REMOVED lines=14> */
[----:B------:R-:W-:-:S02]  /*06a0*/  PRMT R74, R74, 0x7632, R74 ;  /* 0x000076324a4a7816 */ /* 0x000fc4000000004a */
[----:B------:R-:W-:Y:S01]  /*06b0*/  PRMT R61, R62, 0x7632, R61 ;  /* 0x000076323e3d7816 */ /* 0x000fe2000000003d */
[----:B------:R-:W-:Y:S01]  /*06c0*/  FFMA.FTZ R67, R84, R67, R73 ;  /* 0x0000004354437223 */ /* 0x000fe20000010049 */
[----:B------:R-:W-:Y:S02]  /*06d0*/  SHF.L.U32 R65, R62, 0x10, RZ ;  /* 0x000000103e417819 */ /* 0x000fe400000006ff */
[----:B------:R-:W-:Y:S02]  /*06e0*/  SHF.L.U32 R74, R74, 0x10, RZ ;  /* 0x000000104a4a7819 */ /* 0x000fe400000006ff */
[----:B------:R-:W-:Y:S01]  /*06f0*/  SHF.L.U32 R90, R61, 0x10, RZ ;  /* 0x000000103d5a7819 */ /* 0x000fe200000006ff */
[----:B------:R-:W-:Y:S01]  /*0700*/  FFMA.FTZ R92, R86, R65, R67 ;  /* 0x00000041565c7223 */ /* 0x000fe20000010043 */
[C---:B------:R-:W-:Y:S02]  /*0710*/  PRMT R61, R52.reuse, 0x7632, R61 ;  /* 0x00007632343d7816 */ /* 0x040fe4000000003d */
[----:B------:R-:W-:Y:S01]  /*0720*/  SHF.L.U32 R67, R52, 0x10, RZ ;  /* 0x0000001034437819 */ /* 0x000fe200000006ff */
[----:B------:R-:W-:Y:S01]  /*0730*/  IMAD.U32 R62, R75, 0x10000, RZ ;  /* 0x000100004b3e7824 */ /* 0x000fe200078e00ff */
[----:B------:R-:W-:Y:S01]  /*0740*/  SHF.L.U32 R52, R63, 0x10, RZ ;  /* 0x000000103f347819 */ /* 0x000fe200000006ff */
[C---:B------:R-:W-:Y:S01]  /*0750*/  FFMA.FTZ R80, R87.reuse, R74, R72 ;  /* 0x0000004a57507223 */ /* 0x040fe20000010048 */
[----:B------:R-:W-:Y:S01]  /*0760*/  FFMA.FTZ R65, R87, R90, R92 ;  /* 0x0000005a57417223 */ /* 0x000fe2000001005c */
[----:B------:R-:W-:Y:S01]  /*0770*/  PRMT R60, R75, 0x7632, R60 ;  /* 0x000076324b3c7816 */ /* 0x000fe2000000003c */
[----:B------:R-:W-:Y:S01]  /*0780*/  IMAD.U32 R89, R61, 0x10000, RZ ;  /* 0x000100003d597824 */ /* 0x000fe200078e00ff */
[----:B------:R-:W5:Y:S01]  /*0790*/  LDG.E.128 R72, desc[UR6][R2.64+0x4800] ;  /* 0x0048000602487981 */ /* 0x000f62000c1e1d00 */
[----:B------:R-:W-:Y:S01]  /*07a0*/  FFMA.FTZ R67, R0, R67, RZ ;  /* 0x0000004300437223 */ /* 0x000fe200000100ff */
        /* <DEDUP_REMOVED lines=11> */
[C---:B------:R-:W-:Y:S02]  /*0860*/  FFMA.FTZ R80, R85.reuse, R80, R65 ;  /* 0x0000005055507223 */ /* 0x040fe40000010041 */
[----:B------:R-:W-:Y:S01]  /*0870*/  FFMA.FTZ R63, R84, R53, R63 ;  /* 0x00000035543f7223 */ /* 0x000fe2000001003f */
[C---:B------:R-:W-:Y:S01]  /*0880*/  FFMA.FTZ R92, R85.reuse, R64, R66 ;  /* 0x00000040555c7223 */ /* 0x040fe20000010042 */
[C---:B------:R-:W-:Y:S01]  /*0890*/  SHF.L.U32 R53, R54.reuse, 0x10, RZ ;  /* 0x0000001036357819 */ /* 0x040fe200000006ff */
[----:B------:R-:W-:Y:S01]  /*08a0*/  FFMA.FTZ R90, R85, R60, R61 ;  /* 0x0000003c555a7223 */ /* 0x000fe2000001003d */
[----:B------:R-:W5:Y:S01]  /*08b0*/  LDG.E.128 R64, desc[UR6][R2.64+0x8000] ;  /* 0x0080000602407981 */ /* 0x000f62000c1e1d00 */
[----:B------:R-:W-:-:S02]  /*08c0*/  PRMT R52, R54, 0x7632, R52 ;  /* 0x0000763236347816 */ /* 0x000fc40000000034 */
[C---:B------:R-:W-:Y:S02]  /*08d0*/  PRMT R54, R56.reuse, 0x7632, R54 ;  /* 0x0000763238367816 */ /* 0x040fe40000000036 */
[----:B------:R-:W-:Y:S01]  /*08e0*/  SHF.L.U32 R61, R56, 0x10, RZ ;  /* 0x00000010383d7819 */ /* 0x000fe200000006ff */
[----:B------:R-:W-:Y:S01]  /*08f0*/  FFMA.FTZ R94, R86, R53, R63 ;  /* 0x00000035565e7223 */ /* 0x000fe2000001003f */
[C---:B------:R-:W-:Y:S01]  /*0900*/  PRMT R60, R55.reuse, 0x7632, R60 ;  /* 0x00007632373c7816 */ /* 0x040fe2000000003c */
[----:B------:R-:W-:Y:S01]  /*0910*/  IMAD.U32 R62, R55, 0x10000, RZ ;  /* 0x00010000373e7824 */ /* 0x000fe200078e00ff */
[----:B------:R-:W-:Y:S01]  /*0920*/  SHF.L.U32 R53, R54, 0x10, RZ ;  /* 0x0000001036357819 */ /* 0x000fe200000006ff */
[----:B------:R-:W-:Y:S01]  /*0930*/  FFMA.FTZ R55, R0, R61, RZ ;  /* 0x0000003d00377223 */ /* 0x000fe200000100ff */
[C---:B------:R-:W-:Y:S02]  /*0940*/  PRMT R61, R57.reuse, 0x7632, R61 ;  /* 0x00007632393d7816 */ /* 0x040fe4000000003d */
[----:B------:R-:W-:Y:S01]  /*0950*/  SHF.L.U32 R96, R57, 0x10, RZ ;  /* 0x0000001039607819 */ /* 0x000fe200000006ff */
[----:B------:R-:W-:Y:S01]  /*0960*/  FFMA.FTZ R98, R82, R53, R55 ;  /* 0x0000003552627223 */ /* 0x000fe20000010037 */
[----:B------:R-:W-:Y:S01]  /*0970*/  SHF.L.U32 R56, R52, 0x10, RZ ;  /* 0x0000001034387819 */ /* 0x000fe200000006ff */
[----:B------:R-:W-:Y:S01]  /*0980*/  IMAD.U32 R61, R61, 0x10000, RZ ;  /* 0x000100003d3d7824 */ /* 0x000fe200078e00ff */
[----:B------:R-:W5:Y:S01]  /*0990*/  LDG.E.128 R52, desc[UR6][R2.64+0xb800] ;  /* 0x00b8000602347981 */ /* 0x000f62000c1e1d00 */
[C---:B------:R-:W-:Y:S01]  /*09a0*/  PRMT R63, R48.reuse, 0x7632, R63 ;  /* 0x00007632303f7816 */ /* 0x040fe2000000003f */
[----:B------:R-:W-:Y:S01]  /*09b0*/  FFMA.FTZ R57, R83, R96, R98 ;  /* 0x0000006053397223 */ /* 0x000fe20000010062 */
[----:B------:R-:W-:Y:S01]  /*09c0*/  SHF.L.U32 R89, R48, 0x10, RZ ;  /* 0x0000001030597819 */ /* 0x000fe200000006ff */
[----:B------:R-:W-:Y:S01]  /*09d0*/  FFMA.FTZ R56, R87, R56, R94 ;  /* 0x0000003857387223 */ /* 0x000fe2000001005e */
[----:B------:R-:W-:Y:S01]  /*09e0*/  SHF.L.U32 R63, R63, 0x10, RZ ;  /* 0x000000103f3f7819 */ /* 0x000fe200000006ff */
[----:B------:R-:W-:Y:S01]  /*09f0*/  FFMA.FTZ R61, R84, R61, R57 ;  /* 0x0000003d543d7223 */ /* 0x000fe20000010039 */
[----:B------:R-:W-:Y:S01]  /*0a00*/  SHF.L.U32 R57, R58, 0x10, RZ ;  /* 0x000000103a397819 */ /* 0x000fe200000006ff */
[----:B------:R-:W-:Y:S01]  /*0a10*/  FFMA.FTZ R89, R0, R89, RZ ;  /* 0x0000005900597223 */ /* 0x000fe200000100ff */
[----:B------:R-:W-:Y:S01]  /*0a20*/  FFMA.FTZ R48, R81, R62, R56 ;  /* 0x0000003e51307223 */ /* 0x000fe20000010038 */
[C---:B------:R-:W-:Y:S01]  /*0a30*/  PRMT R62, R49.reuse, 0x7632, R62 ;  /* 0x00007632313e7816 */ /* 0x040fe2000000003e */
[----:B------:R-:W-:-:S02]  /*0a40*/  IMAD.U32 R94, R49, 0x10000, RZ ;  /* 0x00010000315e7824 */ /* 0x000fc400078e00ff */
[----:B------:R-:W-:Y:S01]  /*0a50*/  FFMA.FTZ R96, R82, R63, R89 ;  /* 0x0000003f52607223 */ /* 0x000fe20000010059 */
[----:B------:R-:W-:Y:S01]  /*0a60*/  PRMT R58, R58, 0x7632, R58 ;  /* 0x000076323a3a7816 */ /* 0x000fe2000000003a */
[----:B------:R-:W-:Y:S01]  /*0a70*/  FFMA.FTZ R56, R86, R57, R61 ;  /* 0x0000003956387223 */ /* 0x000fe2000001003d */
[----:B------:R-:W-:Y:S01]  /*0a80*/  SHF.L.U32 R57, R62, 0x10, RZ ;  /* 0x000000103e397819 */ /* 0x000fe200000006ff */
[----:B------:R-:W-:Y:S01]  /*0a90*/  FFMA.FTZ R61, R83, R94, R96 ;  /* 0x0000005e533d7223 */ /* 0x000fe20000010060 */
[----:B------:R-:W-:Y:S01]  /*0aa0*/  SHF.L.U32 R58, R58, 0x10, RZ ;  /* 0x000000103a3a7819 */ /* 0x000fe200000006ff */
[----:B------:R-:W-:Y:S02]  /*0ab0*/  IMAD.U32 R63, R50, 0x10000, RZ ;  /* 0x00010000323f7824 */ /* 0x000fe400078e00ff */
[--C-:B------:R-:W-:Y:S01]  /*0ac0*/  FFMA.FTZ R89, R84, R57, R61.reuse ;  /* 0x0000003954597223 */ /* 0x100fe2000001003d */
[----:B------:R-:W-:Y:S01]  /*0ad0*/  PRMT R61, R50, 0x7632, R61 ;  /* 0x00007632323d7816 */ /* 0x000fe2000000003d */
[----:B------:R-:W-:Y:S01]  /*0ae0*/  FFMA.FTZ R94, R87, R58, R56 ;  /* 0x0000003a575e7223 */ /* 0x000fe20000010038 */
[----:B------:R-:W-:-:S02]  /*0af0*/  PRMT R49, R59, 0x7632, R49 ;  /* 0x000076323b317816 */ /* 0x000fc40000000031 */
[----:B------:R-:W-:Y:S02]  /*0b00*/  SHF.L.U32 R62, R59, 0x10, RZ ;  /* 0x000000103b3e7819 */ /* 0x000fe400000006ff */
[----:B------:R-:W5:Y:S01]  /*0b10*/  LDG.E.128 R56, desc[UR6][R2.64+0xf000] ;  /* 0x00f0000602387981 */ /* 0x000f62000c1e1d00 */
[C---:B------:R-:W-:Y:S02]  /*0b20*/  PRMT R91, R4.reuse, 0x7632, R91 ;  /* 0x00007632045b7816 */ /* 0x040fe4000000005b */
[----:B------:R-:W-:Y:S01]  /*0b30*/  SHF.L.U32 R93, R4, 0x10, RZ ;  /* 0x00000010045d7819 */ /* 0x000fe200000006ff */
[----:B------:R-:W-:Y:S01]  /*0b40*/  FFMA.FTZ R50, R86, R63, R89 ;  /* 0x0000003f56327223 */ /* 0x000fe20000010059 */
[----:B------:R-:W-:Y:S02]  /*0b50*/  SHF.L.U32 R4, R61, 0x10, RZ ;  /* 0x000000103d047819 */ /* 0x000fe400000006ff */
[----:B------:R-:W-:Y:S01]  /*0b60*/  SHF.L.U32 R91, R91, 0x10, RZ ;  /* 0x000000105b5b7819 */ /* 0x000fe200000006ff */
[----:B------:R-:W-:Y:S01]  /*0b70*/  FFMA.FTZ R93, R0, R93, RZ ;  /* 0x0000005d005d7223 */ /* 0x000fe200000100ff */
[----:B------:R-:W-:Y:S01]  /*0b80*/  FFMA.FTZ R61, R81, R62, R94 ;  /* 0x0000003e513d7223 */ /* 0x000fe2000001005e */
[--C-:B------:R-:W-:Y:S01]  /*0b90*/  FFMA.FTZ R4, R87, R4, R50.reuse ;  /* 0x0000000457047223 */ /* 0x100fe20000010032 */
[C---:B------:R-:W-:Y:S01]  /*0ba0*/  SHF.L.U32 R62, R5.reuse, 0x10, RZ ;  /* 0x00000010053e7819 */ /* 0x040fe200000006ff */
[----:B------:R-:W-:Y:S01]  /*0bb0*/  FFMA.FTZ R82, R82, R91, R93 ;  /* 0x0000005b52527223 */ /* 0x000fe2000001005d */
[----:B------:R-:W-:Y:S01]  /*0bc0*/  PRMT R50, R5, 0x7632, R50 ;  /* 0x0000763205327816 */ /* 0x000fe20000000032 */
[----:B------:R-:W-:-:S02]  /*0bd0*/  IMAD.U32 R0, R51, 0x10000, RZ ;  /* 0x0001000033007824 */ /* 0x000fc400078e00ff */
[----:B------:R-:W-:Y:S01]  /*0be0*/  FFMA.FTZ R83, R83, R62, R82 ;  /* 0x0000003e53537223 */ /* 0x000fe20000010052 */
[----:B------:R-:W-:Y:S01]  /*0bf0*/  SHF.L.U32 R63, R50, 0x10, RZ ;  /* 0x00000010323f7819 */ /* 0x000fe200000006ff */
[----:B------:R-:W-:Y:S01]  /*0c00*/  IMAD.U32 R96, R49, 0x10000, RZ ;  /* 0x0001000031607824 */ /* 0x000fe200078e00ff */
[----:B------:R-:W-:Y:S02]  /*0c10*/  PRMT R51, R51, 0x7632, R51 ;  /* 0x0000763233337816 */ /* 0x000fe40000000033 */
[----:B------:R-:W-:Y:S01]  /*0c20*/  SHF.L.U32 R60, R60, 0x10, RZ ;  /* 0x000000103c3c7819 */ /* 0x000fe200000006ff */
[----:B------:R-:W-:Y:S01]  /*0c30*/  FFMA.FTZ R63, R84, R63, R83 ;  /* 0x0000003f543f7223 */ /* 0x000fe20000010053 */
[C---:B------:R-:W-:Y:S01]  /*0c40*/  SHF.L.U32 R49, R6.reuse, 0x10, RZ ;  /* 0x0000001006317819 */ /* 0x040fe200000006ff */
[----:B------:R-:W-:Y:S01]  /*0c50*/  FFMA.FTZ R5, R81, R0, R4 ;  /* 0x0000000051057223 */ /* 0x000fe20000010004 */
[----:B------:R-:W-:Y:S01]  /*0c60*/  SHF.L.U32 R94, R51, 0x10, RZ ;  /* 0x00000010335e7819 */ /* 0x000fe200000006ff */
[C---:B------:R-:W-:Y:S01]  /*0c70*/  FFMA.FTZ R84, R85.reuse, R60, R48 ;  /* 0x0000003c55547223 */ /* 0x040fe20000010030 */
[----:B------:R-:W-:Y:S01]  /*0c80*/  PRMT R6, R6, 0x7632, R6 ;  /* 0x0000763206067816 */ /* 0x000fe20000000006 */
[----:B------:R-:W-:Y:S01]  /*0c90*/  FFMA.FTZ R96, R85, R96, R61 ;  /* 0x0000006055607223 */ /* 0x000fe2000001003d */
[----:B------:R-:W-:-:S02]  /*0ca0*/  FFMA.FTZ R86, R86, R49, R63 ;  /* 0x0000003156567223 */ /* 0x000fc4000001003f */
[----:B------:R-:W5:Y:S01]  /*0cb0*/  LDG.E.128 R60, desc[UR6][R2.64+0x12800] ;  /* 0x01280006023c7981 */ /* 0x000f62000c1e1d00 */
[--C-:B------:R-:W-:Y:S01]  /*0cc0*/  FFMA.FTZ R94, R85, R94, R5.reuse ;  /* 0x0000005e555e7223 */ /* 0x100fe20000010005 */
[----:B------:R-:W-:Y:S01]  /*0cd0*/  PRMT R48, R16, 0x7632, R48 ;  /* 0x0000763210307816 */ /* 0x000fe20000000030 */
[----:B------:R-:W-:Y:S01]  /*0ce0*/  IMAD.U32 R6, R6, 0x10000, RZ ;  /* 0x0001000006067824 */ /* 0x000fe200078e00ff */
[----:B------:R-:W-:Y:S02]  /*0cf0*/  PRMT R5, R36, 0x7632, R5 ;  /* 0x0000763224057816 */ /* 0x000fe40000000005 */
[----:B------:R-:W-:Y:S02]  /*0d00*/  SHF.L.U32 R16, R16, 0x10, RZ ;  /* 0x0000001010107819 */ /* 0x000fe400000006ff */
[----:B------:R-:W-:Y:S01]  /*0d10*/  SHF.L.U32 R83, R36, 0x10, RZ ;  /* 0x0000001024537819 */ /* 0x000fe200000006ff */
[----:B------:R-:W-:Y:S01]  /*0d20*/  FFMA.FTZ R6, R87, R6, R86 ;  /* 0x0000000657067223 */ /* 0x000fe20000010056 */
[----:B------:R-:W-:Y:S01]  /*0d30*/  PRMT R0, R7, 0x7632, R0 ;  /* 0x0000763207007816 */ /* 0x000fe20000000000 */
[----:B------:R-:W-:Y:S01]  /*0d40*/  IMAD.U32 R86, R5, 0x10000, RZ ;  /* 0x0001000005567824 */ /* 0x000fe200078e00ff */
[----:B------:R-:W-:Y:S01]  /*0d50*/  SHF.L.U32 R4, R7, 0x10, RZ ;  /* 0x0000001007047819 */ /* 0x000fe200000006ff */
[----:B------:R-:W-:Y:S01]  /*0d60*/  FFMA.FTZ R5, R83, R16, R88 ;  /* 0x0000001053057223 */ /* 0x000fe20000010058 */
[----:B------:R-:W-:-:S02]  /*0d70*/  SHF.L.U32 R7, R48, 0x10, RZ ;  /* 0x0000001030077819 */ /* 0x000fc400000006ff */
[----:B------:R-:W-:Y:S01]  /*0d80*/  SHF.L.U32 R16, R17, 0x10, RZ ;  /* 0x0000001011107819 */ /* 0x000fe200000006ff */
[----:B------:R-:W5:Y:S01]  /*0d90*/  LDG.E.128 R48, desc[UR6][R2.64+0x16000] ;  /* 0x0160000602307981 */ /* 0x000f62000c1e1d00 */
[----:B------:R-:W-:Y:S01]  /*0da0*/  SHF.L.U32 R87, R37, 0x10, RZ ;  /* 0x0000001025577819 */ /* 0x000fe200000006ff */
[----:B------:R-:W-:Y:S01]  /*0db0*/  FFMA.FTZ R36, R86, R7, R5 ;  /* 0x0000000756247223 */ /* 0x000fe20000010005 */
[----:B------:R-:W-:Y:S02]  /*0dc0*/  PRMT R17, R17, 0x7632, R17 ;  /* 0x0000763211117816 */ /* 0x000fe40000000011 */
[----:B------:R-:W-:Y:S01]  /*0dd0*/  PRMT R88, R37, 0x7632, R88 ;  /* 0x0000763225587816 */ /* 0x000fe20000000058 */
[----:B------:R-:W-:Y:S01]  /*0de0*/  FFMA.FTZ R5, R87, R16, R36 ;  /* 0x0000001057057223 */ /* 0x000fe20000010024 */
[----:B------:R-:W-:Y:S02]  /*0df0*/  PRMT R7, R24, 0x7632, R7 ;  /* 0x0000763218077816 */ /* 0x000fe40000000007 */
        /* <DEDUP_REMOVED lines=15> */
[C---:B------:R-:W-:Y:S01]  /*0ef0*/  PRMT R17, R25.reuse, 0x7632, R17 ;  /* 0x0000763219117816 */ /* 0x040fe20000000011 */
[----:B------:R-:W5:Y:S01]  /*0f00*/  LDG.E.128 R4, desc[UR6][R2.64+0x19800] ;  /* 0x0198000602047981 */ /* 0x000f62000c1e1d00 */
[----:B------:R-:W-:Y:S01]  /*0f10*/  IMAD.U32 R24, R25, 0x10000, RZ ;  /* 0x0001000019187824 */ /* 0x000fe200078e00ff */
[----:B------:R-:W-:Y:S02]  /*0f20*/  SHF.L.U32 R18, R18, 0x10, RZ ;  /* 0x0000001012127819 */ /* 0x000fe400000006ff */
[----:B------:R-:W-:-:S02]  /*0f30*/  SHF.L.U32 R91, R91, 0x10, RZ ;  /* 0x000000105b5b7819 */ /* 0x000fc400000006ff */
[C---:B------:R-:W-:Y:S02]  /*0f40*/  PRMT R0, R39.reuse, 0x7632, R0 ;  /* 0x0000763227007816 */ /* 0x040fe40000000000 */
[----:B------:R-:W-:Y:S01]  /*0f50*/  SHF.L.U32 R82, R39, 0x10, RZ ;  /* 0x0000001027527819 */ /* 0x000fe200000006ff */
[----:B------:R-:W-:Y:S01]  /*0f60*/  FFMA.FTZ R39, R87, R24, R36 ;  /* 0x0000001857277223 */ /* 0x000fe20000010024 */
[----:B------:R-:W-:Y:S01]  /*0f70*/  SHF.L.U32 R37, R17, 0x10, RZ ;  /* 0x0000001011257819 */ /* 0x000fe200000006ff */
[--C-:B------:R-:W-:Y:S01]  /*0f80*/  FFMA.FTZ R25, R91, R18, R16.reuse ;  /* 0x000000125b197223 */ /* 0x100fe20000010010 */
[C---:B------:R-:W-:Y:S01]  /*0f90*/  PRMT R16, R26.reuse, 0x7632, R16 ;  /* 0x000076321a107816 */ /* 0x040fe20000000010 */
[----:B------:R-:W-:Y:S01]  /*0fa0*/  IMAD.U32 R26, R26, 0x10000, RZ ;  /* 0x000100001a1a7824 */ /* 0x000fe200078e00ff */
[----:B------:R-:W-:Y:S01]  /*0fb0*/  SHF.L.U32 R17, R19, 0x10, RZ ;  /* 0x0000001013117819 */ /* 0x000fe200000006ff */
[----:B------:R-:W-:Y:S01]  /*0fc0*/  FFMA.FTZ R18, R88, R37, R39 ;  /* 0x0000002558127223 */ /* 0x000fe20000010027 */
[----:B------:R-:W-:-:S03]  /*0fd0*/  SHF.L.U32 R16, R16, 0x10, RZ ;  /* 0x0000001010107819 */ /* 0x000fc600000006ff */
[----:B------:R-:W-:Y:S01]  /*0fe0*/  FFMA.FTZ R18, R89, R26, R18 ;  /* 0x0000001a59127223 */ /* 0x000fe20000010012 */
[----:B------:R-:W-:Y:S01]  /*0ff0*/  FFMA.FTZ R37, R82, R17, R25 ;  /* 0x0000001152257223 */ /* 0x000fe20000010019 */
[----:B------:R-:W-:Y:S02]  /*1000*/  PRMT R36, R19, 0x7632, R36 ;  /* 0x0000763213247816 */ /* 0x000fe40000000024 */
[C---:B------:R-:W-:Y:S01]  /*1010*/  PRMT R24, R8.reuse, 0x7632, R24 ;  /* 0x0000763208187816 */ /* 0x040fe20000000018 */
[----:B------:R-:W-:Y:S01]  /*1020*/  FFMA.FTZ R19, R91, R16, R18 ;  /* 0x000000105b137223 */ /* 0x000fe20000010012 */
[----:B------:R-:W-:Y:S02]  /*1030*/  SHF.L.U32 R25, R8, 0x10, RZ ;  /* 0x0000001008197819 */ /* 0x000fe400000006ff */
[----:B------:R-:W-:Y:S01]  /*1040*/  SHF.L.U32 R17, R27, 0x10, RZ ;  /* 0x000000101b117819 */ /* 0x000fe200000006ff */
[----:B------:R-:W-:Y:S02]  /*1050*/  IMAD.U32 R39, R24, 0x10000, RZ ;  /* 0x0001000018277824 */ /* 0x000fe400078e00ff */
[----:B------:R-:W-:Y:S01]  /*1060*/  FFMA.FTZ R81, R83, R25, R90 ;  /* 0x0000001953517223 */ /* 0x000fe2000001005a */
[----:B------:R-:W-:Y:S01]  /*1070*/  PRMT R8, R27, 0x7632, R8 ;  /* 0x000076321b087816 */ /* 0x000fe20000000008 */
[----:B------:R-:W-:Y:S01]  /*1080*/  FFMA.FTZ R38, R82, R17, R19 ;  /* 0x0000001152267223 */ /* 0x000fe20000010013 */
[----:B------:R-:W5:Y:S01]  /*1090*/  LDG.E.128 R24, desc[UR6][R44.64+0x1800] ;  /* 0x001800062c187981 */ /* 0x000f62000c1e1d00 */
[----:B------:R-:W-:-:S03]  /*10a0*/  FFMA.FTZ R92, R86, R39, R81 ;  /* 0x00000027565c7223 */ /* 0x000fc60000010051 */
[----:B------:R-:W5:Y:S01]  /*10b0*/  LDG.E.128 R16, desc[UR6][R2.64+0x1800] ;  /* 0x0018000602107981 */ /* 0x000f62000c1e1d00 */
[C---:B------:R-:W-:Y:S02]  /*10c0*/  PRMT R39, R9.reuse, 0x7632, R39 ;  /* 0x0000763209277816 */ /* 0x040fe40000000027 */
[----:B------:R-:W-:Y:S01]  /*10d0*/  SHF.L.U32 R90, R9, 0x10, RZ ;  /* 0x00000010095a7819 */ /* 0x000fe200000006ff */
[----:B------:R-:W-:Y:S01]  /*10e0*/  IMAD.U32 R81, R8, 0x10000, RZ ;  /* 0x0001000008517824 */ /* 0x000fe200078e00ff */
[----:B------:R-:W-:Y:S02]  /*10f0*/  SHF.L.U32 R0, R0, 0x10, RZ ;  /* 0x0000001000007819 */ /* 0x000fe400000006ff */
[----:B------:R-:W-:Y:S01]  /*1100*/  SHF.L.U32 R39, R39, 0x10, RZ ;  /* 0x0000001027277819 */ /* 0x000fe200000006ff */
[----:B------:R-:W-:Y:S01]  /*1110*/  FFMA.FTZ R85, R87, R90, R92 ;  /* 0x0000005a57557223 */ /* 0x000fe2000001005c */
        /* <DEDUP_REMOVED lines=14> */
[----:B------:R-:W5:Y:S01]  /*1200*/  LDG.E.128 R8, desc[UR6][R2.64+0x5000] ;  /* 0x0050000602087981 */ /* 0x000f62000c1e1d00 */
[C---:B------:R-:W-:Y:S02]  /*1210*/  PRMT R39, R33.reuse, 0x7632, R39 ;  /* 0x0000763221277816 */ /* 0x040fe40000000027 */
[----:B------:R-:W-:-:S02]  /*1220*/  SHF.L.U32 R80, R33, 0x10, RZ ;  /* 0x0000001021507819 */ /* 0x000fc400000006ff */
        /* <DEDUP_REMOVED lines=21> */
[----:B------:R-:W-:-:S03]  /*1380*/  SHF.L.U32 R36, R28, 0x10, RZ ;  /* 0x000000101c247819 */ /* 0x000fc600000006ff */
[----:B------:R-:W-:Y:S01]  /*1390*/  FFMA.FTZ R34, R88, R39, R85 ;  /* 0x0000002758227223 */ /* 0x000fe20000010055 */
[----:B------:R-:W-:Y:S01]  /*13a0*/  FFMA.FTZ R84, R82, R13, R37 ;  /* 0x0000000d52547223 */ /* 0x000fe20000010025 */
[----:B------:R-:W-:Y:S02]  /*13b0*/  FFMA.FTZ R93, R83, R36, R96 ;  /* 0x00000024535d7223 */ /* 0x000fe40000010060 */
[----:B------:R-:W5:Y:S01]  /*13c0*/  LDG.E.128 R36, desc[UR6][R2.64+0x8800] ;  /* 0x0088000602247981 */ /* 0x000f62000c1e1d00 */
[----:B------:R-:W-:Y:S01]  /*13d0*/  PRMT R28, R28, 0x7632, R28 ;  /* 0x000076321c1c7816 */ /* 0x000fe2000000001c */
[C---:B------:R-:W-:Y:S01]  /*13e0*/  IMAD.U32 R12, R14.reuse, 0x10000, RZ ;  /* 0x000100000e0c7824 */ /* 0x040fe200078e00ff */
        /* <DEDUP_REMOVED lines=10> */
[----:B------:R-:W-:Y:S01]  /*1490*/  FFMA.FTZ R84, R0, R35, R84 ;  /* 0x0000002300547223 */ /* 0x000fe20000010054 */
[--C-:B------:R-:W-:Y:S01]  /*14a0*/  FFMA.FTZ R85, R91, R14, R12.reuse ;  /* 0x0000000e5b557223 */ /* 0x100fe2000001000c */
[C---:B------:R-:W-:Y:S01]  /*14b0*/  PRMT R12, R20.reuse, 0x7632, R12 ;  /* 0x00007632140c7816 */ /* 0x040fe2000000000c */
[----:B------:R-:W-:Y:S01]  /*14c0*/  FFMA.FTZ R93, R87, R28, R32 ;  /* 0x0000001c575d7223 */ /* 0x000fe20000010020 */
        /* <DEDUP_REMOVED lines=9> */
[----:B------:R-:W-:Y:S02]  /*1560*/  IMAD.U32 R13, R15, 0x10000, RZ ;  /* 0x000100000f0d7824 */ /* 0x000fe400078e00ff */
[----:B------:R-:W-:Y:S01]  /*1570*/  FFMA.FTZ R20, R88, R29, R93 ;  /* 0x0000001d58147223 */ /* 0x000fe2000001005d */
[----:B------:R-:W-:Y:S01]  /*1580*/  PRMT R30, R30, 0x7632, R30 ;  /* 0x000076321e1e7816 */ /* 0x000fe2000000001e */
[----:B------:R-:W-:Y:S01]  /*1590*/  FFMA.FTZ R95, R87, R28, R80 ;  /* 0x0000001c575f7223 */ /* 0x000fe20000010050 */
[----:B------:R-:W-:Y:S01]  /*15a0*/  FFMA.FTZ R13, R82, R13, R85 ;  /* 0x0000000d520d7223 */ /* 0x000fe20000010055 */
[----:B------:R-:W-:Y:S01]  /*15b0*/  FFMA.FTZ R20, R89, R12, R20 ;  /* 0x0000000c59147223 */ /* 0x000fe20000010014 */
[----:B--2---:R-:W-:-:S02]  /*15c0*/  PRMT R80, R40, 0x7632, R80 ;  /* 0x0000763228507816 */ /* 0x004fc40000000050 */
[C---:B------:R-:W-:Y:S02]  /*15d0*/  PRMT R14, R31.reuse, 0x7632, R14 ;  /* 0x000076321f0e7816 */ /* 0x040fe4000000000e */
[----:B------:R-:W-:Y:S02]  /*15e0*/  SHF.L.U32 R85, R31, 0x10, RZ ;  /* 0x000000101f557819 */ /* 0x000fe400000006ff */
[----:B------:R-:W-:Y:S02]  /*15f0*/  SHF.L.U32 R12, R30, 0x10, RZ ;  /* 0x000000101e0c7819 */ /* 0x000fe400000006ff */
[----:B------:R-:W-:Y:S01]  /*1600*/  SHF.L.U32 R40, R40, 0x10, RZ ;  /* 0x0000001028287819 */ /* 0x000fe200000006ff */
[----:B------:R-:W2:Y:S01]  /*1610*/  LDG.E.128 R28, desc[UR6][R2.64+0xf800] ;  /* 0x00f80006021c7981 */ /* 0x000ea2000c1e1d00 */
[----:B------:R-:W-:Y:S02]  /*1620*/  PRMT R21, R21, 0x7632, R21 ;  /* 0x0000763215157816 */ /* 0x000fe40000000015 */
[----:B------:R-:W-:Y:S01]  /*1630*/  SHF.L.U32 R97, R80, 0x10, RZ ;  /* 0x0000001050617819 */ /* 0x000fe200000006ff */
[----:B------:R-:W-:Y:S01]  /*1640*/  FFMA.FTZ R83, R83, R40, R98 ;  /* 0x0000002853537223 */ /* 0x000fe20000010062 */
[----:B------:R-:W-:Y:S01]  /*1650*/  SHF.L.U32 R40, R41, 0x10, RZ ;  /* 0x0000001029287819 */ /* 0x000fe200000006ff */
[----:B------:R-:W-:Y:S01]  /*1660*/  IMAD.U32 R93, R21, 0x10000, RZ ;  /* 0x00010000155d7824 */ /* 0x000fe200078e00ff */
[----:B------:R-:W-:Y:S01]  /*1670*/  PRMT R41, R41, 0x7632, R41 ;  /* 0x0000763229297816 */ /* 0x000fe20000000029 */
[----:B------:R-:W-:Y:S01]  /*1680*/  FFMA.FTZ R86, R86, R97, R83 ;  /* 0x0000006156567223 */ /* 0x000fe20000010053 */
[----:B------:R-:W-:Y:S01]  /*1690*/  FFMA.FTZ R21, R91, R12, R20 ;  /* 0x0000000c5b157223 */ /* 0x000fe20000010014 */
[----:B------:R-:W-:Y:S01]  /*16a0*/  SHF.L.U32 R12, R22, 0x10, RZ ;  /* 0x00000010160c7819 */ /* 0x000fe200000006ff */
[----:B------:R-:W-:Y:S01]  /*16b0*/  FFMA.FTZ R20, R88, R93, R95 ;  /* 0x0000005d58147223 */ /* 0x000fe2000001005f */
[----:B------:R-:W-:Y:S01]  /*16c0*/  PRMT R15, R15, 0x7632, R15 ;  /* 0x000076320f0f7816 */ /* 0x000fe2000000000f */
[----:B------:R-:W-:Y:S01]  /*16d0*/  FFMA.FTZ R87, R87, R40, R86 ;  /* 0x0000002857577223 */ /* 0x000fe20000010056 */
[----:B------:R-:W-:Y:S01]  /*16e0*/  PRMT R22, R22, 0x7632, R22 ;  /* 0x0000763216167816 */ /* 0x000fe20000000016 */
[----:B------:R-:W-:-:S02]  /*16f0*/  IMAD.U32 R41, R41, 0x10000, RZ ;  /* 0x0001000029297824 */ /* 0x000fc400078e00ff */
        /* <DEDUP_REMOVED lines=9> */
[C---:B----4-:R-:W-:Y:S01]  /*1790*/  PRMT R20, R68.reuse, 0x7632, R20 ;  /* 0x0000763244147816 */ /* 0x050fe20000000014 */
[----:B------:R-:W-:Y:S01]  /*17a0*/  FFMA.FTZ R41, R91, R22, R12 ;  /* 0x000000165b297223 */ /* 0x000fe2000001000c */
[----:B------:R-:W-:Y:S01]  /*17b0*/  FFMA.FTZ R88, R89, R14, R88 ;  /* 0x0000000e59587223 */ /* 0x000fe20000010058 */
[----:B------:R-:W-:Y:S01]  /*17c0*/  SHF.L.U32 R68, R68, 0x10, RZ ;  /* 0x0000001044447819 */ /* 0x000fe200000006ff */
[----:B------:R-:W4:Y:S01]  /*17d0*/  LDG.E.128 R12, desc[UR6][R2.64+0x13000] ;  /* 0x01300006020c7981 */ /* 0x000f22000c1e1d00 */
[----:B---3--:R-:W-:-:S02]  /*17e0*/  PRMT R86, R76, 0x7632, R86 ;  /* 0x000076324c567816 */ /* 0x008fc40000000056 */
        /* <DEDUP_REMOVED lines=8> */
[----:B------:R-:W-:Y:S01]  /*1870*/  FFMA.FTZ R76, R86, R87, R89 ;  /* 0x00000057564c7223 */ /* 0x000fe20000010059 */
[----:B------:R-:W-:Y:S01]  /*1880*/  PRMT R42, R69, 0x7632, R42 ;  /* 0x00007632452a7816 */ /* 0x000fe2000000002a */
[----:B------:R-:W-:Y:S01]  /*1890*/  IMAD.U32 R89, R77, 0x10000, RZ ;  /* 0x000100004d597824 */ /* 0x000fe200078e00ff */
[----:B------:R-:W-:-:S02]  /*18a0*/  SHF.L.U32 R68, R69, 0x10, RZ ;  /* 0x0000001045447819 */ /* 0x000fc400000006ff */
        /* <DEDUP_REMOVED lines=9> */
[----:B------:R-:W-:-:S02]  /*1940*/  SHF.L.U32 R40, R70, 0x10, RZ ;  /* 0x0000001046287819 */ /* 0x000fc400000006ff */
[----:B------:R-:W-:Y:S01]  /*1950*/  PRMT R70, R70, 0x7632, R70 ;  /* 0x0000763246467816 */ /* 0x000fe20000000046 */
[----:B------:R-:W-:Y:S01]  /*1960*/  FFMA.FTZ R91, R82, R69, R91 ;  /* 0x00000045525b7223 */ /* 0x000fe2000001005b */
[----:B------:R-:W-:Y:S01]  /*1970*/  FFMA.FTZ R42, R88, R77, R87 ;  /* 0x0000004d582a7223 */ /* 0x000fe20000010057 */
[C---:B------:R-:W-:Y:S02]  /*1980*/  SHF.L.U32 R87, R78.reuse, 0x10, RZ ;  /* 0x000000104e577819 */ /* 0x040fe400000006ff */
[----:B------:R-:W-:Y:S01]  /*1990*/  PRMT R82, R78, 0x7632, R82 ;  /* 0x000076324e527816 */ /* 0x000fe20000000052 */
[----:B------:R-:W-:Y:S01]  /*19a0*/  IMAD.U32 R69, R70, 0x10000, RZ ;  /* 0x0001000046457824 */ /* 0x000fe200078e00ff */
[C---:B------:R-:W-:Y:S02]  /*19b0*/  PRMT R70, R71.reuse, 0x7632, R70 ;  /* 0x0000763247467816 */ /* 0x040fe40000000046 */
[----:B------:R-:W-:Y:S01]  /*19c0*/  SHF.L.U32 R76, R71, 0x10, RZ ;  /* 0x00000010474c7819 */ /* 0x000fe200000006ff */
[----:B------:R-:W-:Y:S01]  /*19d0*/  FFMA.FTZ R77, R87, R40, R42 ;  /* 0x00000028574d7223 */ /* 0x000fe2000001002a */
[----:B------:R-:W-:-:S02]  /*19e0*/  SHF.L.U32 R82, R82, 0x10, RZ ;  /* 0x0000001052527819 */ /* 0x000fc400000006ff */
[C---:B-----5:R-:W-:Y:S02]  /*19f0*/  SHF.L.U32 R78, R72.reuse, 0x10, RZ ;  /* 0x00000010484e7819 */ /* 0x060fe400000006ff */
[----:B------:R-:W-:Y:S01]  /*1a00*/  PRMT R71, R72, 0x7632, R71 ;  /* 0x0000763248477816 */ /* 0x000fe20000000047 */
[----:B------:R-:W-:Y:S01]  /*1a10*/  FFMA.FTZ R90, R0, R41, R83 ;  /* 0x00000029005a7223 */ /* 0x000fe20000010053 */
[----:B------:R-:W-:Y:S02]  /*1a20*/  PRMT R68, R43, 0x7632, R68 ;  /* 0x000076322b447816 */ /* 0x000fe40000000044 */
[C---:B------:R-:W-:Y:S01]  /*1a30*/  PRMT R80, R79.reuse, 0x7632, R80 ;  /* 0x000076324f507816 */ /* 0x040fe20000000050 */
[----:B------:R-:W5:Y:S01]  /*1a40*/  LDG.E.128 R40, desc[UR6][R2.64+0x1a000] ;  /* 0x01a0000602287981 */ /* 0x000f62000c1e1d00 */
[----:B------:R-:W-:Y:S01]  /*1a50*/  SHF.L.U32 R83, R79, 0x10, RZ ;  /* 0x000000104f537819 */ /* 0x000fe200000006ff */
[----:B------:R-:W-:Y:S01]  /*1a60*/  FFMA.FTZ R72, R82, R69, R77 ;  /* 0x0000004552487223 */ /* 0x000fe2000001004d */
[----:B------:R-:W-:Y:S01]  /*1a70*/  SHF.L.U32 R79, R71, 0x10, RZ ;  /* 0x00000010474f7819 */ /* 0x000fe200000006ff */
[----:B------:R-:W-:Y:S01]  /*1a80*/  FFMA.FTZ R81, R85, R78, R81 ;  /* 0x0000004e55517223 */ /* 0x000fe20000010051 */
[----:B------:R-:W-:Y:S01]  /*1a90*/  IMAD.U32 R69, R68, 0x10000, RZ ;  /* 0x0001000044457824 */ /* 0x000fe200078e00ff */
        /* <DEDUP_REMOVED lines=14> */
[----:B------:R-:W-:-:S02]  /*1b80*/  SHF.L.U32 R69, R71, 0x10, RZ ;  /* 0x0000001047457819 */ /* 0x000fc400000006ff */
[C---:B------:R-:W-:Y:S01]  /*1b90*/  PRMT R0, R74.reuse, 0x7632, R0 ;  /* 0x000076324a007816 */ /* 0x040fe20000000000 */
[----:B------:R-:W-:Y:S01]  /*1ba0*/  FFMA.FTZ R81, R85, R72, R92 ;  /* 0x0000004855517223 */ /* 0x000fe2000001005c */
[----:B------:R-:W-:-:S03]  /*1bb0*/  SHF.L.U32 R74, R74, 0x10, RZ ;  /* 0x000000104a4a7819 */ /* 0x000fc600000006ff */
[----:B------:R-:W-:Y:S01]  /*1bc0*/  FFMA.FTZ R102, R86, R69, R81 ;  /* 0x0000004556667223 */ /* 0x000fe20000010051 */
[----:B------:R-:W-:Y:S01]  /*1bd0*/  SHF.L.U32 R69, R0, 0x10, RZ ;  /* 0x0000001000457819 */ /* 0x000fe200000006ff */
[--C-:B------:R-:W-:Y:S01]  /*1be0*/  FFMA.FTZ R71, R87, R74, R70.reuse ;  /* 0x0000004a57477223 */ /* 0x100fe20000010046 */
[C---:B------:R-:W-:Y:S02]  /*1bf0*/  PRMT R70, R65.reuse, 0x7632, R70 ;  /* 0x0000763241467816 */ /* 0x040fe40000000046 */
[----:B------:R-:W-:Y:S02]  /*1c00*/  SHF.L.U32 R92, R65, 0x10, RZ ;  /* 0x00000010415c7819 */ /* 0x000fe400000006ff */
[C---:B------:R-:W-:Y:S01]  /*1c10*/  PRMT R65, R52.reuse, 0x7632, R65 ;  /* 0x0000763234417816 */ /* 0x040fe20000000041 */
[----:B------:R-:W-:Y:S02]  /*1c20*/  IMAD.U32 R52, R52, 0x10000, RZ ;  /* 0x0001000034347824 */ /* 0x000fe400078e00ff */
[----:B------:R-:W-:Y:S01]  /*1c30*/  FFMA.FTZ R0, R82, R69, R71 ;  /* 0x0000004552007223 */ /* 0x000fe20000010047 */
[----:B------:R-:W-:Y:S01]  /*1c40*/  IMAD.U32 R68, R75, 0x10000, RZ ;  /* 0x000100004b447824 */ /* 0x000fe200078e00ff */
[----:B------:R-:W-:Y:S01]  /*1c50*/  SHF.L.U32 R81, R65, 0x10, RZ ;  /* 0x0000001041517819 */ /* 0x000fe200000006ff */
[----:B------:R-:W-:Y:S01]  /*1c60*/  FFMA.FTZ R91, R85, R52, R84 ;  /* 0x00000034555b7223 */ /* 0x000fe20000010054 */
[----:B------:R-:W-:Y:S01]  /*1c70*/  PRMT R64, R75, 0x7632, R64 ;  /* 0x000076324b407816 */ /* 0x000fe20000000040 */
[----:B------:R-:W-:Y:S01]  /*1c80*/  FFMA.FTZ R65, R83, R68, R0 ;  /* 0x0000004453417223 */ /* 0x000fe20000010000 */
[----:B------:R-:W5:Y:S01]  /*1c90*/  LDG.E.128 R72, desc[UR6][R44.64+0x2000] ;  /* 0x002000062c487981 */ /* 0x000f62000c1e1d00 */
[----:B------:R-:W-:Y:S01]  /*1ca0*/  SHF.L.U32 R69, R70, 0x10, RZ ;  /* 0x0000001046457819 */ /* 0x000fe200000006ff */
[----:B------:R-:W-:Y:S01]  /*1cb0*/  FFMA.FTZ R71, R89, R92, R102 ;  /* 0x0000005c59477223 */ /* 0x000fe20000010066 */
        /* <DEDUP_REMOVED lines=8> */
[----:B------:R-:W-:Y:S02]  /*1d40*/  SHF.L.U32 R53, R64, 0x10, RZ ;  /* 0x0000001040357819 */ /* 0x000fe400000006ff */
[----:B------:R-:W-:Y:S01]  /*1d50*/  SHF.L.U32 R69, R0, 0x10, RZ ;  /* 0x0000001000457819 */ /* 0x000fe200000006ff */
[C---:B------:R-:W-:Y:S02]  /*1d60*/  IMAD.U32 R0, R54.reuse, 0x10000, RZ ;  /* 0x0001000036007824 */ /* 0x040fe400078e00ff */
[----:B------:R-:W-:Y:S01]  /*1d70*/  FFMA.FTZ R71, R87, R66, R52 ;  /* 0x0000004257477223 */ /* 0x000fe20000010034 */
[----:B------:R-:W-:Y:S01]  /*1d80*/  PRMT R54, R54, 0x7632, R54 ;  /* 0x0000763236367816 */ /* 0x000fe20000000036 */
[----:B------:R-:W-:Y:S01]  /*1d90*/  FFMA.FTZ R52, R88, R81, R91 ;  /* 0x0000005158347223 */ /* 0x000fe2000001005b */
[----:B------:R-:W-:Y:S01]  /*1da0*/  FFMA.FTZ R92, R80, R53, R65 ;  /* 0x00000035505c7223 */ /* 0x000fe20000010041 */
[----:B------:R-:W-:-:S02]  /*1db0*/  PRMT R66, R56, 0x7632, R66 ;  /* 0x0000763238427816 */ /* 0x000fc40000000042 */
[----:B------:R-:W-:Y:S01]  /*1dc0*/  SHF.L.U32 R53, R54, 0x10, RZ ;  /* 0x0000001036357819 */ /* 0x000fe200000006ff */
[----:B------:R-:W-:Y:S01]  /*1dd0*/  FFMA.FTZ R65, R87, R0, R52 ;  /* 0x0000000057417223 */ /* 0x000fe20000010034 */
[----:B------:R-:W-:Y:S01]  /*1de0*/  SHF.L.U32 R56, R56, 0x10, RZ ;  /* 0x0000001038387819 */ /* 0x000fe200000006ff */
[C---:B------:R-:W-:Y:S01]  /*1df0*/  FFMA.FTZ R64, R82.reuse, R69, R71 ;  /* 0x0000004552407223 */ /* 0x040fe20000010047 */
        /* <DEDUP_REMOVED lines=9> */
[----:B------:R-:W5:Y:S01]  /*1e90*/  LDG.E.128 R68, desc[UR6][R2.64+0x5800] ;  /* 0x0058000602447981 */ /* 0x000f62000c1e1d00 */
[----:B------:R-:W-:-:S02]  /*1ea0*/  SHF.L.U32 R52, R55, 0x10, RZ ;  /* 0x0000001037347819 */ /* 0x000fc400000006ff */
[----:B------:R-:W-:Y:S01]  /*1eb0*/  PRMT R55, R55, 0x7632, R55 ;  /* 0x0000763237377816 */ /* 0x000fe20000000037 */
[----:B------:R-:W-:Y:S01]  /*1ec0*/  FFMA.FTZ R91, R89, R56, R84 ;  /* 0x00000038595b7223 */ /* 0x000fe20000010054 */
[----:B------:R-:W-:Y:S01]  /*1ed0*/  SHF.L.U32 R57, R57, 0x10, RZ ;  /* 0x0000001039397819 */ /* 0x000fe200000006ff */
[----:B------:R-:W5:Y:S01]  /*1ee0*/  LDG.E.128 R64, desc[UR6][R2.64+0x9000] ;  /* 0x0090000602407981 */ /* 0x000f62000c1e1d00 */
[----:B------:R-:W-:Y:S01]  /*1ef0*/  IMAD.U32 R53, R0, 0x10000, RZ ;  /* 0x0001000000357824 */ /* 0x000fe200078e00ff */
[----:B------:R-:W-:Y:S01]  /*1f00*/  SHF.L.U32 R55, R55, 0x10, RZ ;  /* 0x0000001037377819 */ /* 0x000fe200000006ff */
[----:B------:R-:W-:Y:S01]  /*1f10*/  FFMA.FTZ R52, R83, R52, R54 ;  /* 0x0000003453347223 */ /* 0x000fe20000010036 */
[----:B------:R-:W-:Y:S01]  /*1f20*/  PRMT R0, R58, 0x7632, R0 ;  /* 0x000076323a007816 */ /* 0x000fe20000000000 */
[----:B------:R-:W-:Y:S01]  /*1f30*/  FFMA.FTZ R54, R88, R57, R91 ;  /* 0x0000003958367223 */ /* 0x000fe2000001005b */
[----:B------:R-:W-:Y:S01]  /*1f40*/  SHF.L.U32 R58, R58, 0x10, RZ ;  /* 0x000000103a3a7819 */ /* 0x000fe200000006ff */
[C---:B------:R-:W-:Y:S01]  /*1f50*/  FFMA.FTZ R96, R80.reuse, R53, R81 ;  /* 0x0000003550607223 */ /* 0x040fe20000010051 */
[----:B------:R-:W-:Y:S01]  /*1f60*/  FFMA.FTZ R84, R80, R55, R52 ;  /* 0x0000003750547223 */ /* 0x000fe20000010034 */
[----:B------:R-:W-:-:S02]  /*1f70*/  SHF.L.U32 R53, R0, 0x10, RZ ;  /* 0x0000001000357819 */ /* 0x000fc400000006ff */
[--C-:B------:R-:W-:Y:S01]  /*1f80*/  FFMA.FTZ R55, R87, R58, R54.reuse ;  /* 0x0000003a57377223 */ /* 0x100fe20000010036 */
        /* <DEDUP_REMOVED lines=11> */
[----:B------:R-:W-:-:S02]  /*2040*/  FFMA.FTZ R58, R86, R53, R55 ;  /* 0x00000035563a7223 */ /* 0x000fc40000010037 */
[----:B------:R-:W-:Y:S01]  /*2050*/  FFMA.FTZ R0, R80, R59, R57 ;  /* 0x0000003b50007223 */ /* 0x000fe20000010039 */
[----:B------:R-:W5:Y:S01]  /*2060*/  LDG.E.128 R52, desc[UR6][R2.64+0xc800] ;  /* 0x00c8000602347981 */ /* 0x000f62000c1e1d00 */
[----:B------:R-:W-:Y:S01]  /*2070*/  FFMA.FTZ R57, R89, R56, R58 ;  /* 0x0000003859397223 */ /* 0x000fe2000001003a */
[C---:B------:R-:W-:Y:S02]  /*2080*/  SHF.L.U32 R60, R48.reuse, 0x10, RZ ;  /* 0x00000010303c7819 */ /* 0x040fe400000006ff */
[----:B------:R-:W-:Y:S02]  /*2090*/  PRMT R56, R48, 0x7632, R56 ;  /* 0x0000763230387816 */ /* 0x000fe40000000038 */
[----:B------:R-:W-:Y:S01]  /*20a0*/  SHF.L.U32 R61, R61, 0x10, RZ ;  /* 0x000000103d3d7819 */ /* 0x000fe200000006ff */
[----:B------:R-:W-:Y:S01]  /*20b0*/  FFMA.FTZ R81, R85, R60, R90 ;  /* 0x0000003c55517223 */ /* 0x000fe2000001005a */
[C---:B------:R-:W-:Y:S01]  /*20c0*/  PRMT R48, R62.reuse, 0x7632, R48 ;  /* 0x000076323e307816 */ /* 0x040fe20000000030 */
[----:B------:R-:W-:Y:S01]  /*20d0*/  IMAD.U32 R62, R62, 0x10000, RZ ;  /* 0x000100003e3e7824 */ /* 0x000fe200078e00ff */
[----:B------:R-:W-:Y:S01]  /*20e0*/  SHF.L.U32 R59, R56, 0x10, RZ ;  /* 0x00000010383b7819 */ /* 0x000fe200000006ff */
[----:B------:R-:W-:Y:S01]  /*20f0*/  FFMA.FTZ R56, R88, R61, R57 ;  /* 0x0000003d58387223 */ /* 0x000fe20000010039 */
[----:B------:R-:W-:-:S02]  /*2100*/  PRMT R60, R63, 0x7632, R60 ;  /* 0x000076323f3c7816 */ /* 0x000fc4000000003c */
[----:B------:R-:W-:Y:S02]  /*2110*/  SHF.L.U32 R90, R63, 0x10, RZ ;  /* 0x000000103f5a7819 */ /* 0x000fe400000006ff */
[C---:B------:R-:W-:Y:S02]  /*2120*/  PRMT R63, R49.reuse, 0x7632, R63 ;  /* 0x00007632313f7816 */ /* 0x040fe4000000003f */
        /* <DEDUP_REMOVED lines=8> */
[----:B------:R-:W-:-:S02]  /*21b0*/  PRMT R49, R4, 0x7632, R49 ;  /* 0x0000763204317816 */ /* 0x000fc40000000031 */
        /* <DEDUP_REMOVED lines=8> */
[----:B------:R-:W-:Y:S02]  /*2240*/  IMAD.U32 R61, R50, 0x10000, RZ ;  /* 0x00010000323d7824 */ /* 0x000fe400078e00ff */
[----:B------:R-:W-:Y:S01]  /*2250*/  FFMA.FTZ R49, R83, R90, R48 ;  /* 0x0000005a53317223 */ /* 0x000fe20000010030 */
[----:B------:R-:W-:Y:S01]  /*2260*/  FFMA.FTZ R86, R86, R81, R85 ;  /* 0x0000005156567223 */ /* 0x000fe20000010055 */
[----:B------:R-:W-:-:S02]  /*2270*/  PRMT R4, R51, 0x7632, R4 ;  /* 0x0000763233047816 */ /* 0x000fc40000000004 */
[----:B------:R-:W-:Y:S02]  /*2280*/  SHF.L.U32 R48, R51, 0x10, RZ ;  /* 0x0000001033307819 */ /* 0x000fe400000006ff */
[----:B------:R-:W-:Y:S01]  /*2290*/  PRMT R51, R5, 0x7632, R51 ;  /* 0x0000763205337816 */ /* 0x000fe20000000033 */
[----:B------:R-:W-:Y:S01]  /*22a0*/  FFMA.FTZ R50, R82, R61, R63 ;  /* 0x0000003d52327223 */ /* 0x000fe2000001003f */
[----:B------:R-:W-:Y:S01]  /*22b0*/  FFMA.FTZ R89, R89, R62, R86 ;  /* 0x0000003e59597223 */ /* 0x000fe20000010056 */
[----:B------:R-:W-:Y:S02]  /*22c0*/  SHF.L.U32 R5, R60, 0x10, RZ ;  /* 0x000000103c057819 */ /* 0x000fe400000006ff */
[----:B------:R-:W5:Y:S01]  /*22d0*/  LDG.E.128 R60, desc[UR6][R2.64+0x13800] ;  /* 0x01380006023c7981 */ /* 0x000f62000c1e1d00 */
[----:B------:R-:W-:Y:S01]  /*22e0*/  IMAD.U32 R81, R51, 0x10000, RZ ;  /* 0x0001000033517824 */ /* 0x000fe200078e00ff */
[----:B------:R-:W-:Y:S02]  /*22f0*/  SHF.L.U32 R51, R4, 0x10, RZ ;  /* 0x0000001004337819 */ /* 0x000fe400000006ff */
[----:B------:R-:W-:Y:S01]  /*2300*/  SHF.L.U32 R4, R6, 0x10, RZ ;  /* 0x0000001006047819 */ /* 0x000fe200000006ff */
[----:B------:R-:W-:Y:S01]  /*2310*/  FFMA.FTZ R88, R88, R81, R89 ;  /* 0x0000005158587223 */ /* 0x000fe20000010059 */
[----:B------:R-:W-:Y:S01]  /*2320*/  FFMA.FTZ R90, R80, R5, R49 ;  /* 0x00000005505a7223 */ /* 0x000fe20000010031 */
        /* <DEDUP_REMOVED lines=10> */
[----:B------:R-:W5:Y:S01]  /*23d0*/  LDG.E.128 R48, desc[UR6][R2.64+0x17000] ;  /* 0x0170000602307981 */ /* 0x000f62000c1e1d00 */
[----:B------:R-:W-:Y:S01]  /*23e0*/  PRMT R6, R6, 0x7632, R6 ;  /* 0x0000763206067816 */ /* 0x000fe20000000006 */
[----:B------:R-:W-:Y:S01]  /*23f0*/  IMAD.U32 R4, R17, 0x10000, RZ ;  /* 0x0001000011047824 */ /* 0x000fe200078e00ff */
        /* <DEDUP_REMOVED lines=8> */
[----:B------:R-:W-:Y:S01]  /*2480*/  SHF.L.U32 R5, R17, 0x10, RZ ;  /* 0x0000001011057819 */ /* 0x000fe200000006ff */
[----:B------:R-:W-:Y:S01]  /*2490*/  IMAD.U32 R88, R88, 0x10000, RZ ;  /* 0x0001000058587824 */ /* 0x000fe200078e00ff */
[----:B------:R-:W-:Y:S02]  /*24a0*/  SHF.L.U32 R16, R8, 0x10, RZ ;  /* 0x0000001008107819 */ /* 0x000fe400000006ff */
[----:B------:R-:W-:Y:S01]  /*24b0*/  PRMT R8, R7, 0x7632, R8 ;  /* 0x0000763207087816 */ /* 0x000fe20000000008 */
[----:B------:R-:W-:Y:S01]  /*24c0*/  FFMA.FTZ R17, R83, R4, R82 ;  /* 0x0000000453117223 */ /* 0x000fe20000010052 */
[----:B------:R-:W-:Y:S01]  /*24d0*/  FFMA.FTZ R6, R88, R5, R25 ;  /* 0x0000000558067223 */ /* 0x000fe20000010019 */
[----:B------:R-:W-:Y:S01]  /*24e0*/  SHF.L.U32 R4, R18, 0x10, RZ ;  /* 0x0000001012047819 */ /* 0x000fe200000006ff */
[----:B------:R-:W-:Y:S01]  /*24f0*/  IMAD.U32 R89, R26, 0x10000, RZ ;  /* 0x000100001a597824 */ /* 0x000fe200078e00ff */
[----:B------:R-:W-:Y:S01]  /*2500*/  PRMT R7, R8, 0x7632, R7 ;  /* 0x0000763208077816 */ /* 0x000fe20000000007 */
[----:B------:R-:W-:-:S02]  /*2510*/  FFMA.FTZ R92, R81, R16, R92 ;  /* 0x00000010515c7223 */ /* 0x000fc4000001005c */
[----:B------:R-:W-:Y:S01]  /*2520*/  FFMA.FTZ R24, R89, R4, R6 ;  /* 0x0000000459187223 */ /* 0x000fe20000010006 */
[----:B------:R-:W-:Y:S02]  /*2530*/  SHF.L.U32 R16, R7, 0x10, RZ ;  /* 0x0000001007107819 */ /* 0x000fe400000006ff */
[----:B------:R-:W5:Y:S01]  /*2540*/  LDG.E.128 R4, desc[UR6][R2.64+0x1a800] ;  /* 0x01a8000602047981 */ /* 0x000f62000c1e1d00 */
[----:B------:R-:W-:Y:S02]  /*2550*/  PRMT R91, R26, 0x7632, R91 ;  /* 0x000076321a5b7816 */ /* 0x000fe4000000005b */
[----:B------:R-:W-:Y:S01]  /*2560*/  PRMT R18, R18, 0x7632, R18 ;  /* 0x0000763212127816 */ /* 0x000fe20000000012 */
[----:B------:R-:W-:Y:S01]  /*2570*/  FFMA.FTZ R94, R87, R16, R92 ;  /* 0x00000010575e7223 */ /* 0x000fe2000001005c */
[----:B------:R-:W-:Y:S01]  /*2580*/  SHF.L.U32 R91, R91, 0x10, RZ ;  /* 0x000000105b5b7819 */ /* 0x000fe200000006ff */
[----:B------:R-:W-:Y:S01]  /*2590*/  IMAD.U32 R92, R9, 0x10000, RZ ;  /* 0x00010000095c7824 */ /* 0x000fe200078e00ff */
[----:B------:R-:W-:-:S02]  /*25a0*/  SHF.L.U32 R18, R18, 0x10, RZ ;  /* 0x0000001012127819 */ /* 0x000fc400000006ff */
[----:B------:R-:W-:Y:S02]  /*25b0*/  PRMT R26, R9, 0x7632, R26 ;  /* 0x00007632091a7816 */ /* 0x000fe4000000001a */
[C---:B------:R-:W-:Y:S02]  /*25c0*/  PRMT R83, R27.reuse, 0x7632, R83 ;  /* 0x000076321b537816 */ /* 0x040fe40000000053 */
[----:B------:R-:W-:Y:S02]  /*25d0*/  SHF.L.U32 R82, R27, 0x10, RZ ;  /* 0x000000101b527819 */ /* 0x000fe400000006ff */
        /* <DEDUP_REMOVED lines=25> */
[----:B------:R-:W5:Y:S01]  /*2770*/  LDG.E.128 R16, desc[UR6][R2.64+0x2800] ;  /* 0x0028000602107981 */ /* 0x000f62000c1e1d00 */
[----:B------:R-:W-:Y:S01]  /*2780*/  SHF.L.U32 R10, R37, 0x10, RZ ;  /* 0x00000010250a7819 */ /* 0x000fe200000006ff */
[----:B------:R-:W-:-:S02]  /*2790*/  FFMA.FTZ R80, R82, R11, R9 ;  /* 0x0000000b52507223 */ /* 0x000fc40000010009 */
[----:B------:R-:W-:Y:S02]  /*27a0*/  IMAD.U32 R25, R8, 0x10000, RZ ;  /* 0x0001000008197824 */ /* 0x000fe400078e00ff */
[--C-:B------:R-:W-:Y:S02]  /*27b0*/  FFMA.FTZ R27, R85, R10, R36.reuse ;  /* 0x0000000a551b7223 */ /* 0x100fe40000010024 */
[----:B------:R-:W5:Y:S01]  /*27c0*/  LDG.E.128 R8, desc[UR6][R44.64+0x2800] ;  /* 0x002800062c087981 */ /* 0x000f62000c1e1d00 */
[C---:B------:R-:W-:Y:S02]  /*27d0*/  PRMT R36, R32.reuse, 0x7632, R36 ;  /* 0x0000763220247816 */ /* 0x040fe40000000024 */
[----:B------:R-:W-:Y:S02]  /*27e0*/  SHF.L.U32 R37, R32, 0x10, RZ ;  /* 0x0000001020257819 */ /* 0x000fe400000006ff */
        /* <DEDUP_REMOVED lines=13> */
[----:B------:R-:W-:Y:S02]  /*28c0*/  PRMT R24, R33, 0x7632, R24 ;  /* 0x0000763221187816 */ /* 0x000fe40000000018 */
[----:B------:R-:W-:Y:S01]  /*28d0*/  SHF.L.U32 R39, R39, 0x10, RZ ;  /* 0x0000001027277819 */ /* 0x000fe200000006ff */
[----:B------:R-:W-:Y:S01]  /*28e0*/  FFMA.FTZ R37, R85, R36, R84 ;  /* 0x0000002455257223 */ /* 0x000fe20000010054 */
[----:B--2---:R-:W-:Y:S01]  /*28f0*/  SHF.L.U32 R84, R28, 0x10, RZ ;  /* 0x000000101c547819 */ /* 0x004fe200000006ff */
[----:B------:R-:W-:Y:S01]  /*2900*/  IMAD.U32 R33, R24, 0x10000, RZ ;  /* 0x0001000018217824 */ /* 0x000fe200078e00ff */
[----:B------:R-:W-:Y:S01]  /*2910*/  PRMT R28, R28, 0x7632, R28 ;  /* 0x000076321c1c7816 */ /* 0x000fe2000000001c */
[----:B------:R-:W-:-:S02]  /*2920*/  FFMA.FTZ R36, R82, R39, R25 ;  /* 0x0000002752247223 */ /* 0x000fc40000010019 */
[----:B------:R-:W2:Y:S01]  /*2930*/  LDG.E.128 R24, desc[UR6][R2.64+0x6000] ;  /* 0x0060000602187981 */ /* 0x000ea2000c1e1d00 */
[----:B------:R-:W-:Y:S01]  /*2940*/  FFMA.FTZ R96, R81, R84, R0 ;  /* 0x0000005451607223 */ /* 0x000fe20000010000 */
[----:B------:R-:W-:Y:S01]  /*2950*/  SHF.L.U32 R0, R34, 0x10, RZ ;  /* 0x0000001022007819 */ /* 0x000fe200000006ff */
[----:B------:R-:W-:Y:S01]  /*2960*/  FFMA.FTZ R38, R88, R33, R37 ;  /* 0x0000002158267223 */ /* 0x000fe20000010025 */
[----:B------:R-:W-:Y:S02]  /*2970*/  SHF.L.U32 R84, R28, 0x10, RZ ;  /* 0x000000101c547819 */ /* 0x000fe400000006ff */
[----:B------:R-:W-:Y:S01]  /*2980*/  PRMT R34, R34, 0x7632, R34 ;  /* 0x0000763222227816 */ /* 0x000fe20000000022 */
[--C-:B------:R-:W-:Y:S01]  /*2990*/  FFMA.FTZ R0, R89, R0, R38.reuse ;  /* 0x0000000059007223 */ /* 0x100fe20000010026 */
[----:B------:R-:W-:Y:S01]  /*29a0*/  PRMT R38, R29, 0x7632, R38 ;  /* 0x000076321d267816 */ /* 0x000fe20000000026 */
[----:B------:R-:W-:Y:S01]  /*29b0*/  FFMA.FTZ R98, R87, R84, R96 ;  /* 0x0000005457627223 */ /* 0x000fe20000010060 */
[----:B------:R-:W-:-:S02]  /*29c0*/  SHF.L.U32 R34, R34, 0x10, RZ ;  /* 0x0000001022227819 */ /* 0x000fc400000006ff */
[----:B------:R-:W-:Y:S02]  /*29d0*/  SHF.L.U32 R84, R29, 0x10, RZ ;  /* 0x000000101d547819 */ /* 0x000fe400000006ff */
[C---:B------:R-:W-:Y:S02]  /*29e0*/  PRMT R28, R35.reuse, 0x7632, R28 ;  /* 0x00007632231c7816 */ /* 0x040fe4000000001c */
[----:B------:R-:W-:Y:S01]  /*29f0*/  SHF.L.U32 R96, R32, 0x10, RZ ;  /* 0x0000001020607819 */ /* 0x000fe200000006ff */
[----:B------:R-:W-:Y:S02]  /*2a00*/  IMAD.U32 R37, R35, 0x10000, RZ ;  /* 0x0001000023257824 */ /* 0x000fe400078e00ff */
[----:B------:R-:W-:Y:S01]  /*2a10*/  FFMA.FTZ R29, R91, R34, R0 ;  /* 0x000000225b1d7223 */ /* 0x000fe20000010000 */
[----:B------:R-:W-:Y:S02]  /*2a20*/  IMAD.U32 R39, R38, 0x10000, RZ ;  /* 0x0001000026277824 */ /* 0x000fe400078e00ff */
[----:B------:R-:W-:Y:S01]  /*2a30*/  FFMA.FTZ R93, R85, R84, R98 ;  /* 0x00000054555d7223 */ /* 0x000fe20000010062 */
[----:B------:R-:W2:Y:S01]  /*2a40*/  LDG.E.128 R32, desc[UR6][R2.64+0x9800] ;  /* 0x0098000602207981 */ /* 0x000ea2000c1e1d00 */
[----:B------:R-:W-:Y:S01]  /*2a50*/  SHF.L.U32 R0, R28, 0x10, RZ ;  /* 0x000000101c007819 */ /* 0x000fe200000006ff */
[----:B------:R-:W-:Y:S01]  /*2a60*/  FFMA.FTZ R96, R83, R96, R36 ;  /* 0x0000006053607223 */ /* 0x000fe20000010024 */
[----:B------:R-:W-:Y:S01]  /*2a70*/  SHF.L.U32 R28, R30, 0x10, RZ ;  /* 0x000000101e1c7819 */ /* 0x000fe200000006ff */
[----:B------:R-:W-:Y:S01]  /*2a80*/  FFMA.FTZ R36, R82, R37, R29 ;  /* 0x0000002552247223 */ /* 0x000fe2000001001d */
[----:B------:R-:W-:Y:S01]  /*2a90*/  PRMT R30, R30, 0x7632, R30 ;  /* 0x000076321e1e7816 */ /* 0x000fe2000000001e */
[----:B------:R-:W-:Y:S01]  /*2aa0*/  FFMA.FTZ R38, R88, R39, R93 ;  /* 0x0000002758267223 */ /* 0x000fe2000001005d */
[----:B----4-:R-:W-:-:S02]  /*2ab0*/  SHF.L.U32 R29, R12, 0x10, RZ ;  /* 0x000000100c1d7819 */ /* 0x010fc400000006ff */
[----:B------:R-:W-:Y:S01]  /*2ac0*/  PRMT R12, R12, 0x7632, R12 ;  /* 0x000076320c0c7816 */ /* 0x000fe2000000000c */
        /* <DEDUP_REMOVED lines=12> */
[----:B------:R-:W-:Y:S02]  /*2b90*/  IMAD.U32 R12, R12, 0x10000, RZ ;  /* 0x000100000c0c7824 */ /* 0x000fe400078e00ff */
[----:B------:R-:W-:Y:S01]  /*2ba0*/  FFMA.FTZ R37, R85, R28, R36 ;  /* 0x0000001c55257223 */ /* 0x000fe20000010024 */
[----:B------:R-:W-:Y:S01]  /*2bb0*/  SHF.L.U32 R13, R13, 0x10, RZ ;  /* 0x000000100d0d7819 */ /* 0x000fe200000006ff */
[----:B------:R-:W4:Y:S01]  /*2bc0*/  LDG.E.128 R28, desc[UR6][R2.64+0xd000] ;  /* 0x00d00006021c7981 */ /* 0x000f22000c1e1d00 */
[C---:B---3--:R-:W-:Y:S01]  /*2bd0*/  SHF.L.U32 R38, R20.reuse, 0x10, RZ ;  /* 0x0000001014267819 */ /* 0x048fe200000006ff */
[----:B------:R-:W-:Y:S01]  /*2be0*/  FFMA.FTZ R84, R83, R12, R84 ;  /* 0x0000000c53547223 */ /* 0x000fe20000010054 */
[----:B------:R-:W-:Y:S01]  /*2bf0*/  PRMT R36, R20, 0x7632, R36 ;  /* 0x0000763214247816 */ /* 0x000fe20000000024 */
[----:B------:R-:W-:Y:S01]  /*2c00*/  FFMA.FTZ R20, R88, R13, R37 ;  /* 0x0000000d58147223 */ /* 0x000fe20000010025 */
[C---:B------:R-:W-:Y:S01]  /*2c10*/  SHF.L.U32 R12, R14.reuse, 0x10, RZ ;  /* 0x000000100e0c7819 */ /* 0x040fe200000006ff */
[----:B------:R-:W-:Y:S01]  /*2c20*/  FFMA.FTZ R90, R81, R38, R86 ;  /* 0x00000026515a7223 */ /* 0x000fe20000010056 */
[----:B------:R-:W-:Y:S01]  /*2c30*/  PRMT R14, R14, 0x7632, R14 ;  /* 0x000076320e0e7816 */ /* 0x000fe2000000000e */
[----:B------:R-:W-:-:S02]  /*2c40*/  IMAD.U32 R38, R36, 0x10000, RZ ;  /* 0x0001000024267824 */ /* 0x000fc400078e00ff */
[----:B------:R-:W-:Y:S01]  /*2c50*/  FFMA.FTZ R36, R89, R12, R20 ;  /* 0x0000000c59247223 */ /* 0x000fe20000010014 */
[----:B------:R-:W-:Y:S01]  /*2c60*/  SHF.L.U32 R20, R14, 0x10, RZ ;  /* 0x000000100e147819 */ /* 0x000fe200000006ff */
[----:B------:R-:W-:Y:S01]  /*2c70*/  FFMA.FTZ R90, R87, R38, R90 ;  /* 0x00000026575a7223 */ /* 0x000fe2000001005a */
[C---:B-----5:R-:W-:Y:S01]  /*2c80*/  PRMT R95, R40.reuse, 0x7632, R95 ;  /* 0x00007632285f7816 */ /* 0x060fe2000000005f */
[----:B------:R-:W-:Y:S01]  /*2c90*/  IMAD.U32 R40, R40, 0x10000, RZ ;  /* 0x0001000028287824 */ /* 0x000fe200078e00ff */
[C---:B------:R-:W-:Y:S02]  /*2ca0*/  PRMT R86, R15.reuse, 0x7632, R86 ;  /* 0x000076320f567816 */ /* 0x040fe40000000056 */
[----:B------:R-:W-:Y:S01]  /*2cb0*/  SHF.L.U32 R37, R15, 0x10, RZ ;  /* 0x000000100f257819 */ /* 0x000fe200000006ff */
[----:B------:R-:W-:Y:S01]  /*2cc0*/  FFMA.FTZ R39, R91, R20, R36 ;  /* 0x000000145b277223 */ /* 0x000fe20000010024 */
[----:B------:R-:W3:Y:S01]  /*2cd0*/  LDG.E.128 R12, desc[UR6][R2.64+0x10800] ;  /* 0x01080006020c7981 */ /* 0x000ee2000c1e1d00 */
        /* <DEDUP_REMOVED lines=24> */
[----:B------:R-:W-:Y:S01]  /*2e60*/  IMAD.U32 R42, R42, 0x10000, RZ ;  /* 0x000100002a2a7824 */ /* 0x000fe200078e00ff */
[----:B------:R-:W5:Y:S01]  /*2e70*/  LDG.E.128 R20, desc[UR6][R2.64+0x14000] ;  /* 0x0140000602147981 */ /* 0x000f62000c1e1d00 */
[----:B------:R-:W-:-:S02]  /*2e80*/  PRMT R88, R76, 0x7632, R88 ;  /* 0x000076324c587816 */ /* 0x000fc40000000058 */
[----:B------:R-:W-:Y:S01]  /*2e90*/  SHF.L.U32 R76, R76, 0x10, RZ ;  /* 0x000000104c4c7819 */ /* 0x000fe200000006ff */
[----:B------:R-:W-:Y:S01]  /*2ea0*/  FFMA.FTZ R42, R91, R42, R37 ;  /* 0x0000002a5b2a7223 */ /* 0x000fe20000010025 */
[C---:B------:R-:W-:Y:S02]  /*2eb0*/  PRMT R81, R72.reuse, 0x7632, R81 ;  /* 0x0000763248517816 */ /* 0x040fe40000000051 */
[----:B------:R-:W-:Y:S01]  /*2ec0*/  SHF.L.U32 R85, R72, 0x10, RZ ;  /* 0x0000001048557819 */ /* 0x000fe200000006ff */
[----:B------:R-:W-:Y:S01]  /*2ed0*/  IMAD.U32 R91, R43, 0x10000, RZ ;  /* 0x000100002b5b7824 */ /* 0x000fe200078e00ff */
[----:B------:R-:W5:Y:S01]  /*2ee0*/  LDG.E.128 R36, desc[UR6][R2.64+0x17800] ;  /* 0x0178000602247981 */ /* 0x000f62000c1e1d00 */
[----:B------:R-:W-:Y:S02]  /*2ef0*/  SHF.L.U32 R88, R88, 0x10, RZ ;  /* 0x0000001058587819 */ /* 0x000fe400000006ff */
[----:B------:R-:W-:Y:S01]  /*2f00*/  SHF.L.U32 R81, R81, 0x10, RZ ;  /* 0x0000001051517819 */ /* 0x000fe200000006ff */
[----:B------:R-:W-:Y:S01]  /*2f10*/  FFMA.FTZ R76, R85, R76, R92 ;  /* 0x0000004c554c7223 */ /* 0x000fe2000001005c */
[C-C-:B------:R-:W-:Y:S01]  /*2f20*/  FFMA.FTZ R91, R82.reuse, R91, R42.reuse ;  /* 0x0000005b525b7223 */ /* 0x140fe2000001002a */
[----:B------:R-:W-:Y:S01]  /*2f30*/  FFMA.FTZ R89, R82, R87, R89 ;  /* 0x0000005752597223 */ /* 0x000fe20000010059 */
[C---:B------:R-:W-:Y:S01]  /*2f40*/  PRMT R42, R77.reuse, 0x7632, R42 ;  /* 0x000076324d2a7816 */ /* 0x040fe2000000002a */
[----:B------:R-:W-:Y:S01]  /*2f50*/  IMAD.U32 R94, R86, 0x10000, RZ ;  /* 0x00010000565e7824 */ /* 0x000fe200078e00ff */
[----:B------:R-:W-:Y:S01]  /*2f60*/  SHF.L.U32 R77, R77, 0x10, RZ ;  /* 0x000000104d4d7819 */ /* 0x000fe200000006ff */
[----:B------:R-:W-:Y:S01]  /*2f70*/  FFMA.FTZ R93, R81, R88, R76 ;  /* 0x00000058515d7223 */ /* 0x000fe2000001004c */
[----:B------:R-:W-:-:S02]  /*2f80*/  PRMT R87, R73, 0x7632, R87 ;  /* 0x0000763249577816 */ /* 0x000fc40000000057 */
[----:B------:R-:W-:Y:S01]  /*2f90*/  SHF.L.U32 R86, R73, 0x10, RZ ;  /* 0x0000001049567819 */ /* 0x000fe200000006ff */
[----:B------:R-:W-:Y:S01]  /*2fa0*/  IMAD.U32 R42, R42, 0x10000, RZ ;  /* 0x000100002a2a7824 */ /* 0x000fe200078e00ff */
[----:B------:R-:W-:-:S03]  /*2fb0*/  SHF.L.U32 R87, R87, 0x10, RZ ;  /* 0x0000001057577819 */ /* 0x000fc600000006ff */
[----:B------:R-:W-:Y:S01]  /*2fc0*/  FFMA.FTZ R72, R86, R77, R93 ;  /* 0x0000004d56487223 */ /* 0x000fe2000001005d */
[----:B------:R-:W-:Y:S02]  /*2fd0*/  SHF.L.U32 R73, R78, 0x10, RZ ;  /* 0x000000104e497819 */ /* 0x000fe400000006ff */
[C---:B------:R-:W-:Y:S01]  /*2fe0*/  SHF.L.U32 R82, R74.reuse, 0x10, RZ ;  /* 0x000000104a527819 */ /* 0x040fe200000006ff */
[----:B------:R-:W-:Y:S01]  /*2ff0*/  FFMA.FTZ R77, R87, R42, R72 ;  /* 0x0000002a574d7223 */ /* 0x000fe20000010048 */
[----:B------:R-:W-:Y:S02]  /*3000*/  PRMT R43, R43, 0x7632, R43 ;  /* 0x000076322b2b7816 */ /* 0x000fe4000000002b */
[----:B------:R-:W-:Y:S02]  /*3010*/  PRMT R88, R74, 0x7632, R88 ;  /* 0x000076324a587816 */ /* 0x000fe40000000058 */
[----:B------:R-:W-:Y:S01]  /*3020*/  PRMT R78, R78, 0x7632, R78 ;  /* 0x000076324e4e7816 */ /* 0x000fe2000000004e */
[----:B------:R-:W-:Y:S01]  /*3030*/  FFMA.FTZ R77, R82, R73, R77 ;  /* 0x00000049524d7223 */ /* 0x000fe2000001004d */
[----:B------:R-:W-:Y:S01]  /*3040*/  SHF.L.U32 R88, R88, 0x10, RZ ;  /* 0x0000001058587819 */ /* 0x000fe200000006ff */
[----:B------:R-:W-:Y:S01]  /*3050*/  FFMA.FTZ R94, R83, R94, R40 ;  /* 0x0000005e535e7223 */ /* 0x000fe20000010028 */
[----:B------:R-:W-:-:S02]  /*3060*/  SHF.L.U32 R73, R78, 0x10, RZ ;  /* 0x000000104e497819 */ /* 0x000fc400000006ff */
[----:B------:R-:W-:Y:S02]  /*3070*/  SHF.L.U32 R92, R41, 0x10, RZ ;  /* 0x00000010295c7819 */ /* 0x000fe400000006ff */
[----:B------:R-:W-:Y:S02]  /*3080*/  SHF.L.U32 R90, R43, 0x10, RZ ;  /* 0x000000102b5a7819 */ /* 0x000fe400000006ff */
[----:B------:R-:W5:Y:S01]  /*3090*/  LDG.E.128 R40, desc[UR6][R2.64+0x1b000] ;  /* 0x01b0000602287981 */ /* 0x000f62000c1e1d00 */
[C---:B------:R-:W-:Y:S02]  /*30a0*/  PRMT R72, R68.reuse, 0x7632, R72 ;  /* 0x0000763244487816 */ /* 0x040fe40000000048 */
[----:B------:R-:W-:Y:S01]  /*30b0*/  SHF.L.U32 R74, R68, 0x10, RZ ;  /* 0x00000010444a7819 */ /* 0x000fe200000006ff */
[--C-:B------:R-:W-:Y:S01]  /*30c0*/  FFMA.FTZ R78, R88, R73, R77.reuse ;  /* 0x00000049584e7223 */ /* 0x100fe2000001004d */
[----:B------:R-:W-:Y:S02]  /*30d0*/  SHF.L.U32 R72, R72, 0x10, RZ ;  /* 0x0000001048487819 */ /* 0x000fe400000006ff */
[C---:B------:R-:W-:Y:S01]  /*30e0*/  PRMT R77, R64.reuse, 0x7632, R77 ;  /* 0x00007632404d7816 */ /* 0x040fe2000000004d */
[----:B------:R-:W-:Y:S01]  /*30f0*/  FFMA.FTZ R74, R85, R74, R80 ;  /* 0x0000004a554a7223 */ /* 0x000fe20000010050 */
[----:B------:R-:W-:Y:S01]  /*3100*/  SHF.L.U32 R64, R64, 0x10, RZ ;  /* 0x0000001040407819 */ /* 0x000fe200000006ff */
[C---:B------:R-:W-:Y:S01]  /*3110*/  FFMA.FTZ R92, R83.reuse, R92, R89 ;  /* 0x0000005c535c7223 */ /* 0x040fe20000010059 */
[----:B------:R-:W-:Y:S01]  /*3120*/  FFMA.FTZ R90, R83, R90, R91 ;  /* 0x0000005a535a7223 */ /* 0x000fe2000001005b */
[----:B------:R-:W-:Y:S01]  /*3130*/  IMAD.U32 R76, R79, 0x10000, RZ ;  /* 0x000100004f4c7824 */ /* 0x000fe200078e00ff */
[----:B------:R-:W-:Y:S01]  /*3140*/  SHF.L.U32 R93, R69, 0x10, RZ ;  /* 0x00000010455d7819 */ /* 0x000fe200000006ff */
[----:B------:R-:W-:-:S02]  /*3150*/  IMAD.U32 R83, R75, 0x10000, RZ ;  /* 0x000100004b537824 */ /* 0x000fc400078e00ff */
[----:B------:R-:W-:Y:S01]  /*3160*/  FFMA.FTZ R95, R81, R72, R74 ;  /* 0x00000048515f7223 */ /* 0x000fe2000001004a */
[----:B------:R-:W-:Y:S02]  /*3170*/  IMAD.U32 R80, R77, 0x10000, RZ ;  /* 0x000100004d507824 */ /* 0x000fe400078e00ff */
[----:B------:R-:W-:Y:S01]  /*3180*/  FFMA.FTZ R64, R85, R64, R96 ;  /* 0x0000004055407223 */ /* 0x000fe20000010060 */
[----:B------:R-:W-:Y:S01]  /*3190*/  PRMT R69, R69, 0x7632, R69 ;  /* 0x0000763245457816 */ /* 0x000fe20000000045 */
[----:B------:R-:W-:Y:S01]  /*31a0*/  FFMA.FTZ R91, R83, R76, R78 ;  /* 0x0000004c535b7223 */ /* 0x000fe2000001004e */
[----:B------:R-:W-:Y:S01]  /*31b0*/  PRMT R89, R75, 0x7632, R89 ;  /* 0x000076324b597816 */ /* 0x000fe20000000059 */
[----:B------:R-:W-:Y:S01]  /*31c0*/  FFMA.FTZ R96, R86, R93, R95 ;  /* 0x0000005d56607223 */ /* 0x000fe2000001005f */
[----:B------:R-:W-:Y:S01]  /*31d0*/  PRMT R68, R79, 0x7632, R68 ;  /* 0x000076324f447816 */ /* 0x000fe20000000044 */
[----:B------:R-:W5:Y:S01]  /*31e0*/  LDG.E.128 R72, desc[UR6][R2.64+0x3000] ;  /* 0x0030000602487981 */ /* 0x000f62000c1e1d00 */
[----:B------:R-:W-:Y:S01]  /*31f0*/  FFMA.FTZ R97, R81, R80, R64 ;  /* 0x0000005051617223 */ /* 0x000fe20000010040 */
[----:B------:R-:W-:-:S02]  /*3200*/  SHF.L.U32 R95, R65, 0x10, RZ ;  /* 0x00000010415f7819 */ /* 0x000fc400000006ff */
[----:B------:R0:W5:Y:S01]  /*3210*/  LDG.E.128 R76, desc[UR6][R44.64+0x3000] ;  /* 0x003000062c4c7981 */ /* 0x000162000c1e1d00 */
[----:B------:R-:W-:Y:S02]  /*3220*/  PRMT R93, R65, 0x7632, R93 ;  /* 0x00007632415d7816 */ /* 0x000fe4000000005d */
[----:B------:R-:W-:Y:S01]  /*3230*/  SHF.L.U32 R64, R69, 0x10, RZ ;  /* 0x0000001045407819 */ /* 0x000fe200000006ff */
[----:B------:R-:W-:Y:S01]  /*3240*/  IMAD.U32 R80, R89, 0x10000, RZ ;  /* 0x0001000059507824 */ /* 0x000fe200078e00ff */
[----:B------:R-:W-:Y:S01]  /*3250*/  SHF.L.U32 R65, R68, 0x10, RZ ;  /* 0x0000001044417819 */ /* 0x000fe200000006ff */
[----:B------:R-:W-:Y:S01]  /*3260*/  FFMA.FTZ R95, R86, R95, R97 ;  /* 0x0000005f565f7223 */ /* 0x000fe20000010061 */
[----:B------:R-:W-:Y:S01]  /*3270*/  SHF.L.U32 R68, R93, 0x10, RZ ;  /* 0x000000105d447819 */ /* 0x000fe200000006ff */
[C---:B------:R-:W-:Y:S01]  /*3280*/  FFMA.FTZ R69, R87.reuse, R64, R96 ;  /* 0x0000004057457223 */ /* 0x040fe20000010060 */
[----:B0-----:R-:W-:Y:S01]  /*3290*/  SHF.L.U32 R45, R70, 0x10, RZ ;  /* 0x00000010462d7819 */ /* 0x001fe200000006ff */
        /* <DEDUP_REMOVED lines=9> */
[----:B------:R-:W-:-:S02]  /*3330*/  SHF.L.U32 R70, R52, 0x10, RZ ;  /* 0x0000001034467819 */ /* 0x000fc400000006ff */
[----:B------:R-:W-:Y:S01]  /*3340*/  SHF.L.U32 R65, R66, 0x10, RZ ;  /* 0x0000001042417819 */ /* 0x000fe200000006ff */
[----:B------:R-:W-:Y:S01]  /*3350*/  IMAD.U32 R96, R89, 0x10000, RZ ;  /* 0x0001000059607824 */ /* 0x000fe200078e00ff */
[----:B------:R-:W-:Y:S01]  /*3360*/  SHF.L.U32 R64, R71, 0x10, RZ ;  /* 0x0000001047407819 */ /* 0x000fe200000006ff */
[----:B------:R-:W-:Y:S01]  /*3370*/  FFMA.FTZ R98, R85, R70, R0 ;  /* 0x0000004655627223 */ /* 0x000fe20000010000 */
[C---:B------:R-:W-:Y:S01]  /*3380*/  FFMA.FTZ R66, R88.reuse, R45, R69 ;  /* 0x0000002d58427223 */ /* 0x040fe20000010045 */
[----:B------:R-:W-:Y:S01]  /*3390*/  SHF.L.U32 R0, R67, 0x10, RZ ;  /* 0x0000001043007819 */ /* 0x000fe200000006ff */
[----:B------:R-:W-:Y:S01]  /*33a0*/  FFMA.FTZ R45, R88, R65, R68 ;  /* 0x00000041582d7223 */ /* 0x000fe20000010044 */
[----:B------:R-:W-:Y:S01]  /*33b0*/  PRMT R52, R71, 0x7632, R52 ;  /* 0x0000763247347816 */ /* 0x000fe20000000034 */
[----:B------:R-:W-:Y:S01]  /*33c0*/  FFMA.FTZ R91, R81, R96, R98 ;  /* 0x00000060515b7223 */ /* 0x000fe20000010062 */
[----:B------:R-:W5:Y:S01]  /*33d0*/  LDG.E.128 R68, desc[UR6][R2.64+0x6800] ;  /* 0x0068000602447981 */ /* 0x000f62000c1e1d00 */
[----:B------:R-:W-:Y:S01]  /*33e0*/  SHF.L.U32 R89, R53, 0x10, RZ ;  /* 0x0000001035597819 */ /* 0x000fe200000006ff */
[----:B------:R-:W-:Y:S01]  /*33f0*/  FFMA.FTZ R65, R83, R64, R66 ;  /* 0x0000004053417223 */ /* 0x000fe20000010042 */
[----:B------:R-:W-:-:S02]  /*3400*/  PRMT R67, R67, 0x7632, R67 ;  /* 0x0000763243437816 */ /* 0x000fc40000000043 */
[----:B------:R-:W-:Y:S01]  /*3410*/  PRMT R53, R53, 0x7632, R53 ;  /* 0x0000763235357816 */ /* 0x000fe20000000035 */
[----:B------:R-:W-:Y:S01]  /*3420*/  FFMA.FTZ R64, R83, R0, R45 ;  /* 0x0000000053407223 */ /* 0x000fe2000001002d */
[----:B------:R-:W-:Y:S01]  /*3430*/  PRMT R0, R56, 0x7632, R0 ;  /* 0x0000763238007816 */ /* 0x000fe20000000000 */
[----:B------:R-:W-:Y:S02]  /*3440*/  IMAD.U32 R45, R52, 0x10000, RZ ;  /* 0x00010000342d7824 */ /* 0x000fe400078e00ff */
[----:B------:R-:W-:Y:S01]  /*3450*/  FFMA.FTZ R66, R86, R89, R91 ;  /* 0x0000005956427223 */ /* 0x000fe2000001005b */
[----:B------:R-:W-:Y:S02]  /*3460*/  SHF.L.U32 R67, R67, 0x10, RZ ;  /* 0x0000001043437819 */ /* 0x000fe400000006ff */
[----:B------:R-:W-:Y:S02]  /*3470*/  SHF.L.U32 R52, R53, 0x10, RZ ;  /* 0x0000001035347819 */ /* 0x000fe400000006ff */
[----:B------:R-:W-:-:S02]  /*3480*/  SHF.L.U32 R56, R56, 0x10, RZ ;  /* 0x0000001038387819 */ /* 0x000fc400000006ff */
[----:B------:R-:W-:Y:S01]  /*3490*/  SHF.L.U32 R96, R0, 0x10, RZ ;  /* 0x0000001000607819 */ /* 0x000fe200000006ff */
[C---:B------:R-:W-:Y:S01]  /*34a0*/  FFMA.FTZ R0, R80.reuse, R45, R65 ;  /* 0x0000002d50007223 */ /* 0x040fe20000010041 */
[----:B------:R-:W-:Y:S01]  /*34b0*/  FFMA.FTZ R45, R80, R67, R64 ;  /* 0x00000043502d7223 */ /* 0x000fe20000010040 */
[----:B------:R-:W-:Y:S01]  /*34c0*/  FFMA.FTZ R89, R87, R52, R66 ;  /* 0x0000003457597223 */ /* 0x000fe20000010042 */
[----:B------:R-:W-:Y:S01]  /*34d0*/  FFMA.FTZ R56, R85, R56, R84 ;  /* 0x0000003855387223 */ /* 0x000fe20000010054 */
[----:B------:R-:W5:Y:S01]  /*34e0*/  LDG.E.128 R64, desc[UR6][R2.64+0xa000] ;  /* 0x00a0000602407981 */ /* 0x000f62000c1e1d00 */
[----:B------:R-:W-:Y:S02]  /*34f0*/  SHF.L.U32 R91, R57, 0x10, RZ ;  /* 0x00000010395b7819 */ /* 0x000fe400000006ff */
[----:B------:R-:W-:Y:S01]  /*3500*/  FFMA.FTZ R93, R81, R96, R56 ;  /* 0x00000060515d7223 */ /* 0x000fe20000010038 */
[----:B------:R-:W-:Y:S01]  /*3510*/  PRMT R57, R57, 0x7632, R57 ;  /* 0x0000763239397816 */ /* 0x000fe20000000039 */
[C---:B------:R-:W-:Y:S01]  /*3520*/  IMAD.U32 R53, R54.reuse, 0x10000, RZ ;  /* 0x0001000036357824 */ /* 0x040fe200078e00ff */
[----:B------:R-:W-:Y:S01]  /*3530*/  PRMT R52, R54, 0x7632, R52 ;  /* 0x0000763236347816 */ /* 0x000fe20000000034 */
[----:B------:R-:W-:Y:S01]  /*3540*/  FFMA.FTZ R96, R86, R91, R93 ;  /* 0x0000005b56607223 */ /* 0x000fe2000001005d */
[----:B------:R-:W-:-:S02]  /*3550*/  SHF.L.U32 R54, R57, 0x10, RZ ;  /* 0x0000001039367819 */ /* 0x000fc400000006ff */
[C---:B------:R-:W-:Y:S01]  /*3560*/  PRMT R91, R60.reuse, 0x7632, R91 ;  /* 0x000076323c5b7816 */ /* 0x040fe2000000005b */
[----:B------:R-:W-:Y:S02]  /*3570*/  IMAD.U32 R60, R60, 0x10000, RZ ;  /* 0x000100003c3c7824 */ /* 0x000fe400078e00ff */
[----:B------:R-:W-:Y:S01]  /*3580*/  FFMA.FTZ R89, R82, R53, R89 ;  /* 0x0000003552597223 */ /* 0x000fe20000010059 */
        /* <DEDUP_REMOVED lines=12> */
[----:B------:R-:W-:Y:S01]  /*3650*/  IMAD.U32 R93, R61, 0x10000, RZ ;  /* 0x000100003d5d7824 */ /* 0x000fe200078e00ff */
[----:B------:R-:W5:Y:S01]  /*3660*/  LDG.E.128 R52, desc[UR6][R2.64+0xd800] ;  /* 0x00d8000602347981 */ /* 0x000f62000c1e1d00 */
        /* <DEDUP_REMOVED lines=15> */
[--C-:B------:R-:W-:Y:S01]  /*3760*/  FFMA.FTZ R97, R81, R94, R92.reuse ;  /* 0x0000005e51617223 */ /* 0x100fe2000001005c */
[----:B------:R-:W5:Y:S01]  /*3770*/  LDG.E.128 R56, desc[UR6][R2.64+0x11000] ;  /* 0x0110000602387981 */ /* 0x000f62000c1e1d00 */
[C---:B------:R-:W-:Y:S02]  /*3780*/  PRMT R92, R49.reuse, 0x7632, R92 ;  /* 0x00007632315c7816 */ /* 0x040fe4000000005c */
[----:B------:R-:W-:Y:S02]  /*3790*/  SHF.L.U32 R95, R49, 0x10, RZ ;  /* 0x00000010315f7819 */ /* 0x000fe400000006ff */
[----:B------:R-:W-:Y:S01]  /*37a0*/  PRMT R62, R62, 0x7632, R62 ;  /* 0x000076323e3e7816 */ /* 0x000fe2000000003e */
[----:B------:R-:W-:Y:S01]  /*37b0*/  IMAD.U32 R49, R84, 0x10000, RZ ;  /* 0x0001000054317824 */ /* 0x000fe200078e00ff */
[----:B------:R-:W-:Y:S01]  /*37c0*/  SHF.L.U32 R89, R48, 0x10, RZ ;  /* 0x0000001030597819 */ /* 0x000fe200000006ff */
[----:B------:R-:W-:Y:S01]  /*37d0*/  FFMA.FTZ R48, R86, R95, R97 ;  /* 0x0000005f56307223 */ /* 0x000fe20000010061 */
[----:B------:R-:W-:-:S02]  /*37e0*/  SHF.L.U32 R92, R92, 0x10, RZ ;  /* 0x000000105c5c7819 */ /* 0x000fc400000006ff */
[----:B------:R-:W-:Y:S01]  /*37f0*/  SHF.L.U32 R91, R62, 0x10, RZ ;  /* 0x000000103e5b7819 */ /* 0x000fe200000006ff */
[C---:B------:R-:W-:Y:S01]  /*3800*/  FFMA.FTZ R84, R80.reuse, R49, R61 ;  /* 0x0000003150547223 */ /* 0x040fe2000001003d */
[----:B------:R-:W-:Y:S01]  /*3810*/  FFMA.FTZ R89, R80, R89, R60 ;  /* 0x0000005950597223 */ /* 0x000fe2000001003c */
[----:B------:R-:W-:Y:S01]  /*3820*/  FFMA.FTZ R61, R87, R92, R48 ;  /* 0x0000005c573d7223 */ /* 0x000fe20000010030 */
[----:B------:R-:W-:Y:S02]  /*3830*/  IMAD.U32 R48, R63, 0x10000, RZ ;  /* 0x000100003f307824 */ /* 0x000fe400078e00ff */
[----:B------:R-:W-:Y:S01]  /*3840*/  FFMA.FTZ R60, R88, R91, R93 ;  /* 0x0000005b583c7223 */ /* 0x000fe2000001005d */
[----:B------:R-:W-:Y:S02]  /*3850*/  SHF.L.U32 R49, R50, 0x10, RZ ;  /* 0x0000001032317819 */ /* 0x000fe400000006ff */
[C---:B------:R-:W-:Y:S02]  /*3860*/  SHF.L.U32 R62, R4.reuse, 0x10, RZ ;  /* 0x00000010043e7819 */ /* 0x040fe400000006ff */
[----:B------:R-:W-:Y:S01]  /*3870*/  PRMT R50, R4, 0x7632, R50 ;  /* 0x0000763204327816 */ /* 0x000fe20000000032 */
[----:B------:R-:W-:-:S02]  /*3880*/  FFMA.FTZ R91, R83, R48, R60 ;  /* 0x00000030535b7223 */ /* 0x000fc4000001003c */
[----:B------:R-:W-:Y:S01]  /*3890*/  FFMA.FTZ R62, R85, R62, R90 ;  /* 0x0000003e553e7223 */ /* 0x000fe2000001005a */
[----:B------:R-:W-:Y:S01]  /*38a0*/  SHF.L.U32 R48, R50, 0x10, RZ ;  /* 0x0000001032307819 */ /* 0x000fe200000006ff */
[----:B------:R-:W-:Y:S01]  /*38b0*/  FFMA.FTZ R49, R82, R49, R61 ;  /* 0x0000003152317223 */ /* 0x000fe2000001003d */
[----:B------:R-:W-:Y:S01]  /*38c0*/  PRMT R50, R50, 0x7632, R50 ;  /* 0x0000763232327816 */ /* 0x000fe20000000032 */
[----:B------:R-:W-:Y:S01]  /*38d0*/  IMAD.U32 R93, R5, 0x10000, RZ ;  /* 0x00010000055d7824 */ /* 0x000fe200078e00ff */
[----:B------:R-:W-:Y:S01]  /*38e0*/  PRMT R4, R63, 0x7632, R4 ;  /* 0x000076323f047816 */ /* 0x000fe20000000004 */
[----:B------:R-:W-:Y:S01]  /*38f0*/  FFMA.FTZ R81, R81, R48, R62 ;  /* 0x0000003051517223 */ /* 0x000fe2000001003e */
[----:B------:R-:W-:Y:S01]  /*3900*/  PRMT R85, R5, 0x7632, R85 ;  /* 0x0000763205557816 */ /* 0x000fe20000000055 */
[----:B------:R-:W5:Y:S01]  /*3910*/  LDG.E.128 R60, desc[UR6][R2.64+0x14800] ;  /* 0x01480006023c7981 */ /* 0x000f62000c1e1d00 */
[----:B------:R-:W-:Y:S01]  /*3920*/  SHF.L.U32 R5, R50, 0x10, RZ ;  /* 0x0000001032057819 */ /* 0x000fe200000006ff */
[----:B------:R-:W-:Y:S01]  /*3930*/  FFMA.FTZ R50, R86, R93, R81 ;  /* 0x0000005d56327223 */ /* 0x000fe20000010051 */
[----:B------:R-:W-:-:S02]  /*3940*/  SHF.L.U32 R48, R85, 0x10, RZ ;  /* 0x0000001055307819 */ /* 0x000fc400000006ff */
[C---:B------:R-:W-:Y:S01]  /*3950*/  PRMT R85, R51.reuse, 0x7632, R85 ;  /* 0x0000763233557816 */ /* 0x040fe20000000055 */
[----:B------:R-:W-:Y:S01]  /*3960*/  FFMA.FTZ R90, R88, R5, R49 ;  /* 0x00000005585a7223 */ /* 0x000fe20000010031 */
[----:B------:R-:W-:Y:S01]  /*3970*/  SHF.L.U32 R86, R51, 0x10, RZ ;  /* 0x0000001033567819 */ /* 0x000fe200000006ff */
[----:B------:R-:W-:Y:S01]  /*3980*/  FFMA.FTZ R93, R87, R48, R50 ;  /* 0x00000030575d7223 */ /* 0x000fe20000010032 */
[----:B------:R-:W-:Y:S01]  /*3990*/  IMAD.U32 R81, R4, 0x10000, RZ ;  /* 0x0001000004517824 */ /* 0x000fe200078e00ff */
[----:B------:R-:W5:Y:S01]  /*39a0*/  LDG.E.128 R48, desc[UR6][R2.64+0x18000] ;  /* 0x0180000602307981 */ /* 0x000f62000c1e1d00 */
        /* <DEDUP_REMOVED lines=8> */
[--C-:B------:R-:W-:Y:S01]  /*3a30*/  FFMA.FTZ R82, R80, R85, R86.reuse ;  /* 0x0000005550527223 */ /* 0x100fe20000010056 */
        /* <DEDUP_REMOVED lines=9> */
[----:B------:R-:W-:Y:S01]  /*3ad0*/  FFMA.FTZ R83, R83, R6, R88 ;  /* 0x0000000653537223 */ /* 0x000fe20000010058 */
[----:B------:R-:W-:-:S02]  /*3ae0*/  FFMA.FTZ R81, R80, R81, R91 ;  /* 0x0000005150517223 */ /* 0x000fc4000001005b */
[----:B------:R-:W-:Y:S01]  /*3af0*/  FFMA.FTZ R87, R8, R87, R7 ;  /* 0x0000005708577223 */ /* 0x000fe20000010007 */
[----:B------:R-:W-:Y:S02]  /*3b00*/  FFMA.FTZ R80, R80, R5, R83 ;  /* 0x0000000550507223 */ /* 0x000fe40000010053 */
[----:B------:R0:W5:Y:S01]  /*3b10*/  LDG.E.128 R4, desc[UR6][R2.64+0x1b800] ;  /* 0x01b8000602047981 */ /* 0x000162000c1e1d00 */
[----:B------:R-:W-:Y:S02]  /*3b20*/  SHF.L.U32 R83, R17, 0x10, RZ ;  /* 0x0000001011537819 */ /* 0x000fe400000006ff */
[----:B------:R-:W-:Y:S02]  /*3b30*/  SHF.L.U32 R16, R9, 0x10, RZ ;  /* 0x0000001009107819 */ /* 0x000fe400000006ff */
[----:B------:R-:W-:Y:S02]  /*3b40*/  PRMT R17, R17, 0x7632, R17 ;  /* 0x0000763211117816 */ /* 0x000fe40000000011 */
[----:B------:R-:W-:Y:S01]  /*3b50*/  PRMT R9, R9, 0x7632, R9 ;  /* 0x0000763209097816 */ /* 0x000fe20000000009 */
[----:B------:R-:W-:-:S02]  /*3b60*/  FFMA.FTZ R88, R16, R83, R87 ;  /* 0x0000005310587223 */ /* 0x000fc40000010057 */
[----:B------:R-:W-:Y:S01]  /*3b70*/  IMAD.U32 R86, R17, 0x10000, RZ ;  /* 0x0001000011567824 */ /* 0x000fe200078e00ff */
[----:B------:R-:W-:Y:S01]  /*3b80*/  SHF.L.U32 R9, R9, 0x10, RZ ;  /* 0x0000001009097819 */ /* 0x000fe200000006ff */
[----:B--2---:R-:W-:Y:S01]  /*3b90*/  IMAD.U32 R87, R24, 0x10000, RZ ;  /* 0x0001000018577824 */ /* 0x004fe200078e00ff */
[----:B0-----:R-:W-:-:S03]  /*3ba0*/  PRMT R2, R18, 0x7632, R2 ;  /* 0x0000763212027816 */ /* 0x001fc60000000002 */
[----:B------:R-:W-:Y:S01]  /*3bb0*/  FFMA.FTZ R83, R9, R86, R88 ;  /* 0x0000005609537223 */ /* 0x000fe20000010058 */
[----:B------:R-:W-:Y:S02]  /*3bc0*/  PRMT R86, R24, 0x7632, R86 ;  /* 0x0000763218567816 */ /* 0x000fe40000000056 */
[----:B------:R-:W-:Y:S02]  /*3bd0*/  SHF.L.U32 R3, R18, 0x10, RZ ;  /* 0x0000001012037819 */ /* 0x000fe400000006ff */
[C---:B------:R-:W-:Y:S02]  /*3be0*/  PRMT R17, R10.reuse, 0x7632, R17 ;  /* 0x000076320a117816 */ /* 0x040fe40000000011 */
[C---:B------:R-:W-:Y:S02]  /*3bf0*/  PRMT R18, R19.reuse, 0x7632, R18 ;  /* 0x0000763213127816 */ /* 0x040fe40000000012 */
[----:B------:R-:W-:Y:S01]  /*3c00*/  SHF.L.U32 R24, R19, 0x10, RZ ;  /* 0x0000001013187819 */ /* 0x000fe200000006ff */
[----:B------:R-:W-:Y:S01]  /*3c10*/  FFMA.FTZ R87, R85, R87, R0 ;  /* 0x0000005755577223 */ /* 0x000fe20000010000 */
[----:B------:R-:W-:-:S02]  /*3c20*/  SHF.L.U32 R10, R10, 0x10, RZ ;  /* 0x000000100a0a7819 */ /* 0x000fc400000006ff */
[----:B------:R-:W-:Y:S02]  /*3c30*/  SHF.L.U32 R19, R86, 0x10, RZ ;  /* 0x0000001056137819 */ /* 0x000fe400000006ff */
[C---:B------:R-:W-:Y:S01]  /*3c40*/  PRMT R86, R25.reuse, 0x7632, R86 ;  /* 0x0000763219567816 */ /* 0x040fe20000000056 */
[----:B------:R-:W-:Y:S01]  /*3c50*/  FFMA.FTZ R83, R10, R3, R83 ;  /* 0x000000030a537223 */ /* 0x000fe20000010053 */
[----:B------:R-:W-:Y:S02]  /*3c60*/  IMAD.U32 R25, R25, 0x10000, RZ ;  /* 0x0001000019197824 */ /* 0x000fe400078e00ff */
[----:B------:R-:W-:Y:S01]  /*3c70*/  FFMA.FTZ R19, R8, R19, R87 ;  /* 0x0000001308137223 */ /* 0x000fe20000010057 */
[----:B------:R-:W-:Y:S02]  /*3c80*/  SHF.L.U32 R3, R2, 0x10, RZ ;  /* 0x0000001002037819 */ /* 0x000fe400000006ff */
[----:B------:R-:W-:Y:S01]  /*3c90*/  SHF.L.U32 R0, R17, 0x10, RZ ;  /* 0x0000001011007819 */ /* 0x000fe200000006ff */
[----:B------:R-:W-:Y:S01]  /*3ca0*/  FFMA.FTZ R88, R16, R25, R19 ;  /* 0x0000001910587223 */ /* 0x000fe20000010013 */
[----:B------:R-:W-:-:S02]  /*3cb0*/  SHF.L.U32 R86, R86, 0x10, RZ ;  /* 0x0000001056567819 */ /* 0x000fc400000006ff */
[----:B------:R-:W-:Y:S01]  /*3cc0*/  PRMT R17, R32, 0x7632, R17 ;  /* 0x0000763220117816 */ /* 0x000fe20000000011 */
[----:B------:R-:W-:Y:S01]  /*3cd0*/  FFMA.FTZ R2, R0, R3, R83 ;  /* 0x0000000300027223 */ /* 0x000fe20000010053 */
[----:B------:R-:W-:Y:S01]  /*3ce0*/  SHF.L.U32 R3, R26, 0x10, RZ ;  /* 0x000000101a037819 */ /* 0x000fe200000006ff */
[----:B------:R-:W-:Y:S02]  /*3cf0*/  IMAD.U32 R32, R32, 0x10000, RZ ;  /* 0x0001000020207824 */ /* 0x000fe400078e00ff */
[----:B------:R-:W-:Y:S01]  /*3d00*/  FFMA.FTZ R19, R9, R86, R88 ;  /* 0x0000005609137223 */ /* 0x000fe20000010058 */
[----:B------:R-:W-:Y:S02]  /*3d10*/  PRMT R26, R26, 0x7632, R26 ;  /* 0x000076321a1a7816 */ /* 0x000fe4000000001a */
        /* <DEDUP_REMOVED lines=14> */
[----:B------:R-:W-:Y:S02]  /*3e00*/  IMAD.U32 R26, R26, 0x10000, RZ ;  /* 0x000100001a1a7824 */ /* 0x000fe400078e00ff */
[----:B------:R-:W-:Y:S01]  /*3e10*/  FFMA.FTZ R32, R16, R33, R45 ;  /* 0x0000002110207223 */ /* 0x000fe2000001002d */
[----:B------:R-:W-:Y:S01]  /*3e20*/  PRMT R27, R27, 0x7632, R27 ;  /* 0x000076321b1b7816 */ /* 0x000fe2000000001b */
[----:B------:R-:W-:Y:S01]  /*3e30*/  FFMA.FTZ R19, R11, R18, R24 ;  /* 0x000000120b137223 */ /* 0x000fe20000010018 */
[----:B------:R-:W-:Y:S01]  /*3e40*/  FFMA.FTZ R3, R2, R3, R17 ;  /* 0x0000000302037223 */ /* 0x000fe20000010011 */
[C---:B------:R-:W-:Y:S01]  /*3e50*/  PRMT R18, R34.reuse, 0x7632, R18 ;  /* 0x0000763222127816 */ /* 0x040fe20000000012 */
        /* <DEDUP_REMOVED lines=18> */
[C---:B---3--:R-:W-:Y:S01]  /*3f80*/  PRMT R26, R12.reuse, 0x7632, R26 ;  /* 0x000076320c1a7816 */ /* 0x048fe2000000001a */
[----:B------:R-:W-:Y:S01]  /*3f90*/  IMAD.U32 R18, R29, 0x10000, RZ ;  /* 0x000100001d127824 */ /* 0x000fe200078e00ff */
        /* <DEDUP_REMOVED lines=12> */
[----:B------:R-:W-:Y:S01]  /*4060*/  SHF.L.U32 R13, R30, 0x10, RZ ;  /* 0x000000101e0d7819 */ /* 0x000fe200000006ff */
[----:B------:R-:W-:Y:S02]  /*4070*/  IMAD.U32 R28, R19, 0x10000, RZ ;  /* 0x00010000131c7824 */ /* 0x000fe400078e00ff */
[----:B------:R-:W-:Y:S01]  /*4080*/  FFMA.FTZ R30, R16, R27, R29 ;  /* 0x0000001b101e7223 */ /* 0x000fe2000001001d */
[----:B------:R-:W-:Y:S01]  /*4090*/  SHF.L.U32 R24, R31, 0x10, RZ ;  /* 0x000000101f187819 */ /* 0x000fe200000006ff */
[--C-:B------:R-:W-:Y:S01]  /*40a0*/  FFMA.FTZ R26, R0, R13, R25.reuse ;  /* 0x0000000d001a7223 */ /* 0x100fe20000010019 */
[C---:B------:R-:W-:Y:S01]  /*40b0*/  PRMT R25, R14.reuse, 0x7632, R25 ;  /* 0x000076320e197816 */ /* 0x040fe20000000019 */
[----:B------:R-:W-:Y:S01]  /*40c0*/  FFMA.FTZ R29, R9, R28, R30 ;  /* 0x0000001c091d7223 */ /* 0x000fe2000001001e */
[----:B------:R-:W-:Y:S01]  /*40d0*/  SHF.L.U32 R27, R14, 0x10, RZ ;  /* 0x000000100e1b7819 */ /* 0x000fe200000006ff */
[----:B------:R-:W-:Y:S01]  /*40e0*/  FFMA.FTZ R19, R11, R24, R26 ;  /* 0x000000180b137223 */ /* 0x000fe2000001001a */
[----:B------:R-:W-:-:S02]  /*40f0*/  PRMT R18, R31, 0x7632, R18 ;  /* 0x000076321f127816 */ /* 0x000fc40000000012 */
[----:B------:R-:W-:Y:S01]  /*4100*/  SHF.L.U32 R25, R25, 0x10, RZ ;  /* 0x0000001019197819 */ /* 0x000fe200000006ff */
[----:B------:R-:W-:Y:S01]  /*4110*/  FFMA.FTZ R27, R10, R27, R29 ;  /* 0x0000001b0a1b7223 */ /* 0x000fe2000001001d */
[C---:B-----5:R-:W-:Y:S01]  /*4120*/  PRMT R24, R20.reuse, 0x7632, R24 ;  /* 0x0000763214187816 */ /* 0x060fe20000000018 */
[----:B------:R-:W-:Y:S01]  /*4130*/  IMAD.U32 R20, R20, 0x10000, RZ ;  /* 0x0001000014147824 */ /* 0x000fe200078e00ff */
[----:B------:R-:W-:Y:S01]  /*4140*/  SHF.L.U32 R13, R18, 0x10, RZ ;  /* 0x00000010120d7819 */ /* 0x000fe200000006ff */
[----:B------:R-:W-:Y:S01]  /*4150*/  FFMA.FTZ R18, R0, R25, R27 ;  /* 0x0000001900127223 */ /* 0x000fe2000001001b */
[----:B------:R-:W-:Y:S01]  /*4160*/  SHF.L.U32 R25, R24, 0x10, RZ ;  /* 0x0000001018197819 */ /* 0x000fe200000006ff */
[----:B------:R-:W-:Y:S01]  /*4170*/  FFMA.FTZ R81, R85, R20, R81 ;  /* 0x0000001455517223 */ /* 0x000fe20000010051 */
[----:B------:R-:W-:Y:S02]  /*4180*/  SHF.L.U32 R20, R36, 0x10, RZ ;  /* 0x0000001024147819 */ /* 0x000fe400000006ff */
        /* <DEDUP_REMOVED lines=17> */
[----:B------:R-:W-:Y:S01]  /*42a0*/  SHF.L.U32 R24, R37, 0x10, RZ ;  /* 0x0000001025187819 */ /* 0x000fe200000006ff */
[----:B------:R-:W-:Y:S01]  /*42b0*/  FFMA.FTZ R26, R16, R21, R27 ;  /* 0x00000015101a7223 */ /* 0x000fe2000001001b */
[C---:B------:R-:W-:Y:S01]  /*42c0*/  SHF.L.U32 R15, R22.reuse, 0x10, RZ ;  /* 0x00000010160f7819 */ /* 0x040fe200000006ff */
[C---:B------:R-:W-:Y:S01]  /*42d0*/  FFMA.FTZ R19, R9.reuse, R18, R20 ;  /* 0x0000001209137223 */ /* 0x040fe20000010014 */
[----:B------:R-:W-:Y:S01]  /*42e0*/  PRMT R22, R22, 0x7632, R22 ;  /* 0x0000763216167816 */ /* 0x000fe20000000016 */
[----:B------:R-:W-:Y:S01]  /*42f0*/  FFMA.FTZ R25, R9, R24, R26 ;  /* 0x0000001809197223 */ /* 0x000fe2000001001a */
[C---:B------:R-:W-:Y:S02]  /*4300*/  PRMT R18, R23.reuse, 0x7632, R18 ;  /* 0x0000763217127816 */ /* 0x040fe40000000012 */
[----:B------:R-:W-:Y:S01]  /*4310*/  SHF.L.U32 R20, R23, 0x10, RZ ;  /* 0x0000001017147819 */ /* 0x000fe200000006ff */
[C---:B------:R-:W-:Y:S01]  /*4320*/  IMAD.U32 R23, R38.reuse, 0x10000, RZ ;  /* 0x0001000026177824 */ /* 0x040fe200078e00ff */
[----:B------:R-:W-:Y:S01]  /*4330*/  PRMT R21, R38, 0x7632, R21 ;  /* 0x0000763226157816 */ /* 0x000fe20000000015 */
        /* <DEDUP_REMOVED lines=9> */
[----:B------:R-:W-:Y:S01]  /*43d0*/  FFMA.FTZ R21, R0, R21, R24 ;  /* 0x0000001500157223 */ /* 0x000fe20000010018 */
[----:B------:R-:W-:-:S02]  /*43e0*/  SHF.L.U32 R24, R39, 0x10, RZ ;  /* 0x0000001027187819 */ /* 0x000fc400000006ff */
[----:B------:R-:W-:Y:S01]  /*43f0*/  FFMA.FTZ R15, R8, R15, R85 ;  /* 0x0000000f080f7223 */ /* 0x000fe20000010055 */
[C---:B------:R-:W-:Y:S02]  /*4400*/  SHF.L.U32 R23, R41.reuse, 0x10, RZ ;  /* 0x0000001029177819 */ /* 0x040fe400000006ff */
[----:B------:R-:W-:Y:S01]  /*4410*/  PRMT R41, R41, 0x7632, R41 ;  /* 0x0000763229297816 */ /* 0x000fe20000000029 */
[C-C-:B------:R-:W-:Y:S01]  /*4420*/  FFMA.FTZ R24, R11.reuse, R24, R21.reuse ;  /* 0x000000180b187223 */ /* 0x140fe20000010015 */
[----:B------:R-:W-:Y:S01]  /*4430*/  FFMA.FTZ R19, R11, R20, R22 ;  /* 0x000000140b137223 */ /* 0x000fe20000010016 */
[----:B------:R-:W-:Y:S01]  /*4440*/  PRMT R21, R72, 0x7632, R21 ;  /* 0x0000763248157816 */ /* 0x000fe20000000015 */
[----:B------:R-:W-:Y:S01]  /*4450*/  FFMA.FTZ R20, R16, R23, R15 ;  /* 0x0000001710147223 */ /* 0x000fe2000001000f */
[----:B------:R-:W-:Y:S02]  /*4460*/  PRMT R8, R76, 0x7632, R8 ;  /* 0x000076324c087816 */ /* 0x000fe40000000008 */
[----:B------:R-:W-:-:S02]  /*4470*/  SHF.L.U32 R72, R72, 0x10, RZ ;  /* 0x0000001048487819 */ /* 0x000fc400000006ff */
        /* <DEDUP_REMOVED lines=8> */
[C---:B------:R-:W-:Y:S01]  /*4500*/  PRMT R18, R42.reuse, 0x7632, R18 ;  /* 0x000076322a127816 */ /* 0x040fe20000000012 */
[----:B------:R-:W-:Y:S01]  /*4510*/  IMAD.U32 R19, R42, 0x10000, RZ ;  /* 0x000100002a137824 */ /* 0x000fe200078e00ff */
[----:B------:R-:W-:Y:S01]  /*4520*/  SHF.L.U32 R20, R73, 0x10, RZ ;  /* 0x0000001049147819 */ /* 0x000fe200000006ff */
[----:B------:R-:W-:Y:S01]  /*4530*/  FFMA.FTZ R22, R8, R21, R25 ;  /* 0x0000001508167223 */ /* 0x000fe20000010019 */
[----:B------:R-:W-:-:S02]  /*4540*/  SHF.L.U32 R9, R77, 0x10, RZ ;  /* 0x000000104d097819 */ /* 0x000fc400000006ff */
[----:B------:R-:W-:Y:S02]  /*4550*/  PRMT R73, R73, 0x7632, R73 ;  /* 0x0000763249497816 */ /* 0x000fe40000000049 */
[----:B------:R-:W-:Y:S01]  /*4560*/  PRMT R16, R77, 0x7632, R16 ;  /* 0x000076324d107816 */ /* 0x000fe20000000010 */
[----:B------:R-:W-:Y:S01]  /*4570*/  FFMA.FTZ R19, R10, R19, R23 ;  /* 0x000000130a137223 */ /* 0x000fe20000010017 */
[----:B------:R-:W-:Y:S01]  /*4580*/  SHF.L.U32 R21, R18, 0x10, RZ ;  /* 0x0000001012157819 */ /* 0x000fe200000006ff */
[----:B------:R-:W-:Y:S01]  /*4590*/  FFMA.FTZ R25, R9, R20, R22 ;  /* 0x0000001409197223 */ /* 0x000fe20000010016 */
[----:B------:R-:W-:Y:S02]  /*45a0*/  SHF.L.U32 R73, R73, 0x10, RZ ;  /* 0x0000001049497819 */ /* 0x000fe400000006ff */
[----:B------:R-:W-:Y:S01]  /*45b0*/  SHF.L.U32 R16, R16, 0x10, RZ ;  /* 0x0000001010107819 */ /* 0x000fe200000006ff */
[----:B------:R-:W-:Y:S01]  /*45c0*/  FFMA.FTZ R20, R0, R21, R19 ;  /* 0x0000001500147223 */ /* 0x000fe20000010013 */
[----:B------:R-:W-:Y:S01]  /*45d0*/  SHF.L.U32 R23, R74, 0x10, RZ ;  /* 0x000000104a177819 */ /* 0x000fe200000006ff */
[----:B------:R-:W-:Y:S01]  /*45e0*/  IMAD.U32 R10, R78, 0x10000, RZ ;  /* 0x000100004e0a7824 */ /* 0x000fe200078e00ff */
[----:B------:R-:W-:Y:S01]  /*45f0*/  PRMT R74, R74, 0x7632, R74 ;  /* 0x000076324a4a7816 */ /* 0x000fe2000000004a */
[----:B------:R-:W-:Y:S01]  /*4600*/  FFMA.FTZ R25, R16, R73, R25 ;  /* 0x0000004910197223 */ /* 0x000fe20000010019 */
[----:B------:R-:W-:-:S02]  /*4610*/  PRMT R0, R78, 0x7632, R0 ;  /* 0x000076324e007816 */ /* 0x000fc40000000000 */
[----:B------:R-:W-:Y:S01]  /*4620*/  SHF.L.U32 R18, R43, 0x10, RZ ;  /* 0x000000102b127819 */ /* 0x000fe200000006ff */
[----:B------:R-:W-:Y:S01]  /*4630*/  FFMA.FTZ R23, R10, R23, R25 ;  /* 0x000000170a177223 */ /* 0x000fe20000010019 */
[----:B------:R-:W-:Y:S02]  /*4640*/  PRMT R39, R39, 0x7632, R39 ;  /* 0x0000763227277816 */ /* 0x000fe40000000027 */
[----:B------:R-:W-:Y:S02]  /*4650*/  SHF.L.U32 R19, R74, 0x10, RZ ;  /* 0x000000104a137819 */ /* 0x000fe400000006ff */
[----:B------:R-:W-:Y:S02]  /*4660*/  SHF.L.U32 R0, R0, 0x10, RZ ;  /* 0x0000001000007819 */ /* 0x000fe400000006ff */
[C---:B------:R-:W-:Y:S02]  /*4670*/  PRMT R22, R68.reuse, 0x7632, R22 ;  /* 0x0000763244167816 */ /* 0x040fe40000000016 */
        /* <DEDUP_REMOVED lines=8> */
[----:B------:R-:W-:Y:S01]  /*4700*/  SHF.L.U32 R22, R69, 0x10, RZ ;  /* 0x0000001045167819 */ /* 0x000fe200000006ff */
[----:B------:R-:W-:Y:S01]  /*4710*/  FFMA.FTZ R24, R8, R19, R17 ;  /* 0x0000001308187223 */ /* 0x000fe20000010011 */
[----:B------:R-:W-:Y:S02]  /*4720*/  SHF.L.U32 R18, R75, 0x10, RZ ;  /* 0x000000104b127819 */ /* 0x000fe400000006ff */
[----:B------:R-:W-:Y:S02]  /*4730*/  SHF.L.U32 R11, R79, 0x10, RZ ;  /* 0x000000104f0b7819 */ /* 0x000fe400000006ff */
[----:B------:R-:W-:Y:S02]  /*4740*/  PRMT R69, R69, 0x7632, R69 ;  /* 0x0000763245457816 */ /* 0x000fe40000000045 */
[----:B------:R-:W-:-:S02]  /*4750*/  PRMT R17, R79, 0x7632, R17 ;  /* 0x000076324f117816 */ /* 0x000fc40000000011 */
[----:B------:R-:W-:Y:S02]  /*4760*/  PRMT R75, R75, 0x7632, R75 ;  /* 0x000076324b4b7816 */ /* 0x000fe4000000004b */
[C---:B------:R-:W-:Y:S02]  /*4770*/  SHF.L.U32 R25, R64.reuse, 0x10, RZ ;  /* 0x0000001040197819 */ /* 0x040fe400000006ff */
[----:B------:R-:W-:Y:S02]  /*4780*/  SHF.L.U32 R19, R43, 0x10, RZ ;  /* 0x000000102b137819 */ /* 0x000fe400000006ff */
        /* <DEDUP_REMOVED lines=10> */
[C---:B------:R-:W-:Y:S02]  /*4830*/  IMAD.U32 R21, R70.reuse, 0x10000, RZ ;  /* 0x0001000046157824 */ /* 0x040fe400078e00ff */
        /* <DEDUP_REMOVED lines=38> */
[----:B------:R-:W-:Y:S01]  /*4aa0*/  PRMT R54, R54, 0x7632, R54 ;  /* 0x0000763236367816 */ /* 0x000fe20000000036 */
[----:B------:R-:W-:Y:S01]  /*4ab0*/  FFMA.FTZ R12, R17, R12, R18 ;  /* 0x0000000c110c7223 */ /* 0x000fe20000010012 */
[C---:B------:R-:W-:Y:S01]  /*4ac0*/  SHF.L.U32 R14, R57.reuse, 0x10, RZ ;  /* 0x00000010390e7819 */ /* 0x040fe200000006ff */
[----:B------:R-:W-:Y:S01]  /*4ad0*/  FFMA.FTZ R18, R8, R25, R23 ;  /* 0x0000001908127223 */ /* 0x000fe20000010017 */
[----:B------:R-:W-:Y:S01]  /*4ae0*/  PRMT R57, R57, 0x7632, R57 ;  /* 0x0000763239397816 */ /* 0x000fe20000000039 */
[----:B------:R-:W-:Y:S01]  /*4af0*/  FFMA.FTZ R53, R10, R21, R53 ;  /* 0x000000150a357223 */ /* 0x000fe20000010035 */
[----:B------:R-:W-:-:S02]  /*4b00*/  SHF.L.U32 R20, R67, 0x10, RZ ;  /* 0x0000001043147819 */ /* 0x000fc400000006ff */
[----:B------:R-:W-:Y:S01]  /*4b10*/  SHF.L.U32 R21, R54, 0x10, RZ ;  /* 0x0000001036157819 */ /* 0x000fe200000006ff */
[----:B------:R-:W-:Y:S01]  /*4b20*/  FFMA.FTZ R23, R9, R14, R18 ;  /* 0x0000000e09177223 */ /* 0x000fe20000010012 */
[----:B------:R-:W-:Y:S01]  /*4b30*/  SHF.L.U32 R57, R57, 0x10, RZ ;  /* 0x0000001039397819 */ /* 0x000fe200000006ff */
[----:B------:R-:W-:Y:S02]  /*4b40*/  FFMA.FTZ R13, R17, R20, R13 ;  /* 0x00000014110d7223 */ /* 0x000fe4000001000d */
        /* <DEDUP_REMOVED lines=10> */
[C---:B------:R-:W-:Y:S02]  /*4bf0*/  PRMT R22, R60.reuse, 0x7632, R22 ;  /* 0x000076323c167816 */ /* 0x040fe40000000016 */
[----:B------:R-:W-:Y:S01]  /*4c00*/  SHF.L.U32 R60, R60, 0x10, RZ ;  /* 0x000000103c3c7819 */ /* 0x000fe200000006ff */
[----:B------:R-:W-:Y:S01]  /*4c10*/  FFMA.FTZ R14, R17, R14, R18 ;  /* 0x0000000e110e7223 */ /* 0x000fe20000010012 */
[----:B------:R-:W-:Y:S02]  /*4c20*/  IMAD.U32 R18, R59, 0x10000, RZ ;  /* 0x000100003b127824 */ /* 0x000fe400078e00ff */
[----:B------:R-:W-:Y:S01]  /*4c30*/  FFMA.FTZ R20, R0, R21, R23 ;  /* 0x0000001500147223 */ /* 0x000fe20000010017 */
[----:B------:R-:W-:Y:S01]  /*4c40*/  SHF.L.U32 R21, R22, 0x10, RZ ;  /* 0x0000001016157819 */ /* 0x000fe200000006ff */
[----:B------:R-:W-:Y:S02]  /*4c50*/  FFMA.FTZ R3, R76, R60, R3 ;  /* 0x0000003c4c037223 */ /* 0x000fe40000010003 */
[----:B------:R-:W-:Y:S01]  /*4c60*/  FFMA.FTZ R20, R11, R18, R20 ;  /* 0x000000120b147223 */ /* 0x000fe20000010014 */
[----:B------:R-:W-:Y:S01]  /*4c70*/  SHF.L.U32 R18, R48, 0x10, RZ ;  /* 0x0000001030127819 */ /* 0x000fe200000006ff */
[----:B------:R-:W-:Y:S01]  /*4c80*/  FFMA.FTZ R24, R8, R21, R3 ;  /* 0x0000001508187223 */ /* 0x000fe20000010003 */
[----:B------:R-:W-:-:S02]  /*4c90*/  PRMT R48, R48, 0x7632, R48 ;  /* 0x0000763230307816 */ /* 0x000fc40000000030 */
[C---:B------:R-:W-:Y:S02]  /*4ca0*/  PRMT R3, R61.reuse, 0x7632, R3 ;  /* 0x000076323d037816 */ /* 0x040fe40000000003 */
        /* <DEDUP_REMOVED lines=20> */
[----:B------:R-:W-:Y:S02]  /*4df0*/  PRMT R59, R59, 0x7632, R59 ;  /* 0x000076323b3b7816 */ /* 0x000fe4000000003b */
[----:B------:R-:W-:Y:S01]  /*4e00*/  PRMT R50, R50, 0x7632, R50 ;  /* 0x0000763232327816 */ /* 0x000fe20000000032 */
[----:B------:R-:W-:Y:S01]  /*4e10*/  FFMA.FTZ R25, R76, R24, R19 ;  /* 0x000000184c197223 */ /* 0x000fe20000010013 */
[----:B------:R-:W-:Y:S01]  /*4e20*/  SHF.L.U32 R21, R22, 0x10, RZ ;  /* 0x0000001016157819 */ /* 0x000fe200000006ff */
[----:B------:R-:W-:Y:S02]  /*4e30*/  IMAD.U32 R18, R59, 0x10000, RZ ;  /* 0x000100003b127824 */ /* 0x000fe400078e00ff */
[----:B------:R-:W-:Y:S01]  /*4e40*/  FFMA.FTZ R23, R10, R23, R49 ;  /* 0x000000170a177223 */ /* 0x000fe20000010031 */
[----:B------:R-:W-:Y:S01]  /*4e50*/  IMAD.U32 R3, R50, 0x10000, RZ ;  /* 0x0001000032037824 */ /* 0x000fe200078e00ff */
[C---:B------:R-:W-:Y:S01]  /*4e60*/  PRMT R19, R5.reuse, 0x7632, R19 ;  /* 0x0000763205137816 */ /* 0x040fe20000000013 */
[----:B------:R-:W-:Y:S01]  /*4e70*/  FFMA.FTZ R24, R8, R21, R25 ;  /* 0x0000001508187223 */ /* 0x000fe20000010019 */
[----:B------:R-:W-:Y:S01]  /*4e80*/  SHF.L.U32 R22, R5, 0x10, RZ ;  /* 0x0000001005167819 */ /* 0x000fe200000006ff */
[----:B------:R-:W-:Y:S01]  /*4e90*/  FFMA.FTZ R18, R17, R18, R20 ;  /* 0x0000001211127223 */ /* 0x000fe20000010014 */
[----:B------:R-:W-:Y:S01]  /*4ea0*/  FFMA.FTZ R8, R0, R3, R23 ;  /* 0x0000000300087223 */ /* 0x000fe20000010017 */
[----:B------:R-:W-:Y:S01]  /*4eb0*/  SHF.L.U32 R19, R19, 0x10, RZ ;  /* 0x0000001013137819 */ /* 0x000fe200000006ff */
[----:B------:R-:W-:-:S02]  /*4ec0*/  IMAD.U32 R20, R63, 0x10000, RZ ;  /* 0x000100003f147824 */ /* 0x000fc400078e00ff */
[----:B------:R-:W-:Y:S01]  /*4ed0*/  FFMA.FTZ R3, R9, R22, R24 ;  /* 0x0000001609037223 */ /* 0x000fe20000010018 */
[C---:B------:R-:W-:Y:S02]  /*4ee0*/  PRMT R5, R6.reuse, 0x7632, R5 ;  /* 0x0000763206057816 */ /* 0x040fe40000000005 */
[----:B------:R-:W-:Y:S01]  /*4ef0*/  SHF.L.U32 R9, R6, 0x10, RZ ;  /* 0x0000001006097819 */ /* 0x000fe200000006ff */
[----:B------:R-:W-:Y:S01]  /*4f00*/  FFMA.FTZ R20, R11, R20, R4 ;  /* 0x000000140b147223 */ /* 0x000fe20000010004 */
[----:B------:R-:W-:Y:S01]  /*4f10*/  FFMA.FTZ R19, R16, R19, R3 ;  /* 0x0000001310137223 */ /* 0x000fe20000010003 */
[----:B------:R-:W-:Y:S01]  /*4f20*/  SHF.L.U32 R4, R51, 0x10, RZ ;  /* 0x0000001033047819 */ /* 0x000fe200000006ff */
[----:B------:R-:W-:Y:S02]  /*4f30*/  IMAD.U32 R5, R5, 0x10000, RZ ;  /* 0x0001000005057824 */ /* 0x000fe400078e00ff */
[----:B------:R-:W-:Y:S02]  /*4f40*/  FFMA.FTZ R9, R10, R9, R19 ;  /* 0x000000090a097223 */ /* 0x000fe40000010013 */
[----:B------:R-:W-:Y:S01]  /*4f50*/  FFMA.FTZ R3, R11, R4, R8 ;  /* 0x000000040b037223 */ /* 0x000fe20000010008 */
[----:B------:R-:W-:Y:S01]  /*4f60*/  SHF.L.U32 R8, R7, 0x10, RZ ;  /* 0x0000001007087819 */ /* 0x000fe200000006ff */
[----:B------:R-:W-:Y:S01]  /*4f70*/  FFMA.FTZ R0, R0, R5, R9 ;  /* 0x0000000500007223 */ /* 0x000fe20000010009 */
[----:B------:R-:W-:-:S02]  /*4f80*/  PRMT R15, R63, 0x7632, R15 ;  /* 0x000076323f0f7816 */ /* 0x000fc4000000000f */
[----:B------:R-:W-:Y:S02]  /*4f90*/  PRMT R51, R51, 0x7632, R51 ;  /* 0x0000763233337816 */ /* 0x000fe40000000033 */
[----:B------:R-:W-:Y:S01]  /*4fa0*/  PRMT R7, R7, 0x7632, R7 ;  /* 0x0000763207077816 */ /* 0x000fe20000000007 */
[----:B------:R-:W-:Y:S01]  /*4fb0*/  FFMA.FTZ R8, R11, R8, R0 ;  /* 0x000000080b087223 */ /* 0x000fe20000010000 */
[----:B------:R-:W-:Y:S02]  /*4fc0*/  SHF.L.U32 R4, R15, 0x10, RZ ;  /* 0x000000100f047819 */ /* 0x000fe400000006ff */
[----:B------:R-:W-:Y:S02]  /*4fd0*/  SHF.L.U32 R6, R51, 0x10, RZ ;  /* 0x0000001033067819 */ /* 0x000fe400000006ff */
[----:B------:R-:W-:Y:S01]  /*4fe0*/  SHF.L.U32 R0, R7, 0x10, RZ ;  /* 0x0000001007007819 */ /* 0x000fe200000006ff */
[C---:B------:R-:W-:Y:S02]  /*4ff0*/  FFMA.FTZ R4, R17.reuse, R4, R20 ;  /* 0x0000000411047223 */ /* 0x040fe40000010014 */
[----:B------:R-:W-:-:S02]  /*5000*/  FFMA.FTZ R3, R17, R6, R3 ;  /* 0x0000000611037223 */ /* 0x000fc40000010003 */
        /* <DEDUP_REMOVED lines=151> */
.L_x_25:
[----:B------:R-:W-:Y:S05]  /*5980*/  BSYNC B0 ;  /* 0x0000000000007941 */ /* 0x000fea0003800000 */
.L_x_24:
[----:B------:R-:W-:Y:S01]  /*5990*/  PREEXIT ;  /* 0x000000000000782d */ /* 0x000fe20000000000 */
[----:B------:R-:W-:Y:S05]  /*59a0*/  EXIT ;  /* 0x000000000000794d */ /* 0x000fea0003800000 */
.L_x_26:
        /* <DEDUP_REMOVED lines=13> */
.L_x_108:


//--------------------- .text._Z31router_gemm_kernel_float_outputI13__nv_bfloat16Li128ELi8ELi7ELi384ELi7168EEvPfPKT_S4_ --------------------------
	.section	.text._Z31router_gemm_kernel_float_outputI13__nv_bfloat16Li128ELi8ELi7ELi384ELi7168EEvPfPKT_S4_,"ax",@progbits
	.align	128
        .global         _Z31router_gemm_kernel_float_outputI13__nv_bfloat16Li128ELi8ELi7ELi384ELi7168EEvPfPKT_S4_
        .type           _Z31router_gemm_kernel_float_outputI13__nv_bfloat16Li128ELi8ELi7ELi384ELi7168EEvPfPKT_S4_,@function
        .size           _Z31router_gemm_kernel_float_outputI13__nv_bfloat16Li128ELi8ELi7ELi384ELi7168EEvPfPKT_S4_,(.L_x_109 - _Z31router_gemm_kernel_float_outputI13__nv_bfloat16Li128ELi8ELi7ELi384ELi7168EEvPfPKT_S4_)
        .other          _Z31router_gemm_kernel_float_outputI13__nv_bfloat16Li128ELi8ELi7ELi384ELi7168EEvPfPKT_S4_,@"STO_CUDA_ENTRY STV_DEFAULT"
_Z31router_gemm_kernel_float_outputI13__nv_bfloat16Li128ELi8ELi7ELi384ELi7168EEvPfPKT_S4_:
.text._Z31router_gemm_kernel_float_outputI13__nv_bfloat16Li128ELi8ELi7ELi384ELi7168EEvPfPKT_S4_:
        /* <DEDUP_REMOVED lines=34> */
[----:B------:R-:W-:Y:S02]  /*0220*/  SHF.L.U32 R39, R40, 0x10, RZ ;  /* 0x0000001028277819 */ /* 0x000fe400000006ff */
[----:B------:R-:W-:Y:S02]  /*0230*/  SHF.L.U32 R37, R37, 0x10, RZ ;  /* 0x0000001025257819 */ /* 0x000fe400000006ff */
[C---:B-----5:R-:W-:Y:S01]  /*0240*/  PRMT R36, R80.reuse, 0x7632, R36 ;  /* 0x0000763250247816 */ /* 0x060fe20000000024 */
[----:B------:R-:W-:-:S03]  /*0250*/  IMAD.U32 R0, R80, 0x10000, RZ ;  /* 0x0001000050007824 */ /* 0x000fc600078e00ff */
[----:B------:R-:W-:Y:S01]  /*0260*/  SHF.L.U32 R80, R36, 0x10, RZ ;  /* 0x0000001024507819 */ /* 0x000fe200000006ff */
[----:B------:R-:W-:Y:S01]  /*0270*/  FFMA.FTZ R39, R0, R39, RZ ;  /* 0x0000002700277223 */ /* 0x000fe200000100ff */
[----:B------:R-:W-:Y:S01]  /*0280*/  PRMT R85, R81, 0x7632, R85 ;  /* 0x0000763251557816 */ /* 0x000fe20000000055 */
[C---:B------:R-:W-:Y:S01]  /*0290*/  IMAD.U32 R36, R41.reuse, 0x10000, RZ ;  /* 0x0001000029247824 */ /* 0x040fe200078e00ff */
[----:B------:R-:W-:Y:S01]  /*02a0*/  PRMT R38, R41, 0x7632, R38 ;  /* 0x0000763229267816 */ /* 0x000fe20000000026 */
[----:B------:R-:W-:Y:S01]  /*02b0*/  FFMA.FTZ R40, R80, R37, R39 ;  /* 0x0000002550287223 */ /* 0x000fe20000010027 */
[----:B------:R-:W-:Y:S01]  /*02c0*/  SHF.L.U32 R81, R81, 0x10, RZ ;  /* 0x0000001051517819 */ /* 0x000fe200000006ff */
[----:B------:R-:W-:Y:S01]  /*02d0*/  IMAD.U32 R85, R85, 0x10000, RZ ;  /* 0x0001000055557824 */ /* 0x000fe200078e00ff */
[----:B------:R-:W-:-:S03]  /*02e0*/  SHF.L.U32 R38, R38, 0x10, RZ ;  /* 0x0000001026267819 */ /* 0x000fc600000006ff */
[----:B------:R-:W-:Y:S01]  /*02f0*/  FFMA.FTZ R36, R81, R36, R40 ;  /* 0x0000002451247223 */ /* 0x000fe20000010028 */
[----:B---3--:R-:W-:-:S03]  /*0300*/  SHF.L.U32 R87, R20, 0x10, RZ ;  /* 0x0000001014577819 */ /* 0x008fc600000006ff */
[--C-:B------:R-:W-:Y:S01]  /*0310*/  FFMA.FTZ R39, R85, R38, R36.reuse ;  /* 0x0000002655277223 */ /* 0x100fe20000010024 */
[----:B------:R-:W-:Y:S02]  /*0320*/  PRMT R36, R20, 0x7632, R36 ;  /* 0x0000763214247816 */ /* 0x000fe40000000024 */
[----:B------:R-:W-:Y:S02]  /*0330*/  SHF.L.U32 R37, R42, 0x10, RZ ;  /* 0x000000102a257819 */ /* 0x000fe400000006ff */
[----:B------:R-:W-:Y:S02]  /*0340*/  SHF.L.U32 R84, R82, 0x10, RZ ;  /* 0x0000001052547819 */ /* 0x000fe400000006ff */
[----:B------:R-:W-:Y:S02]  /*0350*/  PRMT R42, R42, 0x7632, R42 ;  /* 0x000076322a2a7816 */ /* 0x000fe4000000002a */
[----:B------:R-:W-:Y:S01]  /*0360*/  PRMT R82, R82, 0x7632, R82 ;  /* 0x0000763252527816 */ /* 0x000fe20000000052 */
[----:B------:R-:W-:-:S02]  /*0370*/  IMAD.U32 R89, R36, 0x10000, RZ ;  /* 0x0001000024597824 */ /* 0x000fc400078e00ff */
[----:B------:R-:W-:Y:S01]  /*0380*/  FFMA.FTZ R87, R0, R87, RZ ;  /* 0x0000005700577223 */ /* 0x000fe200000100ff */
        /* <DEDUP_REMOVED lines=11> */
[----:B------:R-:W2:Y:S01]  /*0440*/  LDG.E.128 R36, desc[UR6][R2.64+0x4800] ;  /* 0x0048000602247981 */ /* 0x000ea2000c1e1d00 */
[----:B------:R-:W-:Y:S01]  /*0450*/  FFMA.FTZ R20, R86, R21, R41 ;  /* 0x0000001556147223 */ /* 0x000fe20000010029 */
[----:B------:R-:W-:Y:S01]  /*0460*/  PRMT R83, R83, 0x7632, R83 ;  /* 0x0000763253537816 */ /* 0x000fe20000000053 */
[----:B------:R-:W-:Y:S01]  /*0470*/  FFMA.FTZ R41, R85, R42, R40 ;  /* 0x0000002a55297223 */ /* 0x000fe20000010028 */
[----:B------:R-:W-:-:S02]  /*0480*/  PRMT R43, R43, 0x7632, R43 ;  /* 0x000076322b2b7816 */ /* 0x000fc4000000002b */
[C---:B----4-:R-:W-:Y:S02]  /*0490*/  PRMT R40, R12.reuse, 0x7632, R40 ;  /* 0x000076320c287816 */ /* 0x050fe40000000028 */
[----:B------:R-:W-:Y:S01]  /*04a0*/  SHF.L.U32 R87, R12, 0x10, RZ ;  /* 0x000000100c577819 */ /* 0x000fe200000006ff */
[----:B------:R-:W-:Y:S01]  /*04b0*/  IMAD.U32 R83, R83, 0x10000, RZ ;  /* 0x0001000053537824 */ /* 0x000fe200078e00ff */
[----:B------:R-:W-:Y:S02]  /*04c0*/  SHF.L.U32 R12, R43, 0x10, RZ ;  /* 0x000000102b0c7819 */ /* 0x000fe400000006ff */
[----:B------:R-:W-:Y:S01]  /*04d0*/  SHF.L.U32 R21, R22, 0x10, RZ ;  /* 0x0000001016157819 */ /* 0x000fe200000006ff */
[----:B------:R-:W-:Y:S01]  /*04e0*/  FFMA.FTZ R89, R0, R87, RZ ;  /* 0x0000005700597223 */ /* 0x000fe200000100ff */
[----:B------:R-:W-:Y:S02]  /*04f0*/  SHF.L.U32 R43, R40, 0x10, RZ ;  /* 0x00000010282b7819 */ /* 0x000fe400000006ff */
[----:B------:R-:W-:Y:S01]  /*0500*/  PRMT R22, R22, 0x7632, R22 ;  /* 0x0000763216167816 */ /* 0x000fe20000000016 */
[--C-:B------:R-:W-:Y:S01]  /*0510*/  FFMA.FTZ R87, R83, R12, R20.reuse ;  /* 0x0000000c53577223 */ /* 0x100fe20000010014 */
[----:B------:R-:W-:Y:S01]  /*0520*/  FFMA.FTZ R21, R84, R21, R41 ;  /* 0x0000001554157223 */ /* 0x000fe20000010029 */
[----:B------:R-:W-:Y:S01]  /*0530*/  FFMA.FTZ R90, R80, R43, R89 ;  /* 0x0000002b505a7223 */ /* 0x000fe20000010059 */
[C---:B------:R-:W-:Y:S01]  /*0540*/  PRMT R20, R13.reuse, 0x7632, R20 ;  /* 0x000076320d147816 */ /* 0x040fe20000000014 */
        /* <DEDUP_REMOVED lines=31> */
[----:B------:R-:W-:Y:S02]  /*0740*/  PRMT R4, R15, 0x7632, R4 ;  /* 0x000076320f047816 */ /* 0x000fe40000000004 */
[----:B------:R-:W4:Y:S01]  /*0750*/  LDG.E.128 R12, desc[UR6][R2.64+0xb800] ;  /* 0x00b80006020c7981 */ /* 0x000f22000c1e1d00 */
[----:B------:R-:W-:Y:S01]  /*0760*/  SHF.L.U32 R5, R5, 0x10, RZ ;  /* 0x0000001005057819 */ /* 0x000fe200000006ff */
[----:B------:R-:W-:Y:S01]  /*0770*/  FFMA.FTZ R21, R84, R21, R23 ;  /* 0x0000001554157223 */ /* 0x000fe20000010017 */
[C---:B------:R-:W-:Y:S01]  /*0780*/  PRMT R6, R16.reuse, 0x7632, R6 ;  /* 0x0000763210067816 */ /* 0x040fe20000000006 */
[----:B------:R-:W-:-:S02]  /*0790*/  IMAD.U32 R89, R16, 0x10000, RZ ;  /* 0x0001000010597824 */ /* 0x000fc400078e00ff */
[----:B------:R-:W-:Y:S01]  /*07a0*/  FFMA.FTZ R21, R82, R5, R21 ;  /* 0x0000000552157223 */ /* 0x000fe20000010015 */
[----:B------:R-:W-:Y:S01]  /*07b0*/  SHF.L.U32 R23, R6, 0x10, RZ ;  /* 0x0000001006177819 */ /* 0x000fe200000006ff */
[----:B------:R-:W-:Y:S01]  /*07c0*/  FFMA.FTZ R89, R0, R89, RZ ;  /* 0x0000005900597223 */ /* 0x000fe200000100ff */
[----:B------:R-:W-:Y:S01]  /*07d0*/  IMAD.U32 R5, R7, 0x10000, RZ ;  /* 0x0001000007057824 */ /* 0x000fe200078e00ff */
[----:B------:R-:W-:Y:S02]  /*07e0*/  SHF.L.U32 R4, R4, 0x10, RZ ;  /* 0x0000001004047819 */ /* 0x000fe400000006ff */
        /* <DEDUP_REMOVED lines=8> */
[----:B------:R-:W-:Y:S01]  /*0870*/  FFMA.FTZ R22, R81, R6, R22 ;  /* 0x0000000651167223 */ /* 0x000fe20000010016 */
[----:B------:R-:W-:Y:S01]  /*0880*/  SHF.L.U32 R20, R17, 0x10, RZ ;  /* 0x0000001011147819 */ /* 0x000fe200000006ff */
[----:B------:R-:W-:Y:S01]  /*0890*/  IMAD.U32 R16, R16, 0x10000, RZ ;  /* 0x0001000010107824 */ /* 0x000fe200078e00ff */
[----:B------:R-:W5:Y:S01]  /*08a0*/  LDG.E.128 R4, desc[UR6][R2.64+0xf000] ;  /* 0x00f0000602047981 */ /* 0x000f62000c1e1d00 */
[----:B------:R-:W-:Y:S01]  /*08b0*/  SHF.L.U32 R91, R21, 0x10, RZ ;  /* 0x00000010155b7819 */ /* 0x000fe200000006ff */
[----:B------:R-:W-:Y:S01]  /*08c0*/  FFMA.FTZ R23, R0, R23, RZ ;  /* 0x0000001700177223 */ /* 0x000fe200000100ff */
[----:B------:R-:W-:Y:S01]  /*08d0*/  FFMA.FTZ R90, R83, R16, R90 ;  /* 0x00000010535a7223 */ /* 0x000fe2000001005a */
[----:B------:R-:W-:Y:S01]  /*08e0*/  FFMA.FTZ R21, R85, R20, R22 ;  /* 0x0000001455157223 */ /* 0x000fe20000010016 */
[C---:B------:R-:W-:Y:S01]  /*08f0*/  SHF.L.U32 R16, R25.reuse, 0x10, RZ ;  /* 0x0000001019107819 */ /* 0x040fe200000006ff */
[----:B------:R-:W-:Y:S01]  /*0900*/  FFMA.FTZ R20, R80, R91, R23 ;  /* 0x0000005b50147223 */ /* 0x000fe20000010017 */
[----:B------:R-:W-:-:S02]  /*0910*/  PRMT R25, R25, 0x7632, R25 ;  /* 0x0000763219197816 */ /* 0x000fc40000000019 */
[C---:B------:R-:W-:Y:S01]  /*0920*/  SHF.L.U32 R17, R18.reuse, 0x10, RZ ;  /* 0x0000001012117819 */ /* 0x040fe200000006ff */
[----:B------:R-:W-:Y:S01]  /*0930*/  FFMA.FTZ R20, R81, R16, R20 ;  /* 0x0000001051147223 */ /* 0x000fe20000010014 */
[----:B------:R-:W-:Y:S02]  /*0940*/  PRMT R18, R18, 0x7632, R18 ;  /* 0x0000763212127816 */ /* 0x000fe40000000012 */
[----:B------:R-:W-:Y:S02]  /*0950*/  SHF.L.U32 R16, R25, 0x10, RZ ;  /* 0x0000001019107819 */ /* 0x000fe400000006ff */
[C---:B------:R-:W-:Y:S02]  /*0960*/  SHF.L.U32 R25, R28.reuse, 0x10, RZ ;  /* 0x000000101c197819 */ /* 0x040fe400000006ff */
[----:B------:R-:W-:Y:S01]  /*0970*/  PRMT R28, R28, 0x7632, R28 ;  /* 0x000076321c1c7816 */ /* 0x000fe2000000001c */
[----:B------:R-:W-:Y:S01]  /*0980*/  FFMA.FTZ R23, R84, R17, R21 ;  /* 0x0000001154177223 */ /* 0x000fe20000010015 */
[----:B------:R-:W-:-:S02]  /*0990*/  IMAD.U32 R17, R18, 0x10000, RZ ;  /* 0x0001000012117824 */ /* 0x000fc400078e00ff */
[----:B------:R-:W-:Y:S01]  /*09a0*/  FFMA.FTZ R95, R0, R25, RZ ;  /* 0x00000019005f7223 */ /* 0x000fe200000100ff */
[----:B------:R-:W-:Y:S02]  /*09b0*/  IMAD.U32 R93, R28, 0x10000, RZ ;  /* 0x000100001c5d7824 */ /* 0x000fe400078e00ff */
[----:B------:R-:W-:Y:S01]  /*09c0*/  FFMA.FTZ R91, R85, R16, R20 ;  /* 0x00000010555b7223 */ /* 0x000fe20000010014 */
[C---:B------:R-:W-:Y:S01]  /*09d0*/  PRMT R24, R19.reuse, 0x7632, R24 ;  /* 0x0000763213187816 */ /* 0x040fe20000000018 */
[----:B------:R-:W-:Y:S01]  /*09e0*/  FFMA.FTZ R23, R82, R17, R23 ;  /* 0x0000001152177223 */ /* 0x000fe20000010017 */
[----:B------:R-:W-:Y:S01]  /*09f0*/  SHF.L.U32 R21, R19, 0x10, RZ ;  /* 0x0000001013157819 */ /* 0x000fe200000006ff */
[----:B------:R-:W-:Y:S01]  /*0a00*/  FFMA.FTZ R80, R80, R93, R95 ;  /* 0x0000005d50507223 */ /* 0x000fe2000001005f */
[C---:B------:R-:W-:Y:S01]  /*0a10*/  SHF.L.U32 R20, R29.reuse, 0x10, RZ ;  /* 0x000000101d147819 */ /* 0x040fe200000006ff */
[----:B------:R-:W5:Y:S01]  /*0a20*/  LDG.E.128 R16, desc[UR6][R2.64+0x12800] ;  /* 0x0128000602107981 */ /* 0x000f62000c1e1d00 */
[----:B------:R-:W-:-:S03]  /*0a30*/  PRMT R0, R29, 0x7632, R0 ;  /* 0x000076321d007816 */ /* 0x000fc60000000000 */
[----:B------:R-:W-:Y:S01]  /*0a40*/  FFMA.FTZ R20, R81, R20, R80 ;  /* 0x0000001451147223 */ /* 0x000fe20000010050 */
[----:B------:R-:W-:Y:S01]  /*0a50*/  SHF.L.U32 R0, R0, 0x10, RZ ;  /* 0x0000001000007819 */ /* 0x000fe200000006ff */
[----:B------:R-:W-:-:S04]  /*0a60*/  FFMA.FTZ R28, R86, R21, R23 ;  /* 0x00000015561c7223 */ /* 0x000fc80000010017 */
[----:B------:R-:W-:Y:S02]  /*0a70*/  FFMA.FTZ R93, R85, R0, R20 ;  /* 0x00000000555d7223 */ /* 0x000fe40000010014 */
[----:B------:R-:W5:Y:S01]  /*0a80*/  LDG.E.128 R20, desc[UR6][R2.64+0x16000] ;  /* 0x0160000602147981 */ /* 0x000f62000c1e1d00 */
[C---:B------:R-:W-:Y:S02]  /*0a90*/  SHF.L.U32 R25, R26.reuse, 0x10, RZ ;  /* 0x000000101a197819 */ /* 0x040fe400000006ff */
[----:B------:R-:W-:Y:S01]  /*0aa0*/  PRMT R26, R26, 0x7632, R26 ;  /* 0x000076321a1a7816 */ /* 0x000fe2000000001a */
[C---:B------:R-:W-:Y:S01]  /*0ab0*/  IMAD.U32 R81, R30.reuse, 0x10000, RZ ;  /* 0x000100001e517824 */ /* 0x040fe200078e00ff */
[----:B------:R-:W-:Y:S01]  /*0ac0*/  PRMT R29, R30, 0x7632, R29 ;  /* 0x000076321e1d7816 */ /* 0x000fe2000000001d */
[----:B------:R-:W-:Y:S01]  /*0ad0*/  FFMA.FTZ R91, R84, R25, R91 ;  /* 0x00000019545b7223 */ /* 0x000fe2000001005b */
[----:B------:R-:W-:Y:S01]  /*0ae0*/  SHF.L.U32 R25, R26, 0x10, RZ ;  /* 0x000000101a197819 */ /* 0x000fe200000006ff */
[----:B------:R-:W-:Y:S01]  /*0af0*/  FFMA.FTZ R84, R84, R81, R93 ;  /* 0x0000005154547223 */ /* 0x000fe2000001005d */
[----:B------:R-:W-:-:S02]  /*0b00*/  SHF.L.U32 R85, R29, 0x10, RZ ;  /* 0x000000101d557819 */ /* 0x000fc400000006ff */
[----:B------:R-:W-:Y:S01]  /*0b10*/  SHF.L.U32 R29, R27, 0x10, RZ ;  /* 0x000000101b1d7819 */ /* 0x000fe200000006ff */
[C---:B------:R-:W-:Y:S01]  /*0b20*/  FFMA.FTZ R25, R82.reuse, R25, R91 ;  /* 0x0000001952197223 */ /* 0x040fe2000001005b */
[C---:B------:R-:W-:Y:S01]  /*0b30*/  IMAD.U32 R81, R31.reuse, 0x10000, RZ ;  /* 0x000100001f517824 */ /* 0x040fe200078e00ff */
[----:B------:R-:W-:Y:S01]  /*0b40*/  PRMT R31, R31, 0x7632, R31 ;  /* 0x000076321f1f7816 */ /* 0x000fe2000000001f */
[----:B------:R-:W-:Y:S01]  /*0b50*/  FFMA.FTZ R84, R82, R85, R84 ;  /* 0x0000005552547223 */ /* 0x000fe20000010054 */
[----:B------:R-:W-:Y:S01]  /*0b60*/  PRMT R27, R27, 0x7632, R27 ;  /* 0x000076321b1b7816 */ /* 0x000fe2000000001b */
[----:B------:R-:W-:Y:S01]  /*0b70*/  FFMA.FTZ R25, R86, R29, R25 ;  /* 0x0000001d56197223 */ /* 0x000fe20000010019 */
[C---:B------:R-:W-:Y:S02]  /*0b80*/  PRMT R29, R8.reuse, 0x7632, R29 ;  /* 0x00007632081d7816 */ /* 0x040fe4000000001d */
[----:B------:R-:W-:Y:S02]  /*0b90*/  SHF.L.U32 R30, R8, 0x10, RZ ;  /* 0x00000010081e7819 */ /* 0x000fe400000006ff */
        /* <DEDUP_REMOVED lines=8> */
[----:B------:R-:W-:Y:S01]  /*0c20*/  SHF.L.U32 R80, R80, 0x10, RZ ;  /* 0x0000001050507819 */ /* 0x000fe200000006ff */
[----:B------:R-:W-:Y:S01]  /*0c30*/  FFMA.FTZ R87, R83, R26, R81 ;  /* 0x0000001a53577223 */ /* 0x000fe20000010051 */
[----:B------:R-:W-:-:S02]  /*0c40*/  IMAD.U32 R81, R9, 0x10000, RZ ;  /* 0x0001000009517824 */ /* 0x000fc400078e00ff */
[C---:B------:R-:W-:Y:S01]  /*0c50*/  FFMA.FTZ R91, R83.reuse, R24, R28 ;  /* 0x00000018535b7223 */ /* 0x040fe2000001001c */
[----:B------:R-:W-:Y:S01]  /*0c60*/  FFMA.FTZ R85, R83, R8, R25 ;  /* 0x0000000853557223 */ /* 0x000fe20000010019 */
[----:B------:R-:W-:Y:S01]  /*0c70*/  SHF.L.U32 R82, R33, 0x10, RZ ;  /* 0x0000001021527819 */ /* 0x000fe200000006ff */
[----:B------:R-:W-:Y:S01]  /*0c80*/  FFMA.FTZ R83, R80, R29, R27 ;  /* 0x0000001d50537223 */ /* 0x000fe2000001001b */
[----:B------:R-:W-:Y:S01]  /*0c90*/  PRMT R9, R9, 0x7632, R9 ;  /* 0x0000763209097816 */ /* 0x000fe20000000009 */
[----:B------:R-:W5:Y:S01]  /*0ca0*/  LDG.E.128 R24, desc[UR6][R2.64+0x1800] ;  /* 0x0018000602187981 */ /* 0x000f62000c1e1d00 */
[----:B------:R-:W-:Y:S01]  /*0cb0*/  PRMT R84, R33, 0x7632, R84 ;  /* 0x0000763221547816 */ /* 0x000fe20000000054 */
[----:B------:R-:W-:Y:S01]  /*0cc0*/  FFMA.FTZ R33, R82, R81, R83 ;  /* 0x0000005152217223 */ /* 0x000fe20000010053 */
[----:B------:R-:W-:Y:S01]  /*0cd0*/  SHF.L.U32 R9, R9, 0x10, RZ ;  /* 0x0000001009097819 */ /* 0x000fe200000006ff */
[----:B------:R-:W5:Y:S01]  /*0ce0*/  LDG.E.128 R28, desc[UR6][R44.64+0x1800] ;  /* 0x001800062c1c7981 */ /* 0x000f62000c1e1d00 */
[----:B------:R-:W-:-:S02]  /*0cf0*/  SHF.L.U32 R84, R84, 0x10, RZ ;  /* 0x0000001054547819 */ /* 0x000fc400000006ff */
[----:B------:R-:W-:Y:S01]  /*0d00*/  PRMT R8, R10, 0x7632, R8 ;  /* 0x000076320a087816 */ /* 0x000fe20000000008 */
[C---:B------:R-:W-:Y:S01]  /*0d10*/  IMAD.U32 R83, R34.reuse, 0x10000, RZ ;  /* 0x0001000022537824 */ /* 0x040fe200078e00ff */
        /* <DEDUP_REMOVED lines=11> */
[C---:B------:R-:W-:Y:S02]  /*0dd0*/  IMAD.U32 R9, R49.reuse, 0x10000, RZ ;  /* 0x0001000031097824 */ /* 0x040fe400078e00ff */
[----:B------:R-:W-:Y:S01]  /*0de0*/  FFMA.FTZ R95, R80, R95, R97 ;  /* 0x0000005f505f7223 */ /* 0x000fe20000010061 */
[----:B------:R-:W-:Y:S02]  /*0df0*/  PRMT R49, R49, 0x7632, R49 ;  /* 0x0000763231317816 */ /* 0x000fe40000000031 */
[C---:B------:R-:W-:Y:S01]  /*0e00*/  PRMT R92, R35.reuse, 0x7632, R92 ;  /* 0x00007632235c7816 */ /* 0x040fe2000000005c */
[----:B------:R-:W-:Y:S01]  /*0e10*/  FFMA.FTZ R97, R82, R9, R95 ;  /* 0x0000000952617223 */ /* 0x000fe2000001005f */
[----:B------:R-:W-:Y:S02]  /*0e20*/  SHF.L.U32 R81, R35, 0x10, RZ ;  /* 0x0000001023517819 */ /* 0x000fe400000006ff */
[C---:B------:R-:W-:Y:S01]  /*0e30*/  SHF.L.U32 R8, R11.reuse, 0x10, RZ ;  /* 0x000000100b087819 */ /* 0x040fe200000006ff */
[----:B------:R-:W5:Y:S01]  /*0e40*/  LDG.E.128 R32, desc[UR6][R2.64+0x5000] ;  /* 0x0050000602207981 */ /* 0x000f62000c1e1d00 */
[----:B------:R-:W-:-:S02]  /*0e50*/  PRMT R48, R11, 0x7632, R48 ;  /* 0x000076320b307816 */ /* 0x000fc40000000030 */
[----:B------:R-:W-:Y:S02]  /*0e60*/  SHF.L.U32 R95, R49, 0x10, RZ ;  /* 0x00000010315f7819 */ /* 0x000fe400000006ff */
[C---:B------:R-:W-:Y:S01]  /*0e70*/  SHF.L.U32 R96, R60.reuse, 0x10, RZ ;  /* 0x000000103c607819 */ /* 0x040fe200000006ff */
        /* <DEDUP_REMOVED lines=12> */
[----:B------:R-:W5:Y:S01]  /*0f40*/  LDG.E.128 R8, desc[UR6][R2.64+0x8800] ;  /* 0x0088000602087981 */ /* 0x000f62000c1e1d00 */
[----:B------:R-:W-:Y:S01]  /*0f50*/  SHF.L.U32 R61, R61, 0x10, RZ ;  /* 0x000000103d3d7819 */ /* 0x000fe200000006ff */
[----:B------:R-:W-:Y:S01]  /*0f60*/  FFMA.FTZ R95, R80, R95, R97 ;  /* 0x0000005f505f7223 */ /* 0x000fe20000010061 */
[----:B------:R-:W-:Y:S01]  /*0f70*/  IMAD.U32 R49, R50, 0x10000, RZ ;  /* 0x0001000032317824 */ /* 0x000fe200078e00ff */
[----:B------:R-:W-:-:S02]  /*0f80*/  PRMT R48, R51, 0x7632, R48 ;  /* 0x0000763233307816 */ /* 0x000fc40000000030 */
[----:B------:R-:W-:Y:S01]  /*0f90*/  SHF.L.U32 R50, R51, 0x10, RZ ;  /* 0x0000001033327819 */ /* 0x000fe200000006ff */
[----:B------:R-:W-:Y:S01]  /*0fa0*/  FFMA.FTZ R61, R82, R61, R95 ;  /* 0x0000003d523d7223 */ /* 0x000fe2000001005f */
[----:B------:R-:W-:Y:S01]  /*0fb0*/  SHF.L.U32 R51, R60, 0x10, RZ ;  /* 0x000000103c337819 */ /* 0x000fe200000006ff */
[----:B------:R-:W-:Y:S01]  /*0fc0*/  FFMA.FTZ R60, R86, R49, R93 ;  /* 0x00000031563c7223 */ /* 0x000fe2000001005d */
[C---:B------:R-:W-:Y:S02]  /*0fd0*/  PRMT R49, R52.reuse, 0x7632, R49 ;  /* 0x0000763234317816 */ /* 0x040fe40000000031 */
[----:B------:R-:W-:Y:S01]  /*0fe0*/  SHF.L.U32 R93, R52, 0x10, RZ ;  /* 0x00000010345d7819 */ /* 0x000fe200000006ff */
[----:B------:R-:W-:Y:S02]  /*0ff0*/  IMAD.U32 R52, R62, 0x10000, RZ ;  /* 0x000100003e347824 */ /* 0x000fe400078e00ff */
[----:B------:R-:W-:Y:S01]  /*1000*/  FFMA.FTZ R92, R84, R51, R61 ;  /* 0x00000033545c7223 */ /* 0x000fe2000001003d */
[----:B------:R-:W-:-:S02]  /*1010*/  PRMT R62, R62, 0x7632, R62 ;  /* 0x000076323e3e7816 */ /* 0x000fc4000000003e */
[----:B------:R-:W-:Y:S01]  /*1020*/  SHF.L.U32 R49, R49, 0x10, RZ ;  /* 0x0000001031317819 */ /* 0x000fe200000006ff */
[----:B------:R-:W-:Y:S01]  /*1030*/  FFMA.FTZ R95, R0, R93, R90 ;  /* 0x0000005d005f7223 */ /* 0x000fe2000001005a */
[----:B------:R-:W-:Y:S01]  /*1040*/  FFMA.FTZ R93, R83, R52, R92 ;  /* 0x00000034535d7223 */ /* 0x000fe2000001005c */
[----:B------:R-:W-:Y:S02]  /*1050*/  SHF.L.U32 R61, R62, 0x10, RZ ;  /* 0x000000103e3d7819 */ /* 0x000fe400000006ff */
        /* <DEDUP_REMOVED lines=15> */
[----:B------:R-:W-:Y:S01]  /*1150*/  IMAD.U32 R63, R63, 0x10000, RZ ;  /* 0x000100003f3f7824 */ /* 0x000fe200078e00ff */
        /* <DEDUP_REMOVED lines=11> */
[----:B------:R-:W-:Y:S01]  /*1210*/  FFMA.FTZ R62, R86, R53, R61 ;  /* 0x00000035563e7223 */ /* 0x000fe2000001003d */
[----:B------:R-:W-:Y:S01]  /*1220*/  SHF.L.U32 R61, R52, 0x10, RZ ;  /* 0x00000010343d7819 */ /* 0x000fe200000006ff */
[----:B------:R-:W-:Y:S01]  /*1230*/  FFMA.FTZ R91, R82, R57, R91 ;  /* 0x00000039525b7223 */ /* 0x000fe2000001005b */
[----:B------:R-:W-:Y:S02]  /*1240*/  PRMT R57, R58, 0x7632, R57 ;  /* 0x000076323a397816 */ /* 0x000fe40000000039 */
[C---:B------:R-:W-:Y:S01]  /*1250*/  PRMT R56, R55.reuse, 0x7632, R56 ;  /* 0x0000763237387816 */ /* 0x040fe20000000038 */
[----:B------:R-:W-:Y:S01]  /*1260*/  FFMA.FTZ R94, R84, R61, R91 ;  /* 0x0000003d545e7223 */ /* 0x000fe2000001005b */
[----:B------:R-:W-:Y:S02]  /*1270*/  SHF.L.U32 R60, R55, 0x10, RZ ;  /* 0x00000010373c7819 */ /* 0x000fe400000006ff */
[----:B------:R-:W-:Y:S01]  /*1280*/  SHF.L.U32 R58, R58, 0x10, RZ ;  /* 0x000000103a3a7819 */ /* 0x000fe200000006ff */
[----:B------:R-:W5:Y:S01]  /*1290*/  LDG.E.128 R52, desc[UR6][R2.64+0xf800] ;  /* 0x00f8000602347981 */ /* 0x000f62000c1e1d00 */
[----:B------:R-:W-:-:S03]  /*12a0*/  SHF.L.U32 R57, R57, 0x10, RZ ;  /* 0x0000001039397819 */ /* 0x000fc600000006ff */
[----:B------:R-:W-:Y:S01]  /*12b0*/  FFMA.FTZ R61, R83, R58, R94 ;  /* 0x0000003a533d7223 */ /* 0x000fe2000001005e */
[----:B------:R-:W-:Y:S01]  /*12c0*/  FFMA.FTZ R91, R81, R60, R62 ;  /* 0x0000003c515b7223 */ /* 0x000fe2000001003e */
[C---:B------:R-:W-:Y:S01]  /*12d0*/  PRMT R63, R64.reuse, 0x7632, R63 ;  /* 0x00007632403f7816 */ /* 0x040fe2000000003f */
[----:B------:R-:W-:Y:S02]  /*12e0*/  IMAD.U32 R64, R64, 0x10000, RZ ;  /* 0x0001000040407824 */ /* 0x000fe400078e00ff */
[--C-:B------:R-:W-:Y:S01]  /*12f0*/  FFMA.FTZ R60, R86, R57, R61.reuse ;  /* 0x00000039563c7223 */ /* 0x100fe2000001003d */
[C---:B------:R-:W-:Y:S02]  /*1300*/  PRMT R61, R68.reuse, 0x7632, R61 ;  /* 0x00007632443d7816 */ /* 0x040fe4000000003d */
[----:B------:R-:W-:Y:S01]  /*1310*/  SHF.L.U32 R68, R68, 0x10, RZ ;  /* 0x0000001044447819 */ /* 0x000fe200000006ff */
[----:B------:R-:W-:Y:S01]  /*1320*/  IMAD.U32 R58, R59, 0x10000, RZ ;  /* 0x000100003b3a7824 */ /* 0x000fe200078e00ff */
[----:B------:R-:W-:Y:S01]  /*1330*/  SHF.L.U32 R63, R63, 0x10, RZ ;  /* 0x000000103f3f7819 */ /* 0x000fe200000006ff */
[C---:B------:R-:W-:Y:S01]  /*1340*/  FFMA.FTZ R85, R0.reuse, R64, R85 ;  /* 0x0000004000557223 */ /* 0x040fe20000010055 */
[----:B------:R-:W-:Y:S01]  /*1350*/  SHF.L.U32 R61, R61, 0x10, RZ ;  /* 0x000000103d3d7819 */ /* 0x000fe200000006ff */
[----:B------:R-:W-:Y:S01]  /*1360*/  FFMA.FTZ R87, R0, R68, R87 ;  /* 0x0000004400577223 */ /* 0x000fe20000010057 */
[----:B------:R-:W-:Y:S01]  /*1370*/  SHF.L.U32 R57, R65, 0x10, RZ ;  /* 0x0000001041397819 */ /* 0x000fe200000006ff */
[----:B------:R-:W-:Y:S01]  /*1380*/  FFMA.FTZ R0, R81, R58, R60 ;  /* 0x0000003a51007223 */ /* 0x000fe2000001003c */
[C---:B------:R-:W-:Y:S01]  /*1390*/  FFMA.FTZ R63, R80.reuse, R63, R85 ;  /* 0x0000003f503f7223 */ /* 0x040fe20000010055 */
[C---:B------:R-:W-:Y:S01]  /*13a0*/  PRMT R58, R69.reuse, 0x7632, R58 ;  /* 0x00007632453a7816 */ /* 0x040fe2000000003a */
[----:B------:R-:W-:Y:S01]  /*13b0*/  FFMA.FTZ R93, R80, R61, R87 ;  /* 0x0000003d505d7223 */ /* 0x000fe20000010057 */
[----:B------:R-:W-:-:S02]  /*13c0*/  SHF.L.U32 R69, R69, 0x10, RZ ;  /* 0x0000001045457819 */ /* 0x000fc400000006ff */
[----:B------:R-:W-:Y:S01]  /*13d0*/  PRMT R59, R59, 0x7632, R59 ;  /* 0x000076323b3b7816 */ /* 0x000fe2000000003b */
[----:B------:R-:W-:Y:S01]  /*13e0*/  FFMA.FTZ R85, R82, R57, R63 ;  /* 0x0000003952557223 */ /* 0x000fe2000001003f */
[----:B------:R-:W-:Y:S01]  /*13f0*/  IMAD.U32 R57, R56, 0x10000, RZ ;  /* 0x0001000038397824 */ /* 0x000fe200078e00ff */
[----:B------:R-:W5:Y:S01]  /*1400*/  LDG.E.128 R60, desc[UR6][R2.64+0x13000] ;  /* 0x01300006023c7981 */ /* 0x000f62000c1e1d00 */
[----:B------:R-:W-:Y:S01]  /*1410*/  SHF.L.U32 R59, R59, 0x10, RZ ;  /* 0x000000103b3b7819 */ /* 0x000fe200000006ff */
[----:B------:R-:W-:Y:S01]  /*1420*/  FFMA.FTZ R56, R82, R69, R93 ;  /* 0x0000004552387223 */ /* 0x000fe2000001005d */
[----:B------:R-:W-:Y:S01]  /*1430*/  SHF.L.U32 R87, R58, 0x10, RZ ;  /* 0x000000103a577819 */ /* 0x000fe200000006ff */
[C---:B------:R-:W-:Y:S02]  /*1440*/  FFMA.FTZ R82, R88.reuse, R57, R91 ;  /* 0x0000003958527223 */ /* 0x040fe4000001005b */
[----:B------:R-:W-:Y:S02]  /*1450*/  FFMA.FTZ R0, R88, R59, R0 ;  /* 0x0000003b58007223 */ /* 0x000fe40000010000 */
[----:B------:R-:W-:-:S02]  /*1460*/  FFMA.FTZ R87, R84, R87, R56 ;  /* 0x0000005754577223 */ /* 0x000fc40000010038 */
[----:B------:R-:W5:Y:S01]  /*1470*/  LDG.E.128 R56, desc[UR6][R2.64+0x16800] ;  /* 0x0168000602387981 */ /* 0x000f62000c1e1d00 */
[----:B------:R-:W-:-:S04]  /*1480*/  PRMT R65, R65, 0x7632, R65 ;  /* 0x0000763241417816 */ /* 0x000fc80000000041 */
[----:B------:R-:W-:Y:S01]  /*1490*/  SHF.L.U32 R65, R65, 0x10, RZ ;  /* 0x0000001041417819 */ /* 0x000fe200000006ff */
[----:B------:R-:W-:-:S04]  /*14a0*/  IMAD.U32 R64, R66, 0x10000, RZ ;  /* 0x0001000042407824 */ /* 0x000fc800078e00ff */
[----:B------:R-:W-:Y:S01]  /*14b0*/  FFMA.FTZ R80, R84, R65, R85 ;  /* 0x0000004154507223 */ /* 0x000fe20000010055 */
[----:B------:R-:W-:Y:S02]  /*14c0*/  SHF.L.U32 R84, R70, 0x10, RZ ;  /* 0x0000001046547819 */ /* 0x000fe400000006ff */
[----:B------:R-:W-:Y:S02]  /*14d0*/  PRMT R66, R66, 0x7632, R66 ;  /* 0x0000763242427816 */ /* 0x000fe40000000042 */
[----:B------:R-:W-:Y:S01]  /*14e0*/  PRMT R68, R67, 0x7632, R68 ;  /* 0x0000763243447816 */ /* 0x000fe20000000044 */
[----:B------:R-:W-:Y:S01]  /*14f0*/  FFMA.FTZ R84, R83, R84, R87 ;  /* 0x0000005453547223 */ /* 0x000fe20000010057 */
[----:B------:R-:W-:Y:S01]  /*1500*/  SHF.L.U32 R94, R67, 0x10, RZ ;  /* 0x00000010435e7819 */ /* 0x000fe200000006ff */
[----:B------:R-:W-:Y:S01]  /*1510*/  FFMA.FTZ R67, R83, R64, R80 ;  /* 0x0000004053437223 */ /* 0x000fe20000010050 */
[----:B------:R-:W-:Y:S02]  /*1520*/  PRMT R70, R70, 0x7632, R70 ;  /* 0x0000763246467816 */ /* 0x000fe40000000046 */
[----:B------:R-:W-:-:S02]  /*1530*/  PRMT R85, R76, 0x7632, R85 ;  /* 0x000076324c557816 */ /* 0x000fc40000000055 */
        /* <DEDUP_REMOVED lines=17> */
[----:B--2---:R-:W-:Y:S01]  /*1650*/  PRMT R87, R36, 0x7632, R87 ;  /* 0x0000763224577816 */ /* 0x004fe20000000057 */
[----:B------:R-:W-:Y:S01]  /*1660*/  FFMA.FTZ R94, R84, R65, R89 ;  /* 0x00000041545e7223 */ /* 0x000fe20000010059 */
[----:B------:R-:W-:Y:S01]  /*1670*/  PRMT R86, R77, 0x7632, R86 ;  /* 0x000076324d567816 */ /* 0x000fe20000000056 */
[----:B------:R-:W-:Y:S01]  /*1680*/  IMAD.U32 R36, R36, 0x10000, RZ ;  /* 0x0001000024247824 */ /* 0x000fe200078e00ff */
[----:B------:R-:W2:Y:S01]  /*1690*/  LDG.E.128 R64, desc[UR6][R2.64+0x2000] ;  /* 0x0020000602407981 */ /* 0x000ea2000c1e1d00 */
[----:B------:R-:W-:Y:S02]  /*16a0*/  SHF.L.U32 R77, R68, 0x10, RZ ;  /* 0x00000010444d7819 */ /* 0x000fe400000006ff */
[----:B------:R-:W-:Y:S01]  /*16b0*/  PRMT R81, R73, 0x7632, R81 ;  /* 0x0000763249517816 */ /* 0x000fe20000000051 */
[----:B------:R-:W2:Y:S01]  /*16c0*/  LDG.E.128 R68, desc[UR6][R44.64+0x2000] ;  /* 0x002000062c447981 */ /* 0x000ea2000c1e1d00 */
[----:B------:R-:W-:Y:S01]  /*16d0*/  SHF.L.U32 R73, R72, 0x10, RZ ;  /* 0x0000001048497819 */ /* 0x000fe200000006ff */
[----:B------:R-:W-:Y:S01]  /*16e0*/  FFMA.FTZ R89, R83, R36, R92 ;  /* 0x0000002453597223 */ /* 0x000fe2000001005c */
[----:B------:R-:W-:Y:S01]  /*16f0*/  SHF.L.U32 R87, R87, 0x10, RZ ;  /* 0x0000001057577819 */ /* 0x000fe200000006ff */
[----:B------:R-:W-:-:S02]  /*1700*/  FFMA.FTZ R92, R88, R77, R85 ;  /* 0x0000004d585c7223 */ /* 0x000fc40000010055 */
[----:B------:R-:W-:Y:S01]  /*1710*/  FFMA.FTZ R88, R88, R73, R76 ;  /* 0x0000004958587223 */ /* 0x000fe2000001004c */
[----:B------:R-:W-:Y:S02]  /*1720*/  IMAD.U32 R73, R37, 0x10000, RZ ;  /* 0x0001000025497824 */ /* 0x000fe400078e00ff */
[----:B------:R-:W-:Y:S01]  /*1730*/  FFMA.FTZ R89, R80, R87, R89 ;  /* 0x0000005750597223 */ /* 0x000fe20000010059 */
[----:B------:R-:W-:Y:S01]  /*1740*/  SHF.L.U32 R86, R86, 0x10, RZ ;  /* 0x0000001056567819 */ /* 0x000fe200000006ff */
[----:B------:R-:W-:Y:S01]  /*1750*/  IMAD.U32 R81, R81, 0x10000, RZ ;  /* 0x0001000051517824 */ /* 0x000fe200078e00ff */
[----:B------:R-:W-:Y:S01]  /*1760*/  PRMT R37, R37, 0x7632, R37 ;  /* 0x0000763225257816 */ /* 0x000fe20000000025 */
[--C-:B------:R-:W-:Y:S01]  /*1770*/  FFMA.FTZ R96, R84, R73, R89.reuse ;  /* 0x0000004954607223 */ /* 0x100fe20000010059 */
[----:B---3--:R-:W-:Y:S01]  /*1780*/  PRMT R89, R40, 0x7632, R89 ;  /* 0x0000763228597816 */ /* 0x008fe20000000059 */
[----:B------:R-:W-:Y:S01]  /*1790*/  FFMA.FTZ R94, R81, R86, R94 ;  /* 0x00000056515e7223 */ /* 0x000fe2000001005e */
[----:B------:R-:W-:-:S02]  /*17a0*/  SHF.L.U32 R72, R78, 0x10, RZ ;  /* 0x000000104e487819 */ /* 0x000fc400000006ff */
[----:B------:R-:W-:Y:S02]  /*17b0*/  SHF.L.U32 R85, R74, 0x10, RZ ;  /* 0x000000104a557819 */ /* 0x000fe400000006ff */
[----:B------:R-:W-:Y:S01]  /*17c0*/  SHF.L.U32 R40, R40, 0x10, RZ ;  /* 0x0000001028287819 */ /* 0x000fe200000006ff */
[----:B------:R-:W-:Y:S01]  /*17d0*/  IMAD.U32 R76, R37, 0x10000, RZ ;  /* 0x00010000254c7824 */ /* 0x000fe200078e00ff */
[----:B------:R-:W-:Y:S01]  /*17e0*/  SHF.L.U32 R89, R89, 0x10, RZ ;  /* 0x0000001059597819 */ /* 0x000fe200000006ff */
[----:B------:R-:W-:Y:S01]  /*17f0*/  FFMA.FTZ R94, R85, R72, R94 ;  /* 0x00000048555e7223 */ /* 0x000fe2000001005e */
[----:B------:R-:W-:Y:S01]  /*1800*/  PRMT R87, R74, 0x7632, R87 ;  /* 0x000076324a577816 */ /* 0x000fe20000000057 */
[----:B------:R-:W-:Y:S01]  /*1810*/  FFMA.FTZ R93, R83, R40, R90 ;  /* 0x00000028535d7223 */ /* 0x000fe2000001005a */
[C---:B------:R-:W-:Y:S02]  /*1820*/  PRMT R36, R75.reuse, 0x7632, R36 ;  /* 0x000076324b247816 */ /* 0x040fe40000000024 */
[----:B------:R-:W-:Y:S01]  /*1830*/  SHF.L.U32 R86, R75, 0x10, RZ ;  /* 0x000000104b567819 */ /* 0x000fe200000006ff */
[----:B------:R-:W-:Y:S01]  /*1840*/  FFMA.FTZ R76, R81, R76, R96 ;  /* 0x0000004c514c7223 */ /* 0x000fe20000010060 */
[----:B------:R-:W3:Y:S01]  /*1850*/  LDG.E.128 R72, desc[UR6][R2.64+0x5800] ;  /* 0x0058000602487981 */ /* 0x000ee2000c1e1d00 */
[----:B------:R-:W-:Y:S01]  /*1860*/  IMAD.U32 R40, R38, 0x10000, RZ ;  /* 0x0001000026287824 */ /* 0x000fe200078e00ff */
[----:B------:R-:W-:Y:S01]  /*1870*/  PRMT R78, R78, 0x7632, R78 ;  /* 0x000076324e4e7816 */ /* 0x000fe2000000004e */
[----:B------:R-:W-:Y:S01]  /*1880*/  FFMA.FTZ R89, R80, R89, R93 ;  /* 0x0000005950597223 */ /* 0x000fe2000001005d */
[----:B------:R-:W-:-:S02]  /*1890*/  PRMT R38, R41, 0x7632, R38 ;  /* 0x0000763229267816 */ /* 0x000fc40000000026 */
[----:B------:R-:W-:Y:S01]  /*18a0*/  SHF.L.U32 R91, R41, 0x10, RZ ;  /* 0x00000010295b7819 */ /* 0x000fe200000006ff */
[----:B------:R-:W-:Y:S01]  /*18b0*/  FFMA.FTZ R90, R85, R40, R76 ;  /* 0x00000028555a7223 */ /* 0x000fe2000001004c */
[----:B------:R-:W-:Y:S02]  /*18c0*/  SHF.L.U32 R78, R78, 0x10, RZ ;  /* 0x000000104e4e7819 */ /* 0x000fe400000006ff */
[----:B------:R-:W-:Y:S01]  /*18d0*/  SHF.L.U32 R87, R87, 0x10, RZ ;  /* 0x0000001057577819 */ /* 0x000fe200000006ff */
[--C-:B------:R-:W-:Y:S01]  /*18e0*/  FFMA.FTZ R76, R84, R91, R89.reuse ;  /* 0x0000005b544c7223 */ /* 0x100fe20000010059 */
[C---:B------:R-:W-:Y:S02]  /*18f0*/  SHF.L.U32 R40, R38.reuse, 0x10, RZ ;  /* 0x0000001026287819 */ /* 0x040fe400000006ff */
[----:B------:R-:W-:Y:S02]  /*1900*/  PRMT R38, R38, 0x7632, R38 ;  /* 0x0000763226267816 */ /* 0x000fe40000000026 */
[C---:B------:R-:W-:Y:S01]  /*1910*/  PRMT R89, R42.reuse, 0x7632, R89 ;  /* 0x000076322a597816 */ /* 0x040fe20000000059 */
[----:B------:R-:W-:Y:S01]  /*1920*/  FFMA.FTZ R77, R87, R78, R94 ;  /* 0x0000004e574d7223 */ /* 0x000fe2000001005e */
[----:B------:R-:W-:Y:S01]  /*1930*/  PRMT R37, R79, 0x7632, R37 ;  /* 0x000076324f257816 */ /* 0x000fe20000000025 */
[----:B------:R-:W-:Y:S01]  /*1940*/  FFMA.FTZ R40, R81, R40, R76 ;  /* 0x0000002851287223 */ /* 0x000fe2000001004c */
[----:B------:R-:W-:-:S02]  /*1950*/  SHF.L.U32 R42, R42, 0x10, RZ ;  /* 0x000000102a2a7819 */ /* 0x000fc400000006ff */
[----:B------:R-:W-:Y:S01]  /*1960*/  SHF.L.U32 R79, R79, 0x10, RZ ;  /* 0x000000104f4f7819 */ /* 0x000fe200000006ff */
[----:B------:R-:W-:Y:S01]  /*1970*/  IMAD.U32 R38, R38, 0x10000, RZ ;  /* 0x0001000026267824 */ /* 0x000fe200078e00ff */
[----:B------:R-:W-:Y:S01]  /*1980*/  SHF.L.U32 R94, R89, 0x10, RZ ;  /* 0x00000010595e7819 */ /* 0x000fe200000006ff */
[--C-:B------:R-:W-:Y:S01]  /*1990*/  FFMA.FTZ R91, R85, R42, R40.reuse ;  /* 0x0000002a555b7223 */ /* 0x100fe20000010028 */
[C---:B------:R-:W-:Y:S01]  /*19a0*/  PRMT R40, R39.reuse, 0x7632, R40 ;  /* 0x0000763227287816 */ /* 0x040fe20000000028 */
[----:B------:R-:W-:Y:S01]  /*19b0*/  FFMA.FTZ R41, R86, R79, R77 ;  /* 0x0000004f56297223 */ /* 0x000fe2000001004d */
[----:B------:R-:W-:Y:S01]  /*19c0*/  SHF.L.U32 R39, R39, 0x10, RZ ;  /* 0x0000001027277819 */ /* 0x000fe200000006ff */
[----:B------:R-:W3:Y:S01]  /*19d0*/  LDG.E.128 R76, desc[UR6][R2.64+0x9000] ;  /* 0x00900006024c7981 */ /* 0x000ee2000c1e1d00 */
[C---:B------:R-:W-:Y:S01]  /*19e0*/  FFMA.FTZ R89, R87.reuse, R38, R90 ;  /* 0x0000002657597223 */ /* 0x040fe2000001005a */
[C---:B----4-:R-:W-:Y:S01]  /*19f0*/  IMAD.U32 R38, R12.reuse, 0x10000, RZ ;  /* 0x000100000c267824 */ /* 0x050fe200078e00ff */
[----:B------:R-:W-:Y:S01]  /*1a00*/  PRMT R12, R12, 0x7632, R12 ;  /* 0x000076320c0c7816 */ /* 0x000fe2000000000c */
[----:B------:R-:W-:Y:S01]  /*1a10*/  FFMA.FTZ R94, R87, R94, R91 ;  /* 0x0000005e575e7223 */ /* 0x000fe2000001005b */
[----:B------:R-:W-:Y:S01]  /*1a20*/  SHF.L.U32 R91, R43, 0x10, RZ ;  /* 0x000000102b5b7819 */ /* 0x000fe200000006ff */
[----:B------:R-:W-:Y:S01]  /*1a30*/  FFMA.FTZ R90, R86, R39, R89 ;  /* 0x00000027565a7223 */ /* 0x000fe20000010059 */
[----:B------:R-:W-:Y:S01]  /*1a40*/  SHF.L.U32 R89, R12, 0x10, RZ ;  /* 0x000000100c597819 */ /* 0x000fe200000006ff */
[----:B------:R-:W-:-:S02]  /*1a50*/  FFMA.FTZ R93, R83, R38, R82 ;  /* 0x00000026535d7223 */ /* 0x000fc40000010052 */
        /* <DEDUP_REMOVED lines=8> */
[----:B-----5:R-:W-:Y:S01]  /*1ae0*/  PRMT R91, R4, 0x7632, R91 ;  /* 0x00007632045b7816 */ /* 0x020fe2000000005b */
[C---:B------:R-:W-:Y:S01]  /*1af0*/  FFMA.FTZ R40, R82.reuse, R37, R41 ;  /* 0x0000002552287223 */ /* 0x040fe20000010029 */
[----:B------:R-:W-:Y:S01]  /*1b00*/  FFMA.FTZ R90, R82, R39, R90 ;  /* 0x00000027525a7223 */ /* 0x000fe2000001005a */
[----:B------:R-:W-:Y:S01]  /*1b10*/  IMAD.U32 R93, R4, 0x10000, RZ ;  /* 0x00010000045d7824 */ /* 0x000fe200078e00ff */
[----:B------:R-:W4:Y:S01]  /*1b20*/  LDG.E.128 R36, desc[UR6][R2.64+0xc800] ;  /* 0x00c8000602247981 */ /* 0x000f22000c1e1d00 */
[----:B------:R-:W-:-:S02]  /*1b30*/  SHF.L.U32 R4, R13, 0x10, RZ ;  /* 0x000000100d047819 */ /* 0x000fc400000006ff */
        /* <DEDUP_REMOVED lines=18> */
[----:B------:R-:W5:Y:S01]  /*1c60*/  LDG.E.128 R12, desc[UR6][R2.64+0x10000] ;  /* 0x01000006020c7981 */ /* 0x000f62000c1e1d00 */
[C---:B------:R-:W-:Y:S01]  /*1c70*/  SHF.L.U32 R0, R6.reuse, 0x10, RZ ;  /* 0x0000001006007819 */ /* 0x040fe200000006ff */
[----:B------:R-:W-:Y:S01]  /*1c80*/  FFMA.FTZ R42, R81, R42, R94 ;  /* 0x0000002a512a7223 */ /* 0x000fe2000001005e */
[----:B------:R-:W-:Y:S01]  /*1c90*/  PRMT R6, R6, 0x7632, R6 ;  /* 0x0000763206067816 */ /* 0x000fe20000000006 */
[----:B------:R-:W-:Y:S01]  /*1ca0*/  FFMA.FTZ R5, R86, R43, R5 ;  /* 0x0000002b56057223 */ /* 0x000fe20000010005 */
[----:B------:R-:W-:Y:S02]  /*1cb0*/  IMAD.U32 R41, R41, 0x10000, RZ ;  /* 0x0001000029297824 */ /* 0x000fe400078e00ff */
[----:B------:R-:W-:Y:S01]  /*1cc0*/  FFMA.FTZ R0, R85, R0, R42 ;  /* 0x0000000055007223 */ /* 0x000fe2000001002a */
[----:B------:R-:W-:Y:S02]  /*1cd0*/  SHF.L.U32 R6, R6, 0x10, RZ ;  /* 0x0000001006067819 */ /* 0x000fe400000006ff */
[----:B------:R-:W-:Y:S01]  /*1ce0*/  PRMT R4, R16, 0x7632, R4 ;  /* 0x0000763210047816 */ /* 0x000fe20000000004 */
[----:B------:R-:W-:Y:S01]  /*1cf0*/  FFMA.FTZ R91, R82, R41, R5 ;  /* 0x00000029525b7223 */ /* 0x000fe20000010005 */
[----:B------:R-:W-:Y:S01]  /*1d00*/  SHF.L.U32 R16, R16, 0x10, RZ ;  /* 0x0000001010107819 */ /* 0x000fe200000006ff */
[----:B------:R-:W-:Y:S01]  /*1d10*/  FFMA.FTZ R41, R87, R6, R0 ;  /* 0x0000000657297223 */ /* 0x000fe20000010000 */
[----:B------:R-:W-:Y:S01]  /*1d20*/  SHF.L.U32 R5, R7, 0x10, RZ ;  /* 0x0000001007057819 */ /* 0x000fe200000006ff */
[----:B------:R-:W-:-:S02]  /*1d30*/  IMAD.U32 R43, R4, 0x10000, RZ ;  /* 0x00010000042b7824 */ /* 0x000fc400078e00ff */
[----:B------:R-:W-:Y:S02]  /*1d40*/  FFMA.FTZ R93, R83, R16, R92 ;  /* 0x00000010535d7223 */ /* 0x000fe4000001005c */
[----:B------:R-:W-:Y:S01]  /*1d50*/  FFMA.FTZ R41, R86, R5, R41 ;  /* 0x0000000556297223 */ /* 0x000fe20000010029 */
[----:B------:R-:W-:Y:S01]  /*1d60*/  SHF.L.U32 R5, R17, 0x10, RZ ;  /* 0x0000001011057819 */ /* 0x000fe200000006ff */
[----:B------:R-:W-:Y:S01]  /*1d70*/  FFMA.FTZ R43, R80, R43, R93 ;  /* 0x0000002b502b7223 */ /* 0x000fe2000001005d */
[----:B------:R-:W-:Y:S02]  /*1d80*/  PRMT R7, R7, 0x7632, R7 ;  /* 0x0000763207077816 */ /* 0x000fe40000000007 */
[----:B------:R-:W-:Y:S01]  /*1d90*/  PRMT R4, R20, 0x7632, R4 ;  /* 0x0000763214047816 */ /* 0x000fe20000000004 */
[----:B------:R-:W-:Y:S01]  /*1da0*/  FFMA.FTZ R16, R84, R5, R43 ;  /* 0x0000000554107223 */ /* 0x000fe2000001002b */
[----:B------:R-:W-:Y:S02]  /*1db0*/  PRMT R0, R17, 0x7632, R0 ;  /* 0x0000763211007816 */ /* 0x000fe40000000000 */
[----:B------:R-:W-:-:S02]  /*1dc0*/  SHF.L.U32 R17, R7, 0x10, RZ ;  /* 0x0000001007117819 */ /* 0x000fc400000006ff */
[----:B------:R-:W-:Y:S02]  /*1dd0*/  SHF.L.U32 R43, R4, 0x10, RZ ;  /* 0x00000010042b7819 */ /* 0x000fe400000006ff */
[----:B------:R-:W5:Y:S01]  /*1de0*/  LDG.E.128 R4, desc[UR6][R2.64+0x13800] ;  /* 0x0138000602047981 */ /* 0x000f62000c1e1d00 */
[----:B------:R-:W-:Y:S01]  /*1df0*/  SHF.L.U32 R20, R20, 0x10, RZ ;  /* 0x0000001014147819 */ /* 0x000fe200000006ff */
[----:B------:R-:W-:-:S04]  /*1e00*/  IMAD.U32 R0, R0, 0x10000, RZ ;  /* 0x0001000000007824 */ /* 0x000fc800078e00ff */
[----:B------:R-:W-:Y:S01]  /*1e10*/  FFMA.FTZ R93, R83, R20, R88 ;  /* 0x00000014535d7223 */ /* 0x000fe20000010058 */
[----:B------:R-:W-:Y:S01]  /*1e20*/  FFMA.FTZ R83, R82, R17, R41 ;  /* 0x0000001152537223 */ /* 0x000fe20000010029 */
[C---:B------:R-:W-:Y:S02]  /*1e30*/  PRMT R17, R21.reuse, 0x7632, R17 ;  /* 0x0000763215117816 */ /* 0x040fe40000000011 */
[----:B------:R-:W-:Y:S01]  /*1e40*/  SHF.L.U32 R41, R21, 0x10, RZ ;  /* 0x0000001015297819 */ /* 0x000fe200000006ff */
[----:B------:R-:W-:Y:S01]  /*1e50*/  FFMA.FTZ R43, R80, R43, R93 ;  /* 0x0000002b502b7223 */ /* 0x000fe2000001005d */
[----:B------:R-:W-:Y:S01]  /*1e60*/  FFMA.FTZ R16, R81, R0, R16 ;  /* 0x0000000051107223 */ /* 0x000fe20000010010 */
[C---:B------:R-:W-:Y:S02]  /*1e70*/  PRMT R0, R18.reuse, 0x7632, R0 ;  /* 0x0000763212007816 */ /* 0x040fe40000000000 */
[----:B------:R-:W-:Y:S01]  /*1e80*/  SHF.L.U32 R18, R18, 0x10, RZ ;  /* 0x0000001012127819 */ /* 0x000fe200000006ff */
[----:B------:R-:W-:Y:S01]  /*1e90*/  FFMA.FTZ R88, R84, R41, R43 ;  /* 0x0000002954587223 */ /* 0x000fe2000001002b */
[----:B------:R-:W-:-:S02]  /*1ea0*/  SHF.L.U32 R80, R17, 0x10, RZ ;  /* 0x0000001011507819 */ /* 0x000fc400000006ff */
        /* <DEDUP_REMOVED lines=8> */
[----:B------:R-:W-:Y:S01]  /*1f30*/  FFMA.FTZ R80, R85, R84, R80 ;  /* 0x0000005455507223 */ /* 0x000fe20000010050 */
[----:B------:R-:W-:Y:S01]  /*1f40*/  IMAD.U32 R22, R22, 0x10000, RZ ;  /* 0x0001000016167824 */ /* 0x000fe200078e00ff */
[----:B------:R-:W5:Y:S01]  /*1f50*/  LDG.E.128 R16, desc[UR6][R2.64+0x17000] ;  /* 0x0170000602107981 */ /* 0x000f62000c1e1d00 */
[----:B------:R-:W-:-:S02]  /*1f60*/  PRMT R42, R24, 0x7632, R42 ;  /* 0x00007632182a7816 */ /* 0x000fc4000000002a */
[----:B------:R-:W-:Y:S02]  /*1f70*/  SHF.L.U32 R81, R24, 0x10, RZ ;  /* 0x0000001018517819 */ /* 0x000fe400000006ff */
[C---:B------:R-:W-:Y:S02]  /*1f80*/  PRMT R0, R28.reuse, 0x7632, R0 ;  /* 0x000076321c007816 */ /* 0x040fe40000000000 */
[----:B------:R-:W-:Y:S01]  /*1f90*/  SHF.L.U32 R84, R28, 0x10, RZ ;  /* 0x000000101c547819 */ /* 0x000fe200000006ff */
[----:B------:R-:W-:Y:S01]  /*1fa0*/  FFMA.FTZ R22, R87, R22, R80 ;  /* 0x0000001657167223 */ /* 0x000fe20000010050 */
[----:B------:R-:W-:Y:S01]  /*1fb0*/  SHF.L.U32 R80, R0, 0x10, RZ ;  /* 0x0000001000507819 */ /* 0x000fe200000006ff */
[----:B------:R-:W-:Y:S01]  /*1fc0*/  IMAD.U32 R87, R42, 0x10000, RZ ;  /* 0x000100002a577824 */ /* 0x000fe200078e00ff */
[C---:B------:R-:W-:Y:S01]  /*1fd0*/  SHF.L.U32 R43, R23.reuse, 0x10, RZ ;  /* 0x00000010172b7819 */ /* 0x040fe200000006ff */
[----:B------:R-:W-:Y:S01]  /*1fe0*/  FFMA.FTZ R81, R84, R81, R40 ;  /* 0x0000005154517223 */ /* 0x000fe20000010028 */
[----:B------:R-:W-:-:S02]  /*1ff0*/  PRMT R23, R23, 0x7632, R23 ;  /* 0x0000763217177816 */ /* 0x000fc40000000017 */
[----:B------:R-:W-:Y:S01]  /*2000*/  PRMT R28, R32, 0x7632, R28 ;  /* 0x00007632201c7816 */ /* 0x000fe2000000001c */
[----:B------:R-:W-:Y:S01]  /*2010*/  FFMA.FTZ R24, R80, R87, R81 ;  /* 0x0000005750187223 */ /* 0x000fe20000010051 */
[----:B------:R-:W-:Y:S01]  /*2020*/  SHF.L.U32 R95, R32, 0x10, RZ ;  /* 0x00000010205f7819 */ /* 0x000fe200000006ff */
[----:B------:R-:W-:Y:S01]  /*2030*/  FFMA.FTZ R85, R86, R21, R41 ;  /* 0x0000001556557223 */ /* 0x000fe20000010029 */
[----:B------:R-:W-:Y:S01]  /*2040*/  IMAD.U32 R87, R20, 0x10000, RZ ;  /* 0x0001000014577824 */ /* 0x000fe200078e00ff */
[----:B------:R-:W-:Y:S01]  /*2050*/  SHF.L.U32 R93, R23, 0x10, RZ ;  /* 0x00000010175d7819 */ /* 0x000fe200000006ff */
[----:B------:R-:W-:Y:S01]  /*2060*/  FFMA.FTZ R86, R86, R43, R22 ;  /* 0x0000002b56567223 */ /* 0x000fe20000010016 */
[----:B------:R-:W-:Y:S02]  /*2070*/  SHF.L.U32 R0, R25, 0x10, RZ ;  /* 0x0000001019007819 */ /* 0x000fe400000006ff */
[----:B------:R-:W-:Y:S01]  /*2080*/  SHF.L.U32 R81, R29, 0x10, RZ ;  /* 0x000000101d517819 */ /* 0x000fe200000006ff */
[----:B------:R-:W-:Y:S01]  /*2090*/  FFMA.FTZ R95, R84, R95, R90 ;  /* 0x0000005f545f7223 */ /* 0x000fe2000001005a */
[----:B------:R-:W-:Y:S01]  /*20a0*/  SHF.L.U32 R97, R28, 0x10, RZ ;  /* 0x000000101c617819 */ /* 0x000fe200000006ff */
[C---:B------:R-:W-:Y:S01]  /*20b0*/  FFMA.FTZ R87, R82.reuse, R87, R85 ;  /* 0x0000005752577223 */ /* 0x040fe20000010055 */
[----:B------:R-:W-:Y:S01]  /*20c0*/  FFMA.FTZ R85, R82, R93, R86 ;  /* 0x0000005d52557223 */ /* 0x000fe20000010056 */
[----:B------:R-:W-:Y:S01]  /*20d0*/  FFMA.FTZ R93, R81, R0, R24 ;  /* 0x00000000515d7223 */ /* 0x000fe20000010018 */
[----:B------:R-:W-:Y:S01]  /*20e0*/  PRMT R82, R29, 0x7632, R82 ;  /* 0x000076321d527816 */ /* 0x000fe20000000052 */
[----:B------:R-:W-:Y:S01]  /*20f0*/  FFMA.FTZ R28, R80, R97, R95 ;  /* 0x00000061501c7223 */ /* 0x000fe2000001005f */
[----:B------:R-:W-:Y:S01]  /*2100*/  IMAD.U32 R24, R33, 0x10000, RZ ;  /* 0x0001000021187824 */ /* 0x000fe200078e00ff */
[----:B------:R-:W-:Y:S01]  /*2110*/  SHF.L.U32 R29, R8, 0x10, RZ ;  /* 0x00000010081d7819 */ /* 0x000fe200000006ff */
[----:B------:R-:W5:Y:S01]  /*2120*/  LDG.E.128 R20, desc[UR6][R44.64+0x2800] ;  /* 0x002800062c147981 */ /* 0x000f62000c1e1d00 */
[----:B------:R-:W-:-:S02]  /*2130*/  PRMT R8, R30, 0x7632, R8 ;  /* 0x000076321e087816 */ /* 0x000fc40000000008 */
[----:B------:R-:W-:Y:S01]  /*2140*/  PRMT R25, R25, 0x7632, R25 ;  /* 0x0000763219197816 */ /* 0x000fe20000000019 */
[----:B------:R-:W5:Y:S01]  /*2150*/  LDG.E.128 R40, desc[UR6][R2.64+0x2800] ;  /* 0x0028000602287981 */ /* 0x000f62000c1e1d00 */
[----:B------:R-:W-:Y:S01]  /*2160*/  FFMA.FTZ R95, R81, R24, R28 ;  /* 0x00000018515f7223 */ /* 0x000fe2000001001c */
[----:B------:R-:W-:Y:S02]  /*2170*/  PRMT R24, R8, 0x7632, R24 ;  /* 0x0000763208187816 */ /* 0x000fe40000000018 */
[----:B------:R-:W-:Y:S02]  /*2180*/  SHF.L.U32 R25, R25, 0x10, RZ ;  /* 0x0000001019197819 */ /* 0x000fe400000006ff */
[----:B------:R-:W-:Y:S02]  /*2190*/  SHF.L.U32 R82, R82, 0x10, RZ ;  /* 0x0000001052527819 */ /* 0x000fe400000006ff */
[----:B------:R-:W-:Y:S01]  /*21a0*/  PRMT R33, R33, 0x7632, R33 ;  /* 0x0000763221217816 */ /* 0x000fe20000000021 */
[----:B------:R-:W-:Y:S01]  /*21b0*/  FFMA.FTZ R97, R84, R29, R89 ;  /* 0x0000001d54617223 */ /* 0x000fe20000010059 */
[----:B------:R-:W-:-:S02]  /*21c0*/  IMAD.U32 R89, R24, 0x10000, RZ ;  /* 0x0001000018597824 */ /* 0x000fc400078e00ff */
[----:B------:R-:W-:Y:S01]  /*21d0*/  FFMA.FTZ R93, R82, R25, R93 ;  /* 0x00000019525d7223 */ /* 0x000fe2000001005d */
[----:B------:R-:W-:Y:S01]  /*21e0*/  SHF.L.U32 R33, R33, 0x10, RZ ;  /* 0x0000001021217819 */ /* 0x000fe200000006ff */
[----:B------:R-:W-:Y:S01]  /*21f0*/  IMAD.U32 R86, R30, 0x10000, RZ ;  /* 0x000100001e567824 */ /* 0x000fe200078e00ff */
[C---:B------:R-:W-:Y:S02]  /*2200*/  PRMT R28, R26.reuse, 0x7632, R28 ;  /* 0x000076321a1c7816 */ /* 0x040fe4000000001c */
[----:B------:R-:W-:Y:S01]  /*2210*/  SHF.L.U32 R25, R26, 0x10, RZ ;  /* 0x000000101a197819 */ /* 0x000fe200000006ff */
[----:B------:R-:W-:Y:S01]  /*2220*/  FFMA.FTZ R90, R80, R89, R97 ;  /* 0x00000059505a7223 */ /* 0x000fe20000010061 */
[----:B------:R-:W-:Y:S02]  /*2230*/  IMAD.U32 R89, R8, 0x10000, RZ ;  /* 0x0001000008597824 */ /* 0x000fe400078e00ff */
[----:B------:R-:W-:Y:S01]  /*2240*/  FFMA.FTZ R95, R82, R33, R95 ;  /* 0x00000021525f7223 */ /* 0x000fe2000001005f */
[----:B------:R-:W-:Y:S01]  /*2250*/  SHF.L.U32 R28, R28, 0x10, RZ ;  /* 0x000000101c1c7819 */ /* 0x000fe200000006ff */
[----:B------:R-:W-:Y:S01]  /*2260*/  FFMA.FTZ R30, R86, R25, R93 ;  /* 0x00000019561e7223 */ /* 0x000fe2000001005d */
[----:B------:R-:W-:-:S02]  /*2270*/  PRMT R8, R9, 0x7632, R8 ;  /* 0x0000763209087816 */ /* 0x000fc40000000008 */
[C---:B------:R-:W-:Y:S02]  /*2280*/  PRMT R32, R34.reuse, 0x7632, R32 ;  /* 0x0000763222207816 */ /* 0x040fe40000000020 */
[----:B------:R-:W-:Y:S02]  /*2290*/  SHF.L.U32 R33, R34, 0x10, RZ ;  /* 0x0000001022217819 */ /* 0x000fe400000006ff */
[----:B------:R-:W-:Y:S02]  /*22a0*/  SHF.L.U32 R34, R9, 0x10, RZ ;  /* 0x0000001009227819 */ /* 0x000fe400000006ff */
[C---:B------:R-:W-:Y:S02]  /*22b0*/  PRMT R88, R31.reuse, 0x7632, R88 ;  /* 0x000076321f587816 */ /* 0x040fe40000000058 */
        /* <DEDUP_REMOVED lines=9> */
[----:B------:R-:W-:Y:S02]  /*2350*/  IMAD.U32 R31, R8, 0x10000, RZ ;  /* 0x00010000081f7824 */ /* 0x000fe400078e00ff */
[----:B------:R-:W-:Y:S01]  /*2360*/  FFMA.FTZ R93, R82, R93, R97 ;  /* 0x0000005d525d7223 */ /* 0x000fe20000010061 */
[----:B------:R-:W-:-:S02]  /*2370*/  PRMT R10, R10, 0x7632, R10 ;  /* 0x000076320a0a7816 */ /* 0x000fc4000000000a */
[C---:B------:R-:W-:Y:S02]  /*2380*/  PRMT R8, R48.reuse, 0x7632, R8 ;  /* 0x0000763230087816 */ /* 0x040fe40000000008 */
[----:B------:R-:W-:Y:S01]  /*2390*/  SHF.L.U32 R48, R48, 0x10, RZ ;  /* 0x0000001030307819 */ /* 0x000fe200000006ff */
[----:B------:R-:W-:Y:S01]  /*23a0*/  FFMA.FTZ R28, R86, R95, R93 ;  /* 0x0000005f561c7223 */ /* 0x000fe2000001005d */
[----:B------:R-:W-:Y:S02]  /*23b0*/  PRMT R29, R27, 0x7632, R29 ;  /* 0x000076321b1d7816 */ /* 0x000fe4000000001d */
[----:B------:R-:W-:Y:S01]  /*23c0*/  SHF.L.U32 R32, R32, 0x10, RZ ;  /* 0x0000001020207819 */ /* 0x000fe200000006ff */
[----:B------:R-:W5:Y:S01]  /*23d0*/  LDG.E.128 R24, desc[UR6][R2.64+0x6000] ;  /* 0x0060000602187981 */ /* 0x000f62000c1e1d00 */
[----:B------:R-:W-:Y:S01]  /*23e0*/  SHF.L.U32 R10, R10, 0x10, RZ ;  /* 0x000000100a0a7819 */ /* 0x000fe200000006ff */
[----:B------:R-:W-:Y:S01]  /*23f0*/  FFMA.FTZ R91, R84, R48, R91 ;  /* 0x00000030545b7223 */ /* 0x000fe2000001005b */
[----:B------:R-:W-:Y:S01]  /*2400*/  SHF.L.U32 R95, R8, 0x10, RZ ;  /* 0x00000010085f7819 */ /* 0x000fe200000006ff */
[----:B------:R-:W-:Y:S01]  /*2410*/  FFMA.FTZ R32, R89, R32, R33 ;  /* 0x0000002059207223 */ /* 0x000fe20000010021 */
[----:B------:R-:W-:-:S02]  /*2420*/  SHF.L.U32 R29, R29, 0x10, RZ ;  /* 0x000000101d1d7819 */ /* 0x000fc400000006ff */
[----:B------:R-:W-:Y:S01]  /*2430*/  SHF.L.U32 R88, R88, 0x10, RZ ;  /* 0x0000001058587819 */ /* 0x000fe200000006ff */
[----:B------:R-:W-:Y:S02]  /*2440*/  IMAD.U32 R33, R35, 0x10000, RZ ;  /* 0x0001000023217824 */ /* 0x000fe400078e00ff */
[----:B------:R-:W-:Y:S01]  /*2450*/  FFMA.FTZ R93, R89, R10, R28 ;  /* 0x0000000a595d7223 */ /* 0x000fe2000001001c */
[----:B------:R-:W-:Y:S01]  /*2460*/  SHF.L.U32 R8, R49, 0x10, RZ ;  /* 0x0000001031087819 */ /* 0x000fe200000006ff */
[----:B------:R-:W-:Y:S01]  /*2470*/  FFMA.FTZ R10, R80, R95, R91 ;  /* 0x0000005f500a7223 */ /* 0x000fe2000001005b */
[----:B------:R-:W-:Y:S01]  /*2480*/  FFMA.FTZ R92, R88, R29, R9 ;  /* 0x0000001d585c7223 */ /* 0x000fe20000010009 */
[----:B------:R-:W-:Y:S01]  /*2490*/  IMAD.U32 R9, R11, 0x10000, RZ ;  /* 0x000100000b097824 */ /* 0x000fe200078e00ff */
[----:B------:R-:W-:Y:S01]  /*24a0*/  PRMT R49, R49, 0x7632, R49 ;  /* 0x0000763231317816 */ /* 0x000fe20000000031 */
[----:B------:R-:W-:Y:S01]  /*24b0*/  FFMA.FTZ R90, R0, R33, R32 ;  /* 0x00000021005a7223 */ /* 0x000fe20000010020 */
[----:B------:R-:W-:Y:S01]  /*24c0*/  PRMT R11, R11, 0x7632, R11 ;  /* 0x000076320b0b7816 */ /* 0x000fe2000000000b */
[----:B------:R-:W-:Y:S01]  /*24d0*/  FFMA.FTZ R91, R81, R8, R10 ;  /* 0x00000008515b7223 */ /* 0x000fe2000001000a */
[----:B------:R-:W5:Y:S01]  /*24e0*/  LDG.E.128 R32, desc[UR6][R2.64+0x9800] ;  /* 0x0098000602207981 */ /* 0x000f62000c1e1d00 */
[----:B------:R-:W-:-:S02]  /*24f0*/  PRMT R8, R52, 0x7632, R8 ;  /* 0x0000763234087816 */ /* 0x000fc40000000008 */
[----:B------:R-:W-:Y:S02]  /*2500*/  SHF.L.U32 R52, R52, 0x10, RZ ;  /* 0x0000001034347819 */ /* 0x000fe400000006ff */
[----:B------:R-:W-:Y:S01]  /*2510*/  SHF.L.U32 R49, R49, 0x10, RZ ;  /* 0x0000001031317819 */ /* 0x000fe200000006ff */
        /* <DEDUP_REMOVED lines=16> */
[----:B------:R-:W5:Y:S01]  /*2620*/  LDG.E.128 R28, desc[UR6][R2.64+0xd000] ;  /* 0x00d00006021c7981 */ /* 0x000f62000c1e1d00 */
[----:B------:R-:W-:Y:S01]  /*2630*/  PRMT R48, R51, 0x7632, R48 ;  /* 0x0000763233307816 */ /* 0x000fe20000000030 */
[----:B------:R-:W-:Y:S01]  /*2640*/  FFMA.FTZ R49, R89, R50, R8 ;  /* 0x0000003259317223 */ /* 0x000fe20000010008 */
[----:B------:R-:W-:Y:S01]  /*2650*/  SHF.L.U32 R51, R51, 0x10, RZ ;  /* 0x0000001033337819 */ /* 0x000fe200000006ff */
[----:B------:R-:W-:Y:S01]  /*2660*/  FFMA.FTZ R53, R82, R53, R83 ;  /* 0x0000003552357223 */ /* 0x000fe20000010053 */
[C---:B------:R-:W-:Y:S01]  /*2670*/  SHF.L.U32 R93, R54.reuse, 0x10, RZ ;  /* 0x00000010365d7819 */ /* 0x040fe200000006ff */
[----:B------:R-:W5:Y:S01]  /*2680*/  LDG.E.128 R8, desc[UR6][R2.64+0x10800] ;  /* 0x0108000602087981 */ /* 0x000f62000c1e1d00 */
[----:B------:R-:W-:Y:S01]  /*2690*/  PRMT R54, R54, 0x7632, R54 ;  /* 0x0000763236367816 */ /* 0x000fe20000000036 */
[----:B------:R-:W-:Y:S01]  /*26a0*/  FFMA.FTZ R83, R0, R51, R49 ;  /* 0x0000003300537223 */ /* 0x000fe20000010031 */
[----:B------:R-:W-:-:S02]  /*26b0*/  IMAD.U32 R49, R60, 0x10000, RZ ;  /* 0x000100003c317824 */ /* 0x000fc400078e00ff */
[----:B------:R-:W-:Y:S01]  /*26c0*/  FFMA.FTZ R52, R86, R93, R53 ;  /* 0x0000005d56347223 */ /* 0x000fe20000010035 */
[----:B------:R-:W-:Y:S02]  /*26d0*/  SHF.L.U32 R53, R48, 0x10, RZ ;  /* 0x0000001030357819 */ /* 0x000fe400000006ff */
[----:B------:R-:W-:Y:S02]  /*26e0*/  PRMT R60, R60, 0x7632, R60 ;  /* 0x000076323c3c7816 */ /* 0x000fe4000000003c */
[----:B------:R-:W-:Y:S01]  /*26f0*/  SHF.L.U32 R54, R54, 0x10, RZ ;  /* 0x0000001036367819 */ /* 0x000fe200000006ff */
[----:B------:R-:W-:Y:S01]  /*2700*/  FFMA.FTZ R95, R84, R49, R87 ;  /* 0x00000031545f7223 */ /* 0x000fe20000010057 */
[----:B------:R-:W-:Y:S01]  /*2710*/  SHF.L.U32 R93, R60, 0x10, RZ ;  /* 0x000000103c5d7819 */ /* 0x000fe200000006ff */
[----:B------:R-:W-:Y:S01]  /*2720*/  FFMA.FTZ R87, R88, R53, R83 ;  /* 0x0000003558577223 */ /* 0x000fe20000010053 */
[----:B------:R-:W-:Y:S02]  /*2730*/  IMAD.U32 R53, R55, 0x10000, RZ ;  /* 0x0001000037357824 */ /* 0x000fe400078e00ff */
[----:B------:R-:W-:Y:S01]  /*2740*/  FFMA.FTZ R83, R89, R54, R52 ;  /* 0x0000003659537223 */ /* 0x000fe20000010034 */
[----:B------:R-:W-:Y:S01]  /*2750*/  SHF.L.U32 R60, R56, 0x10, RZ ;  /* 0x00000010383c7819 */ /* 0x000fe200000006ff */
[----:B------:R-:W5:Y:S01]  /*2760*/  LDG.E.128 R48, desc[UR6][R2.64+0x14000] ;  /* 0x0140000602307981 */ /* 0x000f62000c1e1d00 */
[----:B------:R-:W-:Y:S01]  /*2770*/  PRMT R56, R55, 0x7632, R56 ;  /* 0x0000763237387816 */ /* 0x000fe20000000038 */
[----:B------:R-:W-:Y:S01]  /*2780*/  FFMA.FTZ R83, R0, R53, R83 ;  /* 0x0000003500537223 */ /* 0x000fe20000010053 */
[----:B------:R-:W-:-:S02]  /*2790*/  SHF.L.U32 R52, R61, 0x10, RZ ;  /* 0x000000103d347819 */ /* 0x000fc400000006ff */
        /* <DEDUP_REMOVED lines=14> */
[----:B------:R-:W-:Y:S01]  /*2880*/  SHF.L.U32 R81, R57, 0x10, RZ ;  /* 0x0000001039517819 */ /* 0x000fe200000006ff */
[C---:B------:R-:W-:Y:S01]  /*2890*/  IMAD.U32 R57, R62.reuse, 0x10000, RZ ;  /* 0x000100003e397824 */ /* 0x040fe200078e00ff */
        /* <DEDUP_REMOVED lines=8> */
[----:B------:R-:W-:Y:S02]  /*2920*/  FFMA.FTZ R83, R86, R83, R82 ;  /* 0x0000005356537223 */ /* 0x000fe40000010052 */
[C---:B------:R-:W-:Y:S02]  /*2930*/  FFMA.FTZ R95, R89.reuse, R62, R56 ;  /* 0x0000003e595f7223 */ /* 0x040fe40000010038 */
[----:B------:R-:W-:Y:S01]  /*2940*/  FFMA.FTZ R56, R89, R60, R83 ;  /* 0x0000003c59387223 */ /* 0x000fe20000010053 */
[----:B--2---:R-:W-:Y:S02]  /*2950*/  SHF.L.U32 R89, R64, 0x10, RZ ;  /* 0x0000001040597819 */ /* 0x004fe400000006ff */
[----:B------:R-:W-:Y:S02]  /*2960*/  SHF.L.U32 R84, R68, 0x10, RZ ;  /* 0x0000001044547819 */ /* 0x000fe400000006ff */
[----:B------:R-:W-:Y:S01]  /*2970*/  PRMT R58, R69, 0x7632, R58 ;  /* 0x00007632453a7816 */ /* 0x000fe2000000003a */
[----:B------:R-:W-:Y:S01]  /*2980*/  IMAD.U32 R57, R63, 0x10000, RZ ;  /* 0x000100003f397824 */ /* 0x000fe200078e00ff */
[----:B------:R-:W-:-:S02]  /*2990*/  PRMT R64, R64, 0x7632, R64 ;  /* 0x0000763240407816 */ /* 0x000fc40000000040 */
[----:B------:R-:W-:Y:S01]  /*29a0*/  PRMT R86, R68, 0x7632, R86 ;  /* 0x0000763244567816 */ /* 0x000fe20000000056 */
[----:B------:R-:W-:Y:S01]  /*29b0*/  FFMA.FTZ R99, R84, R89, R92 ;  /* 0x0000005954637223 */ /* 0x000fe2000001005c */
[----:B------:R-:W-:Y:S01]  /*29c0*/  SHF.L.U32 R97, R64, 0x10, RZ ;  /* 0x0000001040617819 */ /* 0x000fe200000006ff */
[----:B------:R0:W2:Y:S02]  /*29d0*/  LDG.E.128 R80, desc[UR6][R44.64+0x3000] ;  /* 0x003000062c507981 */ /* 0x0000a4000c1e1d00 */
[----:B------:R-:W-:Y:S01]  /*29e0*/  IMAD.U32 R86, R86, 0x10000, RZ ;  /* 0x0001000056567824 */ /* 0x000fe200078e00ff */
[C---:B------:R-:W-:Y:S02]  /*29f0*/  PRMT R64, R65.reuse, 0x7632, R64 ;  /* 0x0000763241407816 */ /* 0x040fe40000000040 */
[----:B------:R-:W-:Y:S01]  /*2a00*/  SHF.L.U32 R68, R65, 0x10, RZ ;  /* 0x0000001041447819 */ /* 0x000fe200000006ff */
[----:B------:R-:W-:Y:S01]  /*2a10*/  FFMA.FTZ R92, R86, R97, R99 ;  /* 0x00000061565c7223 */ /* 0x000fe20000010063 */
[----:B------:R-:W-:-:S02]  /*2a20*/  SHF.L.U32 R89, R69, 0x10, RZ ;  /* 0x0000001045597819 */ /* 0x000fc400000006ff */
[----:B------:R-:W-:Y:S02]  /*2a30*/  PRMT R93, R63, 0x7632, R93 ;  /* 0x000076323f5d7816 */ /* 0x000fe4000000005d */
[----:B------:R-:W2:Y:S01]  /*2a40*/  LDG.E.128 R60, desc[UR6][R2.64+0x3000] ;  /* 0x00300006023c7981 */ /* 0x000ea2000c1e1d00 */
[----:B0-----:R-:W-:Y:S01]  /*2a50*/  SHF.L.U32 R44, R58, 0x10, RZ ;  /* 0x000000103a2c7819 */ /* 0x001fe200000006ff */
[----:B------:R-:W-:Y:S02]  /*2a60*/  IMAD.U32 R69, R64, 0x10000, RZ ;  /* 0x0001000040457824 */ /* 0x000fe400078e00ff */
[----:B------:R-:W-:Y:S01]  /*2a70*/  FFMA.FTZ R97, R89, R68, R92 ;  /* 0x0000004459617223 */ /* 0x000fe2000001005c */
[C---:B------:R-:W-:Y:S02]  /*2a80*/  SHF.L.U32 R65, R59.reuse, 0x10, RZ ;  /* 0x000000103b417819 */ /* 0x040fe400000006ff */
[----:B------:R-:W-:Y:S01]  /*2a90*/  PRMT R45, R59, 0x7632, R45 ;  /* 0x000076323b2d7816 */ /* 0x000fe2000000002d */
[----:B------:R-:W-:Y:S01]  /*2aa0*/  FFMA.FTZ R69, R44, R69, R97 ;  /* 0x000000452c457223 */ /* 0x000fe20000010061 */
[----:B---3--:R-:W-:-:S02]  /*2ab0*/  PRMT R68, R72, 0x7632, R68 ;  /* 0x0000763248447816 */ /* 0x008fc40000000044 */
[----:B------:R-:W-:Y:S01]  /*2ac0*/  SHF.L.U32 R97, R72, 0x10, RZ ;  /* 0x0000001048617819 */ /* 0x000fe200000006ff */
[----:B------:R-:W-:Y:S01]  /*2ad0*/  FFMA.FTZ R64, R0, R65, R56 ;  /* 0x0000004100407223 */ /* 0x000fe20000010038 */
[----:B------:R-:W-:Y:S02]  /*2ae0*/  SHF.L.U32 R45, R45, 0x10, RZ ;  /* 0x000000102d2d7819 */ /* 0x000fe400000006ff */
[----:B------:R-:W-:Y:S01]  /*2af0*/  SHF.L.U32 R99, R68, 0x10, RZ ;  /* 0x0000001044637819 */ /* 0x000fe200000006ff */
[----:B------:R-:W-:Y:S01]  /*2b00*/  FFMA.FTZ R97, R84, R97, R90 ;  /* 0x0000006154617223 */ /* 0x000fe2000001005a */
[----:B------:R-:W-:Y:S01]  /*2b10*/  FFMA.FTZ R95, R0, R57, R95 ;  /* 0x00000039005f7223 */ /* 0x000fe2000001005f */
[----:B------:R-:W-:Y:S01]  /*2b20*/  FFMA.FTZ R45, R88, R45, R64 ;  /* 0x0000002d582d7223 */ /* 0x000fe20000010040 */
[----:B------:R-:W3:Y:S01]  /*2b30*/  LDG.E.128 R56, desc[UR6][R2.64+0x6800] ;  /* 0x0068000602387981 */ /* 0x000ee2000c1e1d00 */
[----:B------:R-:W-:Y:S01]  /*2b40*/  IMAD.U32 R93, R93, 0x10000, RZ ;  /* 0x000100005d5d7824 */ /* 0x000fe200078e00ff */
[----:B------:R-:W-:Y:S01]  /*2b50*/  SHF.L.U32 R0, R70, 0x10, RZ ;  /* 0x0000001046007819 */ /* 0x000fe200000006ff */
[----:B------:R-:W-:Y:S01]  /*2b60*/  FFMA.FTZ R72, R86, R99, R97 ;  /* 0x0000006356487223 */ /* 0x000fe20000010061 */
[----:B------:R-:W-:Y:S01]  /*2b70*/  PRMT R90, R70, 0x7632, R90 ;  /* 0x00007632465a7816 */ /* 0x000fe2000000005a */
[C---:B------:R-:W-:Y:S01]  /*2b80*/  IMAD.U32 R70, R73.reuse, 0x10000, RZ ;  /* 0x0001000049467824 */ /* 0x040fe200078e00ff */
[----:B------:R-:W-:Y:S01]  /*2b90*/  PRMT R64, R73, 0x7632, R64 ;  /* 0x0000763249407816 */ /* 0x000fe20000000040 */
[----:B------:R-:W-:Y:S01]  /*2ba0*/  FFMA.FTZ R93, R88, R93, R95 ;  /* 0x0000005d585d7223 */ /* 0x000fe2000001005f */
        /* <DEDUP_REMOVED lines=11> */
[----:B------:R-:W-:Y:S02]  /*2c60*/  PRMT R74, R74, 0x7632, R74 ;  /* 0x000076324a4a7816 */ /* 0x000fe4000000004a */
[C---:B------:R-:W-:Y:S02]  /*2c70*/  PRMT R68, R71.reuse, 0x7632, R68 ;  /* 0x0000763247447816 */ /* 0x040fe40000000044 */
[----:B------:R-:W-:Y:S01]  /*2c80*/  SHF.L.U32 R88, R71, 0x10, RZ ;  /* 0x0000001047587819 */ /* 0x000fe200000006ff */
[----:B------:R-:W-:Y:S01]  /*2c90*/  FFMA.FTZ R71, R90, R65, R69 ;  /* 0x000000415a477223 */ /* 0x000fe20000010045 */
[----:B------:R-:W-:Y:S01]  /*2ca0*/  SHF.L.U32 R65, R67, 0x10, RZ ;  /* 0x0000001043417819 */ /* 0x000fe200000006ff */
[----:B------:R-:W-:-:S02]  /*2cb0*/  IMAD.U32 R97, R64, 0x10000, RZ ;  /* 0x0001000040617824 */ /* 0x000fc400078e00ff */
[----:B------:R-:W-:Y:S01]  /*2cc0*/  FFMA.FTZ R91, R84, R76, R91 ;  /* 0x0000004c545b7223 */ /* 0x000fe2000001005b */
[----:B------:R-:W-:Y:S01]  /*2cd0*/  FFMA.FTZ R95, R0, R73, R95 ;  /* 0x00000049005f7223 */ /* 0x000fe2000001005f */
[----:B------:R-:W-:Y:S02]  /*2ce0*/  PRMT R69, R67, 0x7632, R69 ;  /* 0x0000763243457816 */ /* 0x000fe40000000045 */
[----:B------:R-:W-:Y:S01]  /*2cf0*/  SHF.L.U32 R73, R74, 0x10, RZ ;  /* 0x000000104a497819 */ /* 0x000fe200000006ff */
[----:B------:R-:W-:Y:S01]  /*2d00*/  FFMA.FTZ R94, R86, R97, R91 ;  /* 0x00000061565e7223 */ /* 0x000fe2000001005b */
[C---:B------:R-:W-:Y:S02]  /*2d10*/  PRMT R72, R77.reuse, 0x7632, R72 ;  /* 0x000076324d487816 */ /* 0x040fe40000000048 */
[----:B------:R-:W-:Y:S01]  /*2d20*/  SHF.L.U32 R92, R77, 0x10, RZ ;  /* 0x000000104d5c7819 */ /* 0x000fe200000006ff */
[----:B------:R-:W-:Y:S01]  /*2d30*/  FFMA.FTZ R71, R88, R65, R71 ;  /* 0x0000004158477223 */ /* 0x000fe20000010047 */
[----:B------:R-:W-:Y:S01]  /*2d40*/  SHF.L.U32 R69, R69, 0x10, RZ ;  /* 0x0000001045457819 */ /* 0x000fe200000006ff */
[----:B------:R-:W3:Y:S01]  /*2d50*/  LDG.E.128 R64, desc[UR6][R2.64+0xa000] ;  /* 0x00a0000602407981 */ /* 0x000ee2000c1e1d00 */
[----:B------:R-:W-:-:S02]  /*2d60*/  IMAD.U32 R76, R68, 0x10000, RZ ;  /* 0x00010000444c7824 */ /* 0x000fc400078e00ff */
[----:B------:R-:W-:Y:S01]  /*2d70*/  FFMA.FTZ R73, R90, R73, R95 ;  /* 0x000000495a497223 */ /* 0x000fe2000001005f */
[----:B------:R-:W-:Y:S01]  /*2d80*/  SHF.L.U32 R95, R72, 0x10, RZ ;  /* 0x00000010485f7819 */ /* 0x000fe200000006ff */
[----:B------:R-:W-:Y:S01]  /*2d90*/  FFMA.FTZ R97, R89, R92, R94 ;  /* 0x0000005c59617223 */ /* 0x000fe2000001005e */
[C---:B------:R-:W-:Y:S01]  /*2da0*/  PRMT R70, R75.reuse, 0x7632, R70 ;  /* 0x000076324b467816 */ /* 0x040fe20000000046 */
        /* <DEDUP_REMOVED lines=11> */
[----:B------:R-:W4:Y:S01]  /*2e60*/  LDG.E.128 R68, desc[UR6][R2.64+0xd800] ;  /* 0x00d8000602447981 */ /* 0x000f22000c1e1d00 */
[----:B------:R-:W-:-:S02]  /*2e70*/  PRMT R78, R78, 0x7632, R78 ;  /* 0x000076324e4e7816 */ /* 0x000fc4000000004e */
[C---:B------:R-:W-:Y:S01]  /*2e80*/  PRMT R36, R37.reuse, 0x7632, R36 ;  /* 0x0000763225247816 */ /* 0x040fe20000000024 */
[----:B------:R-:W-:Y:S01]  /*2e90*/  FFMA.FTZ R91, R76, R91, R73 ;  /* 0x0000005b4c5b7223 */ /* 0x000fe20000010049 */
[----:B------:R-:W-:Y:S01]  /*2ea0*/  SHF.L.U32 R73, R78, 0x10, RZ ;  /* 0x000000104e497819 */ /* 0x000fe200000006ff */
[----:B------:R-:W-:Y:S01]  /*2eb0*/  FFMA.FTZ R74, R86, R75, R87 ;  /* 0x0000004b564a7223 */ /* 0x000fe20000010057 */
[----:B------:R-:W-:Y:S01]  /*2ec0*/  SHF.L.U32 R75, R36, 0x10, RZ ;  /* 0x00000010244b7819 */ /* 0x000fe200000006ff */
[----:B------:R-:W-:Y:S01]  /*2ed0*/  IMAD.U32 R72, R37, 0x10000, RZ ;  /* 0x0001000025487824 */ /* 0x000fe200078e00ff */
[C---:B-----5:R-:W-:Y:S02]  /*2ee0*/  SHF.L.U32 R36, R12.reuse, 0x10, RZ ;  /* 0x000000100c247819 */ /* 0x060fe400000006ff */
[----:B------:R-:W-:Y:S01]  /*2ef0*/  PRMT R12, R12, 0x7632, R12 ;  /* 0x000076320c0c7816 */ /* 0x000fe2000000000c */
[----:B------:R-:W-:Y:S01]  /*2f00*/  FFMA.FTZ R73, R90, R73, R95 ;  /* 0x000000495a497223 */ /* 0x000fe2000001005f */
        /* <DEDUP_REMOVED lines=19> */
[----:B------:R-:W-:-:S02]  /*3040*/  SHF.L.U32 R87, R14, 0x10, RZ ;  /* 0x000000100e577819 */ /* 0x000fc400000006ff */
[----:B------:R-:W-:Y:S02]  /*3050*/  PRMT R39, R39, 0x7632, R39 ;  /* 0x0000763227277816 */ /* 0x000fe40000000027 */
[----:B------:R-:W-:Y:S01]  /*3060*/  PRMT R14, R14, 0x7632, R14 ;  /* 0x000076320e0e7816 */ /* 0x000fe2000000000e */
[----:B------:R-:W-:Y:S01]  /*3070*/  FFMA.FTZ R95, R44, R95, R97 ;  /* 0x0000005f2c5f7223 */ /* 0x000fe20000010061 */
[----:B------:R-:W-:Y:S01]  /*3080*/  FFMA.FTZ R78, R88, R85, R13 ;  /* 0x00000055584e7223 */ /* 0x000fe2000001000d */
[----:B------:R-:W-:Y:S01]  /*3090*/  SHF.L.U32 R79, R79, 0x10, RZ ;  /* 0x000000104f4f7819 */ /* 0x000fe200000006ff */
[----:B------:R-:W-:Y:S01]  /*30a0*/  IMAD.U32 R39, R39, 0x10000, RZ ;  /* 0x0001000027277824 */ /* 0x000fe200078e00ff */
[----:B------:R-:W-:Y:S02]  /*30b0*/  SHF.L.U32 R13, R14, 0x10, RZ ;  /* 0x000000100e0d7819 */ /* 0x000fe400000006ff */
[C---:B------:R-:W-:Y:S02]  /*30c0*/  PRMT R12, R4.reuse, 0x7632, R12 ;  /* 0x00007632040c7816 */ /* 0x040fe4000000000c */
[----:B------:R-:W-:Y:S01]  /*30d0*/  SHF.L.U32 R14, R4, 0x10, RZ ;  /* 0x00000010040e7819 */ /* 0x000fe200000006ff */
[----:B------:R-:W-:Y:S01]  /*30e0*/  FFMA.FTZ R87, R0, R87, R95 ;  /* 0x0000005700577223 */ /* 0x000fe2000001005f */
[----:B------:R-:W-:Y:S01]  /*30f0*/  FFMA.FTZ R4, R76, R79, R37 ;  /* 0x0000004f4c047223 */ /* 0x000fe20000010025 */
[----:B------:R-:W-:Y:S01]  /*3100*/  SHF.L.U32 R79, R12, 0x10, RZ ;  /* 0x000000100c4f7819 */ /* 0x000fe200000006ff */
[----:B------:R-:W-:Y:S01]  /*3110*/  FFMA.FTZ R78, R76, R39, R78 ;  /* 0x000000274c4e7223 */ /* 0x000fe2000001004e */
[----:B------:R-:W-:Y:S01]  /*3120*/  FFMA.FTZ R93, R84, R14, R93 ;  /* 0x0000000e545d7223 */ /* 0x000fe2000001005d */
[----:B------:R-:W-:Y:S01]  /*3130*/  FFMA.FTZ R87, R90, R13, R87 ;  /* 0x0000000d5a577223 */ /* 0x000fe20000010057 */
[----:B------:R-:W5:Y:S01]  /*3140*/  LDG.E.128 R36, desc[UR6][R2.64+0x14800] ;  /* 0x0148000602247981 */ /* 0x000f62000c1e1d00 */
[----:B------:R-:W-:Y:S01]  /*3150*/  IMAD.U32 R13, R15, 0x10000, RZ ;  /* 0x000100000f0d7824 */ /* 0x000fe200078e00ff */
[----:B------:R-:W-:Y:S01]  /*3160*/  SHF.L.U32 R14, R5, 0x10, RZ ;  /* 0x00000010050e7819 */ /* 0x000fe200000006ff */
[----:B------:R-:W-:Y:S01]  /*3170*/  FFMA.FTZ R92, R86, R79, R93 ;  /* 0x0000004f565c7223 */ /* 0x000fe2000001005d */
[----:B------:R-:W-:-:S02]  /*3180*/  PRMT R15, R15, 0x7632, R15 ;  /* 0x000076320f0f7816 */ /* 0x000fc4000000000f */
[----:B------:R-:W-:Y:S01]  /*3190*/  PRMT R12, R5, 0x7632, R12 ;  /* 0x00007632050c7816 */ /* 0x000fe2000000000c */
[----:B------:R-:W-:Y:S01]  /*31a0*/  FFMA.FTZ R87, R88, R13, R87 ;  /* 0x0000000d58577223 */ /* 0x000fe20000010057 */
[----:B------:R-:W-:Y:S01]  /*31b0*/  FFMA.FTZ R85, R89, R14, R92 ;  /* 0x0000000e59557223 */ /* 0x000fe2000001005c */
[----:B------:R-:W-:Y:S02]  /*31c0*/  SHF.L.U32 R5, R15, 0x10, RZ ;  /* 0x000000100f057819 */ /* 0x000fe400000006ff */
[----:B------:R-:W-:Y:S02]  /*31d0*/  SHF.L.U32 R79, R12, 0x10, RZ ;  /* 0x000000100c4f7819 */ /* 0x000fe400000006ff */
[----:B------:R0:W5:Y:S01]  /*31e0*/  LDG.E.128 R12, desc[UR6][R2.64+0x18000] ;  /* 0x01800006020c7981 */ /* 0x000162000c1e1d00 */
[C---:B------:R-:W-:Y:S01]  /*31f0*/  IMAD.U32 R92, R16.reuse, 0x10000, RZ ;  /* 0x00010000105c7824 */ /* 0x040fe200078e00ff */
[----:B------:R-:W-:Y:S01]  /*3200*/  PRMT R16, R16, 0x7632, R16 ;  /* 0x0000763210107816 */ /* 0x000fe20000000010 */
[----:B------:R-:W-:Y:S01]  /*3210*/  FFMA.FTZ R5, R76, R5, R87 ;  /* 0x000000054c057223 */ /* 0x000fe20000010057 */
[----:B------:R-:W-:Y:S01]  /*3220*/  FFMA.FTZ R79, R44, R79, R85 ;  /* 0x0000004f2c4f7223 */ /* 0x000fe20000010055 */
[----:B------:R-:W-:Y:S01]  /*3230*/  FFMA.FTZ R87, R84, R92, R45 ;  /* 0x0000005c54577223 */ /* 0x000fe2000001002d */
[----:B------:R-:W-:-:S02]  /*3240*/  SHF.L.U32 R85, R16, 0x10, RZ ;  /* 0x0000001010557819 */ /* 0x000fc400000006ff */
[C---:B------:R-:W-:Y:S02]  /*3250*/  SHF.L.U32 R45, R6.reuse, 0x10, RZ ;  /* 0x00000010062d7819 */ /* 0x040fe400000006ff */
[----:B------:R-:W-:Y:S01]  /*3260*/  PRMT R6, R6, 0x7632, R6 ;  /* 0x0000763206067816 */ /* 0x000fe20000000006 */
[----:B------:R-:W-:Y:S01]  /*3270*/  FFMA.FTZ R86, R86, R85, R87 ;  /* 0x0000005556567223 */ /* 0x000fe20000010057 */
[C---:B------:R-:W-:Y:S02]  /*3280*/  PRMT R16, R17.reuse, 0x7632, R16 ;  /* 0x0000763211107816 */ /* 0x040fe40000000010 */
[----:B------:R-:W-:Y:S01]  /*3290*/  SHF.L.U32 R84, R17, 0x10, RZ ;  /* 0x0000001011547819 */ /* 0x000fe200000006ff */
[----:B------:R-:W-:Y:S01]  /*32a0*/  FFMA.FTZ R45, R0, R45, R79 ;  /* 0x0000002d002d7223 */ /* 0x000fe2000001004f */
[----:B0-----:R-:W-:Y:S01]  /*32b0*/  IMAD.U32 R3, R6, 0x10000, RZ ;  /* 0x0001000006037824 */ /* 0x001fe200078e00ff */
[----:B------:R-:W-:Y:S02]  /*32c0*/  SHF.L.U32 R79, R16, 0x10, RZ ;  /* 0x00000010104f7819 */ /* 0x000fe400000006ff */
[----:B------:R-:W-:Y:S01]  /*32d0*/  FFMA.FTZ R89, R89, R84, R86 ;  /* 0x0000005459597223 */ /* 0x000fe20000010056 */
[----:B------:R-:W-:Y:S01]  /*32e0*/  FFMA.FTZ R45, R90, R3, R45 ;  /* 0x000000035a2d7223 */ /* 0x000fe2000001002d */
[----:B------:R-:W-:-:S02]  /*32f0*/  SHF.L.U32 R3, R18, 0x10, RZ ;  /* 0x0000001012037819 */ /* 0x000fc400000006ff */
[C---:B------:R-:W-:Y:S01]  /*3300*/  PRMT R2, R7.reuse, 0x7632, R2 ;  /* 0x0000763207027816 */ /* 0x040fe20000000002 */
[----:B------:R-:W-:Y:S01]  /*3310*/  FFMA.FTZ R79, R44, R79, R89 ;  /* 0x0000004f2c4f7223 */ /* 0x000fe20000010059 */
[----:B------:R-:W-:Y:S02]  /*3320*/  SHF.L.U32 R17, R7, 0x10, RZ ;  /* 0x0000001007117819 */ /* 0x000fe400000006ff */
[----:B------:R-:W-:Y:S02]  /*3330*/  PRMT R6, R20, 0x7632, R6 ;  /* 0x0000763214067816 */ /* 0x000fe40000000006 */
[C---:B------:R-:W-:Y:S01]  /*3340*/  PRMT R7, R40.reuse, 0x7632, R7 ;  /* 0x0000763228077816 */ /* 0x040fe20000000007 */
[----:B------:R-:W-:Y:S01]  /*3350*/  IMAD.U32 R40, R40, 0x10000, RZ ;  /* 0x0001000028287824 */ /* 0x000fe200078e00ff */
[----:B------:R-:W-:Y:S01]  /*3360*/  SHF.L.U32 R20, R20, 0x10, RZ ;  /* 0x0000001014147819 */ /* 0x000fe200000006ff */
[----:B------:R-:W-:Y:S01]  /*3370*/  FFMA.FTZ R79, R0, R3, R79 ;  /* 0x00000003004f7223 */ /* 0x000fe2000001004f */
        /* <DEDUP_REMOVED lines=8> */
[----:B------:R-:W-:Y:S02]  /*3400*/  PRMT R41, R41, 0x7632, R41 ;  /* 0x0000763229297816 */ /* 0x000fe40000000029 */
[----:B------:R-:W-:Y:S01]  /*3410*/  PRMT R6, R21, 0x7632, R6 ;  /* 0x0000763215067816 */ /* 0x000fe20000000006 */
[----:B------:R-:W-:Y:S01]  /*3420*/  FFMA.FTZ R21, R3, R16, R18 ;  /* 0x0000001003157223 */ /* 0x000fe20000010012 */
[----:B------:R-:W-:Y:S01]  /*3430*/  SHF.L.U32 R41, R41, 0x10, RZ ;  /* 0x0000001029297819 */ /* 0x000fe200000006ff */
[----:B------:R-:W-:-:S02]  /*3440*/  FFMA.FTZ R90, R90, R7, R79 ;  /* 0x000000075a5a7223 */ /* 0x000fc4000001004f */
[----:B------:R-:W-:Y:S01]  /*3450*/  IMAD.U32 R6, R6, 0x10000, RZ ;  /* 0x0001000006067824 */ /* 0x000fe200078e00ff */
[----:B------:R-:W-:Y:S02]  /*3460*/  PRMT R7, R22, 0x7632, R7 ;  /* 0x0000763216077816 */ /* 0x000fe40000000007 */
[----:B------:R-:W-:Y:S01]  /*3470*/  PRMT R16, R42, 0x7632, R16 ;  /* 0x000076322a107816 */ /* 0x000fe20000000010 */
[----:B------:R-:W-:Y:S01]  /*3480*/  FFMA.FTZ R41, R6, R41, R21 ;  /* 0x0000002906297223 */ /* 0x000fe20000010015 */
[----:B------:R-:W-:Y:S02]  /*3490*/  SHF.L.U32 R77, R42, 0x10, RZ ;  /* 0x000000102a4d7819 */ /* 0x000fe400000006ff */
[----:B------:R-:W-:Y:S02]  /*34a0*/  SHF.L.U32 R22, R22, 0x10, RZ ;  /* 0x0000001016167819 */ /* 0x000fe400000006ff */
        /* <DEDUP_REMOVED lines=8> */
[C---:B------:R-:W-:Y:S01]  /*3530*/  SHF.L.U32 R16, R23.reuse, 0x10, RZ ;  /* 0x0000001017107819 */ /* 0x040fe200000006ff */
[----:B------:R-:W-:Y:S01]  /*3540*/  IMAD.U32 R18, R24, 0x10000, RZ ;  /* 0x0001000018127824 */ /* 0x000fe200078e00ff */
[----:B------:R-:W-:-:S02]  /*3550*/  PRMT R23, R23, 0x7632, R23 ;  /* 0x0000763217177816 */ /* 0x000fc40000000017 */
[----:B------:R-:W-:Y:S01]  /*3560*/  PRMT R43, R43, 0x7632, R43 ;  /* 0x000076322b2b7816 */ /* 0x000fe2000000002b */
[----:B------:R-:W-:Y:S01]  /*3570*/  FFMA.FTZ R21, R16, R17, R21 ;  /* 0x0000001110157223 */ /* 0x000fe20000010015 */
[----:B------:R-:W-:Y:S02]  /*3580*/  PRMT R24, R24, 0x7632, R24 ;  /* 0x0000763218187816 */ /* 0x000fe40000000018 */
[----:B------:R-:W-:Y:S01]  /*3590*/  SHF.L.U32 R17, R2, 0x10, RZ ;  /* 0x0000001002117819 */ /* 0x000fe200000006ff */
[----:B------:R-:W-:Y:S01]  /*35a0*/  IMAD.U32 R43, R43, 0x10000, RZ ;  /* 0x000100002b2b7824 */ /* 0x000fe200078e00ff */
[----:B------:R-:W-:Y:S01]  /*35b0*/  SHF.L.U32 R2, R23, 0x10, RZ ;  /* 0x0000001017027819 */ /* 0x000fe200000006ff */
        /* <DEDUP_REMOVED lines=19> */
[----:B------:R-:W-:Y:S01]  /*36f0*/  FFMA.FTZ R26, R22, R23, R25 ;  /* 0x00000017161a7223 */ /* 0x000fe20000010019 */
[----:B------:R-:W-:Y:S02]  /*3700*/  SHF.L.U32 R23, R32, 0x10, RZ ;  /* 0x0000001020177819 */ /* 0x000fe400000006ff */
[----:B------:R-:W-:Y:S01]  /*3710*/  FFMA.FTZ R25, R3, R40, R42 ;  /* 0x0000002803197223 */ /* 0x000fe2000001002a */
[----:B------:R-:W-:Y:S02]  /*3720*/  SHF.L.U32 R4, R21, 0x10, RZ ;  /* 0x0000001015047819 */ /* 0x000fe400000006ff */
[----:B------:R-:W-:Y:S01]  /*3730*/  PRMT R32, R28, 0x7632, R32 ;  /* 0x000076321c207816 */ /* 0x000fe20000000020 */
[----:B------:R-:W-:Y:S01]  /*3740*/  FFMA.FTZ R25, R6, R23, R25 ;  /* 0x0000001706197223 */ /* 0x000fe20000010019 */
[----:B------:R-:W-:Y:S01]  /*3750*/  SHF.L.U32 R33, R28, 0x10, RZ ;  /* 0x000000101c217819 */ /* 0x000fe200000006ff */
[----:B------:R-:W-:Y:S01]  /*3760*/  IMAD.U32 R23, R34, 0x10000, RZ ;  /* 0x0001000022177824 */ /* 0x000fe200078e00ff */
        /* <DEDUP_REMOVED lines=22> */
[----:B------:R-:W-:Y:S01]  /*38d0*/  FFMA.FTZ R25, R16, R35, R25 ;  /* 0x0000002310197223 */ /* 0x000fe20000010019 */
        /* <DEDUP_REMOVED lines=13> */
[C---:B------:R-:W-:Y:S01]  /*39b0*/  PRMT R5, R31.reuse, 0x7632, R5 ;  /* 0x000076321f057816 */ /* 0x040fe20000000005 */
[----:B------:R-:W-:Y:S01]  /*39c0*/  IMAD.U32 R31, R31, 0x10000, RZ ;  /* 0x000100001f1f7824 */ /* 0x000fe200078e00ff */
[----:B------:R-:W-:Y:S01]  /*39d0*/  SHF.L.U32 R27, R26, 0x10, RZ ;  /* 0x000000101a1b7819 */ /* 0x000fe200000006ff */
[----:B------:R-:W-:Y:S01]  /*39e0*/  FFMA.FTZ R17, R20, R48, R17 ;  /* 0x0000003014117223 */ /* 0x000fe20000010011 */
[----:B------:R-:W-:Y:S01]  /*39f0*/  PRMT R19, R19, 0x7632, R19 ;  /* 0x0000763213137816 */ /* 0x000fe20000000013 */
[----:B------:R-:W-:Y:S01]  /*3a00*/  FFMA.FTZ R25, R3, R8, R24 ;  /* 0x0000000803197223 */ /* 0x000fe20000010018 */
[----:B------:R-:W-:Y:S01]  /*3a10*/  SHF.L.U32 R8, R49, 0x10, RZ ;  /* 0x0000001031087819 */ /* 0x000fe200000006ff */
[----:B------:R-:W-:Y:S01]  /*3a20*/  FFMA.FTZ R23, R16, R31, R23 ;  /* 0x0000001f10177223 */ /* 0x000fe20000010017 */
[----:B------:R-:W-:Y:S01]  /*3a30*/  IMAD.U32 R5, R5, 0x10000, RZ ;  /* 0x0001000005057824 */ /* 0x000fe200078e00ff */
[----:B------:R-:W-:Y:S01]  /*3a40*/  PRMT R49, R49, 0x7632, R49 ;  /* 0x0000763231317816 */ /* 0x000fe20000000031 */
        /* <DEDUP_REMOVED lines=11> */
[C---:B------:R-:W-:Y:S01]  /*3b00*/  FFMA.FTZ R8, R6.reuse, R49, R23 ;  /* 0x0000003106087223 */ /* 0x040fe20000010017 */
        /* <DEDUP_REMOVED lines=15> */
[C---:B------:R-:W-:Y:S01]  /*3c00*/  PRMT R8, R11.reuse, 0x7632, R8 ;  /* 0x000076320b087816 */ /* 0x040fe20000000008 */
[----:B------:R-:W-:Y:S01]  /*3c10*/  IMAD.U32 R11, R11, 0x10000, RZ ;  /* 0x000100000b0b7824 */ /* 0x000fe200078e00ff */
[----:B------:R-:W-:Y:S01]  /*3c20*/  SHF.L.U32 R50, R50, 0x10, RZ ;  /* 0x0000001032327819 */ /* 0x000fe200000006ff */
[----:B------:R-:W-:Y:S01]  /*3c30*/  FFMA.FTZ R53, R6, R53, R9 ;  /* 0x0000003506357223 */ /* 0x000fe20000010009 */
[----:B--2---:R-:W-:Y:S01]  /*3c40*/  SHF.L.U32 R23, R60, 0x10, RZ ;  /* 0x000000103c177819 */ /* 0x004fe200000006ff */
[----:B------:R-:W-:Y:S01]  /*3c50*/  FFMA.FTZ R9, R16, R11, R3 ;  /* 0x0000000b10097223 */ /* 0x000fe20000010003 */
[----:B------:R-:W-:Y:S01]  /*3c60*/  PRMT R60, R60, 0x7632, R60 ;  /* 0x000076323c3c7816 */ /* 0x000fe2000000003c */
[----:B------:R-:W-:Y:S01]  /*3c70*/  FFMA.FTZ R50, R7, R50, R17 ;  /* 0x0000003207327223 */ /* 0x000fe20000010011 */
[C---:B------:R-:W-:Y:S01]  /*3c80*/  PRMT R3, R80.reuse, 0x7632, R3 ;  /* 0x0000763250037816 */ /* 0x040fe20000000003 */
[----:B------:R-:W-:Y:S01]  /*3c90*/  IMAD.U32 R0, R80, 0x10000, RZ ;  /* 0x0001000050007824 */ /* 0x000fe200078e00ff */
[----:B------:R-:W-:-:S02]  /*3ca0*/  SHF.L.U32 R17, R51, 0x10, RZ ;  /* 0x0000001033117819 */ /* 0x000fc400000006ff */
        /* <DEDUP_REMOVED lines=11> */
[----:B---3--:R-:W-:Y:S01]  /*3d60*/  PRMT R18, R56, 0x7632, R18 ;  /* 0x0000763238127816 */ /* 0x008fe20000000012 */
[----:B------:R-:W-:Y:S01]  /*3d70*/  FFMA.FTZ R10, R6, R17, R23 ;  /* 0x00000011060a7223 */ /* 0x000fe20000010017 */
[----:B------:R-:W-:Y:S02]  /*3d80*/  IMAD.U32 R23, R56, 0x10000, RZ ;  /* 0x0001000038177824 */ /* 0x000fe400078e00ff */
[----:B------:R-:W-:Y:S01]  /*3d90*/  FFMA.FTZ R19, R7, R54, R22 ;  /* 0x0000003607137223 */ /* 0x000fe20000010016 */
[----:B------:R-:W-:Y:S02]  /*3da0*/  PRMT R61, R61, 0x7632, R61 ;  /* 0x000076323d3d7816 */ /* 0x000fe4000000003d */
[----:B------:R-:W-:Y:S01]  /*3db0*/  PRMT R7, R81, 0x7632, R7 ;  /* 0x0000763251077816 */ /* 0x000fe20000000007 */
[----:B------:R-:W-:Y:S01]  /*3dc0*/  IMAD.U32 R11, R8, 0x10000, RZ ;  /* 0x00010000080b7824 */ /* 0x000fe200078e00ff */
        /* <DEDUP_REMOVED lines=8> */
[----:B------:R-:W-:Y:S01]  /*3e50*/  PRMT R16, R57, 0x7632, R16 ;  /* 0x0000763239107816 */ /* 0x000fe20000000010 */
[----:B------:R-:W-:Y:S01]  /*3e60*/  FFMA.FTZ R23, R7, R8, R10 ;  /* 0x0000000807177223 */ /* 0x000fe2000001000a */
[----:B------:R-:W-:-:S02]  /*3e70*/  SHF.L.U32 R4, R82, 0x10, RZ ;  /* 0x0000001052047819 */ /* 0x000fc400000006ff */
[----:B------:R-:W-:Y:S02]  /*3e80*/  SHF.L.U32 R57, R57, 0x10, RZ ;  /* 0x0000001039397819 */ /* 0x000fe400000006ff */
[----:B------:R-:W-:Y:S02]  /*3e90*/  PRMT R8, R82, 0x7632, R8 ;  /* 0x0000763252087816 */ /* 0x000fe40000000008 */
        /* <DEDUP_REMOVED lines=14> */
[C---:B------:R-:W-:Y:S01]  /*3f80*/  IMAD.U32 R19, R64.reuse, 0x10000, RZ ;  /* 0x0001000040137824 */ /* 0x040fe200078e00ff */
[----:B------:R-:W-:Y:S02]  /*3f90*/  PRMT R55, R55, 0x7632, R55 ;  /* 0x0000763237377816 */ /* 0x000fe40000000037 */
[----:B------:R-:W-:Y:S02]  /*3fa0*/  PRMT R16, R63, 0x7632, R16 ;  /* 0x000076323f107816 */ /* 0x000fe40000000010 */
[----:B------:R-:W-:Y:S01]  /*3fb0*/  PRMT R64, R64, 0x7632, R64 ;  /* 0x0000763240407816 */ /* 0x000fe20000000040 */
[----:B------:R-:W-:Y:S01]  /*3fc0*/  FFMA.FTZ R23, R83, R18, R20 ;  /* 0x0000001253177223 */ /* 0x000fe20000010014 */
[----:B------:R-:W-:Y:S01]  /*3fd0*/  SHF.L.U32 R51, R51, 0x10, RZ ;  /* 0x0000001033337819 */ /* 0x000fe200000006ff */
[----:B------:R-:W-:Y:S01]  /*3fe0*/  FFMA.FTZ R18, R0, R19, R21 ;  /* 0x0000001300127223 */ /* 0x000fe20000010015 */
[----:B------:R-:W-:-:S02]  /*3ff0*/  SHF.L.U32 R25, R58, 0x10, RZ ;  /* 0x000000103a197819 */ /* 0x000fc400000006ff */
[----:B------:R-:W-:Y:S01]  /*4000*/  SHF.L.U32 R55, R55, 0x10, RZ ;  /* 0x0000001037377819 */ /* 0x000fe200000006ff */
[----:B------:R-:W-:Y:S01]  /*4010*/  IMAD.U32 R10, R10, 0x10000, RZ ;  /* 0x000100000a0a7824 */ /* 0x000fe200078e00ff */
[----:B------:R-:W-:Y:S02]  /*4020*/  SHF.L.U32 R64, R64, 0x10, RZ ;  /* 0x0000001040407819 */ /* 0x000fe400000006ff */
[----:B------:R-:W-:Y:S01]  /*4030*/  SHF.L.U32 R19, R16, 0x10, RZ ;  /* 0x0000001010137819 */ /* 0x000fe200000006ff */
[C---:B------:R-:W-:Y:S01]  /*4040*/  FFMA.FTZ R11, R2.reuse, R11, R9 ;  /* 0x0000000b020b7223 */ /* 0x040fe20000010009 */
[C---:B------:R-:W-:Y:S01]  /*4050*/  SHF.L.U32 R21, R65.reuse, 0x10, RZ ;  /* 0x0000001041157819 */ /* 0x040fe200000006ff */
[----:B------:R-:W-:Y:S01]  /*4060*/  FFMA.FTZ R9, R2, R51, R50 ;  /* 0x0000003302097223 */ /* 0x000fe20000010032 */
[----:B------:R-:W-:Y:S01]  /*4070*/  FFMA.FTZ R22, R4, R25, R29 ;  /* 0x0000001904167223 */ /* 0x000fe2000001001d */
[----:B------:R-:W-:Y:S01]  /*4080*/  FFMA.FTZ R17, R2, R55, R17 ;  /* 0x0000003702117223 */ /* 0x000fe20000010011 */
[----:B------:R-:W-:Y:S01]  /*4090*/  PRMT R65, R65, 0x7632, R65 ;  /* 0x0000763241417816 */ /* 0x000fe20000000041 */
[----:B------:R-:W-:Y:S01]  /*40a0*/  FFMA.FTZ R25, R3, R64, R18 ;  /* 0x0000004003197223 */ /* 0x000fe20000010012 */
[--C-:B------:R-:W-:Y:S01]  /*40b0*/  FFMA.FTZ R2, R10, R19, R23.reuse ;  /* 0x000000130a027223 */ /* 0x100fe20000010017 */
[C---:B----4-:R-:W-:Y:S01]  /*40c0*/  PRMT R23, R68.reuse, 0x7632, R23 ;  /* 0x0000763244177816 */ /* 0x050fe20000000017 */
        /* <DEDUP_REMOVED lines=56> */
[--C-:B------:R-:W-:Y:S01]  /*4450*/  FFMA.FTZ R36, R0, R36, R9.reuse ;  /* 0x0000002400247223 */ /* 0x100fe20000010009 */
[----:B------:R-:W-:Y:S01]  /*4460*/  PRMT R9, R37, 0x7632, R9 ;  /* 0x0000763225097816 */ /* 0x000fe20000000009 */
[--C-:B------:R-:W-:Y:S01]  /*4470*/  FFMA.FTZ R22, R8, R11, R21.reuse ;  /* 0x0000000b08167223 */ /* 0x100fe20000010015 */
        /* <DEDUP_REMOVED lines=14> */
[----:B------:R-:W-:Y:S01]  /*4560*/  IMAD.U32 R0, R0, 0x10000, RZ ;  /* 0x0001000000007824 */ /* 0x000fe200078e00ff */
[----:B------:R-:W-:Y:S01]  /*4570*/  SHF.L.U32 R3, R18, 0x10, RZ ;  /* 0x0000001012037819 */ /* 0x000fe200000006ff */
[----:B------:R-:W-:Y:S01]  /*4580*/  FFMA.FTZ R6, R6, R13, R21 ;  /* 0x0000000d06067223 */ /* 0x000fe20000010015 */
[----:B------:R-:W-:Y:S01]  /*4590*/  PRMT R38, R38, 0x7632, R38 ;  /* 0x0000763226267816 */ /* 0x000fe20000000026 */
[C---:B------:R-:W-:Y:S02]  /*45a0*/  FFMA.FTZ R17, R7.reuse, R12, R24 ;  /* 0x0000000c07117223 */ /* 0x040fe40000010018 */
[----:B------:R-:W-:Y:S01]  /*45b0*/  FFMA.FTZ R13, R7, R0, R6 ;  /* 0x00000000070d7223 */ /* 0x000fe20000010006 */
[----:B------:R-:W-:Y:S01]  /*45c0*/  FFMA.FTZ R3, R10, R3, R9 ;  /* 0x000000030a037223 */ /* 0x000fe20000010009 */
[----:B------:R-:W-:Y:S01]  /*45d0*/  SHF.L.U32 R7, R38, 0x10, RZ ;  /* 0x0000001026077819 */ /* 0x000fe200000006ff */
[----:B------:R-:W-:Y:S01]  /*45e0*/  FFMA.FTZ R11, R4, R11, R17 ;  /* 0x0000000b040b7223 */ /* 0x000fe20000010011 */
[----:B------:R-:W-:-:S02]  /*45f0*/  SHF.L.U32 R9, R14, 0x10, RZ ;  /* 0x000000100e097819 */ /* 0x000fc400000006ff */
[----:B------:R-:W-:Y:S01]  /*4600*/  PRMT R14, R14, 0x7632, R14 ;  /* 0x000076320e0e7816 */ /* 0x000fe2000000000e */
[----:B------:R-:W-:Y:S01]  /*4610*/  FFMA.FTZ R12, R8, R7, R11 ;  /* 0x00000007080c7223 */ /* 0x000fe2000001000b */
[C---:B------:R-:W-:Y:S02]  /*4620*/  PRMT R0, R39.reuse, 0x7632, R0 ;  /* 0x0000763227007816 */ /* 0x040fe40000000000 */
[----:B------:R-:W-:Y:S01]  /*4630*/  SHF.L.U32 R6, R39, 0x10, RZ ;  /* 0x0000001027067819 */ /* 0x000fe200000006ff */
[----:B------:R-:W-:Y:S01]  /*4640*/  FFMA.FTZ R13, R4, R9, R13 ;  /* 0x00000009040d7223 */ /* 0x000fe2000001000d */
[----:B------:R-:W-:Y:S01]  /*4650*/  IMAD.U32 R11, R14, 0x10000, RZ ;  /* 0x000100000e0b7824 */ /* 0x000fe200078e00ff */
[----:B------:R-:W-:Y:S02]  /*4660*/  SHF.L.U32 R7, R0, 0x10, RZ ;  /* 0x0000001000077819 */ /* 0x000fe400000006ff */
[----:B------:R-:W-:Y:S01]  /*4670*/  FFMA.FTZ R9, R83, R6, R12 ;  /* 0x0000000653097223 */ /* 0x000fe2000001000c */
[C---:B------:R-:W-:Y:S01]  /*4680*/  PRMT R0, R15.reuse, 0x7632, R0 ;  /* 0x000076320f007816 */ /* 0x040fe20000000000 */
[----:B------:R-:W-:Y:S01]  /*4690*/  FFMA.FTZ R8, R8, R11, R13 ;  /* 0x0000000b08087223 */ /* 0x000fe2000001000d */
[----:B------:R-:W-:Y:S01]  /*46a0*/  SHF.L.U32 R4, R15, 0x10, RZ ;  /* 0x000000100f047819 */ /* 0x000fe200000006ff */
[----:B------:R-:W-:Y:S01]  /*46b0*/  FFMA.FTZ R7, R10, R7, R9 ;  /* 0x000000070a077223 */ /* 0x000fe20000010009 */
[----:B------:R-:W-:-:S03]  /*46c0*/  SHF.L.U32 R9, R0, 0x10, RZ ;  /* 0x0000001000097819 */ /* 0x000fc600000006ff */
[----:B------:R-:W-:-:S04]  /*46d0*/  FFMA.FTZ R83, R83, R4, R8 ;  /* 0x0000000453537223 */ /* 0x000fc80000010008 */
[----:B------:R-:W-:Y:S01]  /*46e0*/  FFMA.FTZ R9, R10, R9, R83 ;  /* 0x000000090a097223 */ /* 0x000fe20000010053 */
[----:B------:R-:W0:Y:S04]  /*46f0*/  SHFL.BFLY PT, R11, R2, 0x10, 0x1f ;  /* 0x0e001f00020b7f89 */ /* 0x000e2800000e0000 */
        /* <DEDUP_REMOVED lines=56> */
[----:B------:R-:W-:Y:S04]  /*4a80*/  SHFL.BFLY PT, R2, R3, 0x1, 0x1f ;  /* 0x0c201f0003027f89 */ /* 0x000fe800000e0000 */
[----:B------:R-:W0:Y:S04]  /*4a90*/  SHFL.BFLY PT, R4, R5, 0x1, 0x1f ;  /* 0x0c201f0005047f89 */ /* 0x000e2800000e0000 */
[----:B------:R-:W1:Y:S04]  /*4aa0*/  SHFL.BFLY PT, R7, R6, 0x1, 0x1f ;  /* 0x0c201f0006077f89 */ /* 0x000e6800000e0000 */
[----:B------:R-:W2:Y:S04]  /*4ab0*/  SHFL.BFLY PT, R8, R9, 0x1, 0x1f ;  /* 0x0c201f0009087f89 */ /* 0x000ea800000e0000 */
[----:B------:R-:W3:Y:S04]  /*4ac0*/  SHFL.BFLY PT, R10, R11, 0x1, 0x1f ;  /* 0x0c201f000b0a7f89 */ /* 0x000ee800000e0000 */
[----:B------:R-:W4:Y:S04]  /*4ad0*/  SHFL.BFLY PT, R12, R13, 0x1, 0x1f ;  /* 0x0c201f000d0c7f89 */ /* 0x000f2800000e0000 */
        /* <DEDUP_REMOVED lines=15> */
[----:B------:R0:W-:Y:S04]  /*4bd0*/  @!P0 STS [R0], R3 ;  /* 0x0000000300008388 */ /* 0x0001e80000000800 */
        /* <DEDUP_REMOVED lines=18> */
[----:B-1----:R-:W-:-:S04]  /*4d00*/  IMAD.WIDE R46, R46, 0x4, R2 ;  /* 0x000000042e2e7825 */ /* 0x002fc800078e0202 */
        /* <DEDUP_REMOVED lines=34> */
[----:B------:R0:W-:Y:S02]  /*4f30*/  STG.E desc[UR6][R46.64+0x2400], R11 ;  /* 0x0024000b2e007986 */ /* 0x0001e4000c101906 */
.L_x_28:
[----:B------:R-:W-:Y:S05]  /*4f40*/  BSYNC B0 ;  /* 0x0000000000007941 */ /* 0x000fea0003800000 */
.L_x_27:
[----:B------:R-:W-:Y:S01]  /*4f50*/  PREEXIT ;  /* 0x000000000000782d */ /* 0x000fe20000000000 */
[----:B------:R-:W-:Y:S05]  /*4f60*/  EXIT ;  /* 0x000000000000794d */ /* 0x000fea0003800000 */
.L_x_29:
        /* <DEDUP_REMOVED lines=9> */
.L_x_109:


//--------------------- .text._Z31router_gemm_kernel_float_outputI13__nv_bfloat16Li128ELi8ELi6ELi384ELi7168EEvPfPKT_S4_ --------------------------
	.section	.text._Z31router_gemm_kernel_float_outputI13__nv_bfloat16Li128ELi8ELi6ELi384ELi7168EEvPfPKT_S4_,"ax",@progbits
	.align	128
        .global         _Z31router_gemm_kernel_float_outputI13__nv_bfloat16Li128ELi8ELi6ELi384ELi7168EEvPfPKT_S4_
        .type           _Z31router_gemm_kernel_float_outputI13__nv_bfloat16Li128ELi8ELi6ELi384ELi7168EEvPfPKT_S4_,@function
        .size           _Z31router_gemm_kernel_float_outputI13__nv_bfloat16Li128ELi8ELi6ELi384ELi7168EEvPfPKT_S4_,(.L_x_110 - _Z31router_gemm_kernel_float_outputI13__nv_bfloat16Li128ELi8ELi6ELi384ELi7168EEvPfPKT_S4_)
        .other          _Z31router_gemm_kernel_float_outputI13__nv_bfloat16Li128ELi8ELi6ELi384ELi7168EEvPfPKT_S4_,@"STO_CUDA_ENTRY STV_DEFAULT"
_Z31router_gemm_kernel_float_outputI13__nv_bfloat16Li128ELi8ELi6ELi384ELi7168EEvPfPKT_S4_:
.text._Z31router_gemm_kernel_float_outputI13__nv_bfloat16Li128ELi8ELi6ELi384ELi7168EEvPfPKT_S4_:
        /* <DEDUP_REMOVED lines=19> */
[----:B------:R-:W3:Y:S04]  /*0130*/  LDG.E.128 R12, desc[UR6][R2.64+0xa800] ;  /* 0x00a80006020c7981 */ /* 0x000ee8000c1e1d00 */
        /* <DEDUP_REMOVED lines=11> */
[----:B------:R-:W3:Y:S01]  /*01f0*/  LDG.E.128 R60, desc[UR6][R2.64+0x4800] ;  /* 0x00480006023c7981 */ /* 0x000ee2000c1e1d00 */
[----:B--2---:R-:W-:-:S02]  /*0200*/  PRMT R52, R20, 0x7632, R52 ;  /* 0x0000763214347816 */ /* 0x004fc40000000034 */
[----:B------:R-:W-:Y:S02]  /*0210*/  SHF.L.U32 R53, R20, 0x10, RZ ;  /* 0x0000001014357819 */ /* 0x000fe400000006ff */
[----:B------:R-:W-:Y:S02]  /*0220*/  SHF.L.U32 R55, R52, 0x10, RZ ;  /* 0x0000001034377819 */ /* 0x000fe400000006ff */
[C---:B-----5:R-:W-:Y:S01]  /*0230*/  PRMT R80, R56.reuse, 0x7632, R80 ;  /* 0x0000763238507816 */ /* 0x060fe20000000050 */
[----:B------:R-:W-:-:S03]  /*0240*/  IMAD.U32 R0, R56, 0x10000, RZ ;  /* 0x0001000038007824 */ /* 0x000fc600078e00ff */
[----:B------:R-:W-:Y:S01]  /*0250*/  SHF.L.U32 R80, R80, 0x10, RZ ;  /* 0x0000001050507819 */ /* 0x000fe200000006ff */
[----:B------:R-:W-:Y:S01]  /*0260*/  FFMA.FTZ R53, R0, R53, RZ ;  /* 0x0000003500357223 */ /* 0x000fe200000100ff */
[C---:B------:R-:W-:Y:S01]  /*0270*/  PRMT R20, R21.reuse, 0x7632, R20 ;  /* 0x0000763215147816 */ /* 0x040fe20000000014 */
[----:B------:R-:W-:Y:S01]  /*0280*/  IMAD.U32 R52, R21, 0x10000, RZ ;  /* 0x0001000015347824 */ /* 0x000fe200078e00ff */
[C---:B------:R-:W-:Y:S01]  /*0290*/  PRMT R82, R57.reuse, 0x7632, R82 ;  /* 0x0000763239527816 */ /* 0x040fe20000000052 */
[----:B------:R-:W-:Y:S01]  /*02a0*/  FFMA.FTZ R54, R80, R55, R53 ;  /* 0x0000003750367223 */ /* 0x000fe20000010035 */
[----:B------:R-:W-:Y:S02]  /*02b0*/  SHF.L.U32 R81, R57, 0x10, RZ ;  /* 0x0000001039517819 */ /* 0x000fe400000006ff */
[----:B------:R-:W-:Y:S01]  /*02c0*/  SHF.L.U32 R21, R20, 0x10, RZ ;  /* 0x0000001014157819 */ /* 0x000fe200000006ff */
[----:B------:R-:W-:Y:S02]  /*02d0*/  IMAD.U32 R82, R82, 0x10000, RZ ;  /* 0x0001000052527824 */ /* 0x000fe400078e00ff */
[----:B------:R-:W-:Y:S01]  /*02e0*/  FFMA.FTZ R53, R81, R52, R54 ;  /* 0x0000003451357223 */ /* 0x000fe20000010036 */
[----:B------:R-:W-:-:S02]  /*02f0*/  PRMT R20, R22, 0x7632, R20 ;  /* 0x0000763216147816 */ /* 0x000fc40000000014 */
[----:B------:R-:W-:Y:S01]  /*0300*/  SHF.L.U32 R22, R22, 0x10, RZ ;  /* 0x0000001016167819 */ /* 0x000fe200000006ff */
[----:B------:R-:W-:Y:S01]  /*0310*/  FFMA.FTZ R56, R82, R21, R53 ;  /* 0x0000001552387223 */ /* 0x000fe20000010035 */
[----:B------:R-:W-:Y:S01]  /*0320*/  PRMT R84, R58, 0x7632, R84 ;  /* 0x000076323a547816 */ /* 0x000fe20000000054 */
[----:B----4-:R-:W-:Y:S01]  /*0330*/  IMAD.U32 R85, R4, 0x10000, RZ ;  /* 0x0001000004557824 */ /* 0x010fe200078e00ff */
[----:B------:R-:W-:Y:S01]  /*0340*/  SHF.L.U32 R83, R58, 0x10, RZ ;  /* 0x000000103a537819 */ /* 0x000fe200000006ff */
[----:B------:R-:W2:Y:S01]  /*0350*/  LDG.E.128 R52, desc[UR6][R2.64+0x8000] ;  /* 0x0080000602347981 */ /* 0x000ea2000c1e1d00 */
[----:B------:R-:W-:Y:S02]  /*0360*/  PRMT R58, R4, 0x7632, R58 ;  /* 0x00007632043a7816 */ /* 0x000fe4000000003a */
[----:B------:R-:W-:Y:S01]  /*0370*/  SHF.L.U32 R21, R20, 0x10, RZ ;  /* 0x0000001014157819 */ /* 0x000fe200000006ff */
[----:B------:R-:W-:Y:S01]  /*0380*/  FFMA.FTZ R57, R83, R22, R56 ;  /* 0x0000001653397223 */ /* 0x000fe20000010038 */
[----:B------:R-:W-:Y:S01]  /*0390*/  SHF.L.U32 R84, R84, 0x10, RZ ;  /* 0x0000001054547819 */ /* 0x000fe200000006ff */
[----:B------:R-:W-:-:S02]  /*03a0*/  IMAD.U32 R87, R58, 0x10000, RZ ;  /* 0x000100003a577824 */ /* 0x000fc400078e00ff */
[----:B------:R-:W-:Y:S01]  /*03b0*/  FFMA.FTZ R85, R0, R85, RZ ;  /* 0x0000005500557223 */ /* 0x000fe200000100ff */
[C---:B------:R-:W-:Y:S01]  /*03c0*/  SHF.L.U32 R22, R5.reuse, 0x10, RZ ;  /* 0x0000001005167819 */ /* 0x040fe200000006ff */
[----:B------:R-:W-:Y:S01]  /*03d0*/  FFMA.FTZ R20, R84, R21, R57 ;  /* 0x0000001554147223 */ /* 0x000fe20000010039 */
[----:B------:R-:W-:Y:S01]  /*03e0*/  PRMT R21, R5, 0x7632, R21 ;  /* 0x0000763205157816 */ /* 0x000fe20000000015 */
[----:B------:R-:W-:Y:S01]  /*03f0*/  FFMA.FTZ R56, R80, R87, R85 ;  /* 0x0000005750387223 */ /* 0x000fe20000010055 */
[----:B------:R-:W-:Y:S01]  /*0400*/  SHF.L.U32 R4, R23, 0x10, RZ ;  /* 0x0000001017047819 */ /* 0x000fe200000006ff */
[----:B------:R-:W-:Y:S01]  /*0410*/  IMAD.U32 R85, R59, 0x10000, RZ ;  /* 0x000100003b557824 */ /* 0x000fe200078e00ff */
[----:B------:R-:W-:Y:S01]  /*0420*/  SHF.L.U32 R21, R21, 0x10, RZ ;  /* 0x0000001015157819 */ /* 0x000fe200000006ff */
[----:B------:R-:W-:Y:S02]  /*0430*/  FFMA.FTZ R5, R81, R22, R56 ;  /* 0x0000001651057223 */ /* 0x000fe40000010038 */
[----:B------:R-:W-:-:S02]  /*0440*/  FFMA.FTZ R87, R85, R4, R20 ;  /* 0x0000000455577223 */ /* 0x000fc40000010014 */
[--C-:B------:R-:W-:Y:S01]  /*0450*/  FFMA.FTZ R20, R82, R21, R5.reuse ;  /* 0x0000001552147223 */ /* 0x100fe20000010005 */
[C---:B---3--:R-:W-:Y:S02]  /*0460*/  PRMT R5, R8.reuse, 0x7632, R5 ;  /* 0x0000763208057816 */ /* 0x048fe40000000005 */
[----:B------:R-:W-:Y:S02]  /*0470*/  SHF.L.U32 R21, R8, 0x10, RZ ;  /* 0x0000001008157819 */ /* 0x000fe400000006ff */
[C---:B------:R-:W-:Y:S01]  /*0480*/  SHF.L.U32 R4, R6.reuse, 0x10, RZ ;  /* 0x0000001006047819 */ /* 0x040fe200000006ff */
[----:B------:R-:W-:Y:S01]  /*0490*/  IMAD.U32 R5, R5, 0x10000, RZ ;  /* 0x0001000005057824 */ /* 0x000fe200078e00ff */
[----:B------:R-:W-:Y:S01]  /*04a0*/  PRMT R6, R6, 0x7632, R6 ;  /* 0x0000763206067816 */ /* 0x000fe20000000006 */
[----:B------:R-:W-:Y:S01]  /*04b0*/  FFMA.FTZ R89, R0, R21, RZ ;  /* 0x0000001500597223 */ /* 0x000fe200000100ff */
[----:B------:R-:W-:Y:S02]  /*04c0*/  PRMT R86, R59, 0x7632, R86 ;  /* 0x000076323b567816 */ /* 0x000fe40000000056 */
[----:B------:R-:W-:Y:S01]  /*04d0*/  PRMT R23, R23, 0x7632, R23 ;  /* 0x0000763217177816 */ /* 0x000fe20000000017 */
[----:B------:R-:W-:Y:S01]  /*04e0*/  FFMA.FTZ R88, R80, R5, R89 ;  /* 0x0000000550587223 */ /* 0x000fe20000010059 */
[----:B------:R-:W-:Y:S01]  /*04f0*/  FFMA.FTZ R21, R83, R4, R20 ;  /* 0x0000000453157223 */ /* 0x000fe20000010014 */
[----:B------:R-:W-:Y:S01]  /*0500*/  SHF.L.U32 R5, R6, 0x10, RZ ;  /* 0x0000001006057819 */ /* 0x000fe200000006ff */
[----:B------:R-:W3:Y:S01]  /*0510*/  LDG.E.128 R56, desc[UR6][R2.64+0xb800] ;  /* 0x00b8000602387981 */ /* 0x000ee2000c1e1d00 */
        /* <DEDUP_REMOVED lines=13> */
[----:B------:R-:W-:Y:S01]  /*05f0*/  IMAD.U32 R20, R7, 0x10000, RZ ;  /* 0x0001000007147824 */ /* 0x000fe200078e00ff */
[----:B------:R-:W-:Y:S01]  /*0600*/  SHF.L.U32 R9, R23, 0x10, RZ ;  /* 0x0000001017097819 */ /* 0x000fe200000006ff */
[----:B------:R-:W-:Y:S01]  /*0610*/  FFMA.FTZ R91, R0, R89, RZ ;  /* 0x00000059005b7223 */ /* 0x000fe200000100ff */
[----:B------:R-:W-:Y:S01]  /*0620*/  PRMT R8, R7, 0x7632, R8 ;  /* 0x0000763207087816 */ /* 0x000fe20000000008 */
[----:B------:R-:W-:Y:S01]  /*0630*/  FFMA.FTZ R89, R83, R12, R88 ;  /* 0x0000000c53597223 */ /* 0x000fe20000010058 */
[----:B------:R-:W4:Y:S01]  /*0640*/  LDG.E.128 R4, desc[UR6][R2.64+0xf000] ;  /* 0x00f0000602047981 */ /* 0x000f22000c1e1d00 */
[----:B------:R-:W-:Y:S01]  /*0650*/  SHF.L.U32 R23, R10, 0x10, RZ ;  /* 0x000000100a177819 */ /* 0x000fe200000006ff */
[----:B------:R-:W-:Y:S01]  /*0660*/  FFMA.FTZ R21, R85, R20, R22 ;  /* 0x0000001455157223 */ /* 0x000fe20000010016 */
[C---:B------:R-:W-:Y:S01]  /*0670*/  PRMT R12, R13.reuse, 0x7632, R12 ;  /* 0x000076320d0c7816 */ /* 0x040fe2000000000c */
[----:B------:R-:W-:Y:S01]  /*0680*/  FFMA.FTZ R22, R80, R9, R91 ;  /* 0x0000000950167223 */ /* 0x000fe2000001005b */
[----:B------:R-:W-:Y:S01]  /*0690*/  IMAD.U32 R20, R13, 0x10000, RZ ;  /* 0x000100000d147824 */ /* 0x000fe200078e00ff */
[----:B------:R-:W-:Y:S01]  /*06a0*/  SHF.L.U32 R9, R8, 0x10, RZ ;  /* 0x0000001008097819 */ /* 0x000fe200000006ff */
[----:B------:R-:W-:Y:S01]  /*06b0*/  FFMA.FTZ R10, R84, R23, R89 ;  /* 0x00000017540a7223 */ /* 0x000fe20000010059 */
[----:B------:R-:W-:-:S02]  /*06c0*/  IMAD.U32 R23, R12, 0x10000, RZ ;  /* 0x000100000c177824 */ /* 0x000fc400078e00ff */
[----:B------:R-:W-:Y:S01]  /*06d0*/  FFMA.FTZ R89, R81, R20, R22 ;  /* 0x0000001451597223 */ /* 0x000fe20000010016 */
[C---:B------:R-:W-:Y:S01]  /*06e0*/  PRMT R12, R11.reuse, 0x7632, R12 ;  /* 0x000076320b0c7816 */ /* 0x040fe2000000000c */
[--C-:B------:R-:W-:Y:S01]  /*06f0*/  FFMA.FTZ R88, R86, R9, R21.reuse ;  /* 0x0000000956587223 */ /* 0x100fe20000010015 */
[----:B------:R-:W-:Y:S01]  /*0700*/  PRMT R21, R36, 0x7632, R21 ;  /* 0x0000763224157816 */ /* 0x000fe20000000015 */
[----:B------:R-:W-:Y:S01]  /*0710*/  FFMA.FTZ R20, R82, R23, R89 ;  /* 0x0000001752147223 */ /* 0x000fe20000010059 */
[----:B------:R-:W-:Y:S02]  /*0720*/  SHF.L.U32 R23, R36, 0x10, RZ ;  /* 0x0000001024177819 */ /* 0x000fe400000006ff */
[----:B------:R-:W-:Y:S02]  /*0730*/  SHF.L.U32 R8, R11, 0x10, RZ ;  /* 0x000000100b087819 */ /* 0x000fe400000006ff */
[----:B------:R-:W-:Y:S01]  /*0740*/  SHF.L.U32 R89, R12, 0x10, RZ ;  /* 0x000000100c597819 */ /* 0x000fe200000006ff */
[----:B------:R-:W-:Y:S01]  /*0750*/  IMAD.U32 R12, R14, 0x10000, RZ ;  /* 0x000100000e0c7824 */ /* 0x000fe200078e00ff */
[----:B------:R-:W-:Y:S01]  /*0760*/  SHF.L.U32 R91, R21, 0x10, RZ ;  /* 0x00000010155b7819 */ /* 0x000fe200000006ff */
[----:B------:R-:W-:Y:S01]  /*0770*/  FFMA.FTZ R23, R0, R23, RZ ;  /* 0x0000001700177223 */ /* 0x000fe200000100ff */
[----:B------:R-:W-:Y:S01]  /*0780*/  FFMA.FTZ R13, R85, R8, R10 ;  /* 0x00000008550d7223 */ /* 0x000fe2000001000a */
[----:B------:R-:W-:Y:S01]  /*0790*/  FFMA.FTZ R21, R83, R12, R20 ;  /* 0x0000000c53157223 */ /* 0x000fe20000010014 */
[----:B------:R-:W5:Y:S01]  /*07a0*/  LDG.E.128 R8, desc[UR6][R2.64+0x12800] ;  /* 0x0128000602087981 */ /* 0x000f62000c1e1d00 */
[----:B------:R-:W-:Y:S01]  /*07b0*/  FFMA.FTZ R20, R80, R91, R23 ;  /* 0x0000005b50147223 */ /* 0x000fe20000010017 */
[----:B------:R-:W-:-:S02]  /*07c0*/  SHF.L.U32 R23, R32, 0x10, RZ ;  /* 0x0000001020177819 */ /* 0x000fc400000006ff */
[----:B------:R-:W-:Y:S01]  /*07d0*/  PRMT R32, R32, 0x7632, R32 ;  /* 0x0000763220207816 */ /* 0x000fe20000000020 */
[C---:B------:R-:W-:Y:S01]  /*07e0*/  IMAD.U32 R12, R37.reuse, 0x10000, RZ ;  /* 0x00010000250c7824 */ /* 0x040fe200078e00ff */
[----:B------:R-:W-:Y:S01]  /*07f0*/  PRMT R14, R14, 0x7632, R14 ;  /* 0x000076320e0e7816 */ /* 0x000fe2000000000e */
[----:B------:R-:W-:Y:S01]  /*0800*/  FFMA.FTZ R89, R86, R89, R13 ;  /* 0x0000005956597223 */ /* 0x000fe2000001000d */
[----:B------:R-:W-:Y:S01]  /*0810*/  PRMT R37, R37, 0x7632, R37 ;  /* 0x0000763225257816 */ /* 0x000fe20000000025 */
[----:B------:R-:W-:Y:S01]  /*0820*/  FFMA.FTZ R95, R0, R23, RZ ;  /* 0x00000017005f7223 */ /* 0x000fe200000100ff */
        /* <DEDUP_REMOVED lines=14> */
[----:B------:R-:W-:Y:S01]  /*0910*/  SHF.L.U32 R38, R38, 0x10, RZ ;  /* 0x0000001026267819 */ /* 0x000fe200000006ff */
[----:B------:R-:W5:Y:S01]  /*0920*/  LDG.E.128 R20, desc[UR6][R2.64+0x1800] ;  /* 0x0018000602147981 */ /* 0x000f62000c1e1d00 */
[----:B------:R-:W-:Y:S01]  /*0930*/  PRMT R36, R34, 0x7632, R36 ;  /* 0x0000763222247816 */ /* 0x000fe20000000024 */
[----:B------:R-:W-:Y:S01]  /*0940*/  FFMA.FTZ R93, R82, R37, R81 ;  /* 0x00000025525d7223 */ /* 0x000fe20000010051 */
[----:B------:R-:W-:-:S02]  /*0950*/  PRMT R90, R15, 0x7632, R90 ;  /* 0x000076320f5a7816 */ /* 0x000fc4000000005a */
[----:B------:R-:W-:Y:S01]  /*0960*/  SHF.L.U32 R34, R34, 0x10, RZ ;  /* 0x0000001022227819 */ /* 0x000fe200000006ff */
[----:B------:R-:W5:Y:S01]  /*0970*/  LDG.E.128 R12, desc[UR6][R44.64+0x1800] ;  /* 0x001800062c0c7981 */ /* 0x000f62000c1e1d00 */
[----:B------:R-:W-:Y:S02]  /*0980*/  IMAD.U32 R37, R0, 0x10000, RZ ;  /* 0x0001000000257824 */ /* 0x000fe400078e00ff */
[C---:B------:R-:W-:Y:S01]  /*0990*/  FFMA.FTZ R81, R83.reuse, R38, R32 ;  /* 0x0000002653517223 */ /* 0x040fe20000010020 */
[----:B------:R-:W-:Y:S01]  /*09a0*/  SHF.L.U32 R91, R36, 0x10, RZ ;  /* 0x00000010245b7819 */ /* 0x000fe200000006ff */
[----:B------:R-:W-:Y:S01]  /*09b0*/  FFMA.FTZ R0, R83, R34, R93 ;  /* 0x0000002253007223 */ /* 0x000fe2000001005d */
[----:B------:R-:W-:Y:S01]  /*09c0*/  SHF.L.U32 R32, R39, 0x10, RZ ;  /* 0x0000001027207819 */ /* 0x000fe200000006ff */
[C---:B------:R-:W-:Y:S01]  /*09d0*/  FFMA.FTZ R34, R84.reuse, R37, R81 ;  /* 0x0000002554227223 */ /* 0x040fe20000010051 */
[----:B------:R-:W-:Y:S02]  /*09e0*/  IMAD.U32 R36, R35, 0x10000, RZ ;  /* 0x0001000023247824 */ /* 0x000fe400078e00ff */
[--C-:B------:R-:W-:Y:S01]  /*09f0*/  FFMA.FTZ R91, R84, R91, R0.reuse ;  /* 0x0000005b545b7223 */ /* 0x100fe20000010000 */
[----:B------:R-:W-:Y:S01]  /*0a00*/  PRMT R0, R39, 0x7632, R0 ;  /* 0x0000763227007816 */ /* 0x000fe20000000000 */
[----:B------:R-:W-:-:S02]  /*0a10*/  FFMA.FTZ R32, R85, R32, R34 ;  /* 0x0000002055207223 */ /* 0x000fc40000010022 */
[----:B------:R-:W-:Y:S02]  /*0a20*/  FFMA.FTZ R34, R85, R36, R91 ;  /* 0x0000002455227223 */ /* 0x000fe4000001005b */
[----:B------:R-:W5:Y:S01]  /*0a30*/  LDG.E.128 R36, desc[UR6][R2.64+0x5000] ;  /* 0x0050000602247981 */ /* 0x000f62000c1e1d00 */
[----:B------:R-:W-:Y:S02]  /*0a40*/  PRMT R35, R35, 0x7632, R35 ;  /* 0x0000763223237816 */ /* 0x000fe40000000023 */
[----:B------:R-:W-:Y:S02]  /*0a50*/  SHF.L.U32 R91, R90, 0x10, RZ ;  /* 0x000000105a5b7819 */ /* 0x000fe400000006ff */
[----:B------:R-:W-:Y:S01]  /*0a60*/  SHF.L.U32 R83, R0, 0x10, RZ ;  /* 0x0000001000537819 */ /* 0x000fe200000006ff */
[----:B------:R-:W-:Y:S01]  /*0a70*/  IMAD.U32 R35, R35, 0x10000, RZ ;  /* 0x0001000023237824 */ /* 0x000fe200078e00ff */
[----:B------:R-:W-:Y:S02]  /*0a80*/  SHF.L.U32 R80, R24, 0x10, RZ ;  /* 0x0000001018507819 */ /* 0x000fe400000006ff */
[----:B------:R-:W-:-:S02]  /*0a90*/  SHF.L.U32 R0, R28, 0x10, RZ ;  /* 0x000000101c007819 */ /* 0x000fc400000006ff */
[----:B------:R-:W-:Y:S02]  /*0aa0*/  PRMT R24, R24, 0x7632, R24 ;  /* 0x0000763218187816 */ /* 0x000fe40000000018 */
[----:B------:R-:W-:Y:S01]  /*0ab0*/  PRMT R84, R28, 0x7632, R84 ;  /* 0x000076321c547816 */ /* 0x000fe20000000054 */
[C---:B------:R-:W-:Y:S01]  /*0ac0*/  FFMA.FTZ R91, R86.reuse, R91, R33 ;  /* 0x0000005b565b7223 */ /* 0x040fe20000010021 */
[----:B------:R-:W-:Y:S01]  /*0ad0*/  FFMA.FTZ R85, R86, R35, R34 ;  /* 0x0000002356557223 */ /* 0x000fe20000010022 */
[----:B------:R-:W-:Y:S01]  /*0ae0*/  SHF.L.U32 R33, R24, 0x10, RZ ;  /* 0x0000001018217819 */ /* 0x000fe200000006ff */
[----:B------:R-:W-:Y:S01]  /*0af0*/  FFMA.FTZ R83, R86, R83, R32 ;  /* 0x0000005356537223 */ /* 0x000fe20000010020 */
[----:B------:R-:W-:Y:S01]  /*0b00*/  FFMA.FTZ R35, R0, R80, R87 ;  /* 0x0000005000237223 */ /* 0x000fe20000010057 */
[----:B------:R-:W-:Y:S01]  /*0b10*/  IMAD.U32 R84, R84, 0x10000, RZ ;  /* 0x0001000054547824 */ /* 0x000fe200078e00ff */
[C---:B------:R-:W-:Y:S01]  /*0b20*/  PRMT R86, R29.reuse, 0x7632, R86 ;  /* 0x000076321d567816 */ /* 0x040fe20000000056 */
[----:B------:R-:W-:Y:S01]  /*0b30*/  IMAD.U32 R93, R16, 0x10000, RZ ;  /* 0x00010000105d7824 */ /* 0x000fe200078e00ff */
[----:B------:R-:W-:-:S02]  /*0b40*/  SHF.L.U32 R82, R29, 0x10, RZ ;  /* 0x000000101d527819 */ /* 0x000fc400000006ff */
[C---:B------:R-:W-:Y:S02]  /*0b50*/  PRMT R87, R30.reuse, 0x7632, R87 ;  /* 0x000076321e577816 */ /* 0x040fe40000000057 */
[----:B------:R-:W-:Y:S02]  /*0b60*/  SHF.L.U32 R81, R30, 0x10, RZ ;  /* 0x000000101e517819 */ /* 0x000fe400000006ff */
[C---:B------:R-:W-:Y:S02]  /*0b70*/  PRMT R24, R31.reuse, 0x7632, R24 ;  /* 0x000076321f187816 */ /* 0x040fe40000000018 */
[----:B------:R-:W-:Y:S02]  /*0b80*/  SHF.L.U32 R80, R31, 0x10, RZ ;  /* 0x000000101f507819 */ /* 0x000fe400000006ff */
        /* <DEDUP_REMOVED lines=11> */
[----:B------:R-:W-:-:S02]  /*0c40*/  SHF.L.U32 R86, R86, 0x10, RZ ;  /* 0x0000001056567819 */ /* 0x000fc400000006ff */
[C---:B------:R-:W-:Y:S01]  /*0c50*/  PRMT R32, R17.reuse, 0x7632, R32 ;  /* 0x0000763211207816 */ /* 0x040fe20000000020 */
[----:B------:R-:W-:Y:S01]  /*0c60*/  FFMA.FTZ R95, R84, R95, R97 ;  /* 0x0000005f545f7223 */ /* 0x000fe20000010061 */
[----:B------:R-:W-:Y:S02]  /*0c70*/  SHF.L.U32 R17, R17, 0x10, RZ ;  /* 0x0000001011117819 */ /* 0x000fe400000006ff */
[----:B------:R-:W-:Y:S01]  /*0c80*/  PRMT R34, R40, 0x7632, R34 ;  /* 0x0000763228227816 */ /* 0x000fe20000000022 */
[----:B------:R-:W-:Y:S01]  /*0c90*/  FFMA.FTZ R16, R86, R27, R33 ;  /* 0x0000001b56107223 */ /* 0x000fe20000010021 */
[----:B------:R-:W-:Y:S01]  /*0ca0*/  SHF.L.U32 R40, R40, 0x10, RZ ;  /* 0x0000001028287819 */ /* 0x000fe200000006ff */
[----:B------:R-:W-:Y:S02]  /*0cb0*/  IMAD.U32 R27, R32, 0x10000, RZ ;  /* 0x00010000201b7824 */ /* 0x000fe400078e00ff */
[----:B------:R-:W-:Y:S01]  /*0cc0*/  FFMA.FTZ R17, R82, R17, R95 ;  /* 0x0000001152117223 */ /* 0x000fe2000001005f */
[----:B------:R-:W-:-:S02]  /*0cd0*/  SHF.L.U32 R95, R34, 0x10, RZ ;  /* 0x00000010225f7819 */ /* 0x000fc400000006ff */
[----:B------:R-:W-:Y:S01]  /*0ce0*/  PRMT R88, R26, 0x7632, R88 ;  /* 0x000076321a587816 */ /* 0x000fe20000000058 */
[----:B------:R-:W-:Y:S01]  /*0cf0*/  FFMA.FTZ R89, R0, R40, R89 ;  /* 0x0000002800597223 */ /* 0x000fe20000010059 */
[----:B------:R-:W5:Y:S01]  /*0d00*/  LDG.E.128 R32, desc[UR6][R2.64+0xc000] ;  /* 0x00c0000602207981 */ /* 0x000f62000c1e1d00 */
[----:B------:R-:W-:Y:S01]  /*0d10*/  SHF.L.U32 R26, R26, 0x10, RZ ;  /* 0x000000101a1a7819 */ /* 0x000fe200000006ff */
[--C-:B------:R-:W-:Y:S01]  /*0d20*/  FFMA.FTZ R40, R86, R27, R17.reuse ;  /* 0x0000001b56287223 */ /* 0x100fe20000010011 */
[C---:B------:R-:W-:Y:S02]  /*0d30*/  PRMT R17, R18.reuse, 0x7632, R17 ;  /* 0x0000763212117816 */ /* 0x040fe40000000011 */
[----:B------:R-:W-:Y:S01]  /*0d40*/  SHF.L.U32 R18, R18, 0x10, RZ ;  /* 0x0000001012127819 */ /* 0x000fe200000006ff */
[----:B------:R-:W-:Y:S01]  /*0d50*/  FFMA.FTZ R16, R81, R26, R16 ;  /* 0x0000001a51107223 */ /* 0x000fe20000010010 */
[----:B------:R-:W-:Y:S01]  /*0d60*/  SHF.L.U32 R88, R88, 0x10, RZ ;  /* 0x0000001058587819 */ /* 0x000fe200000006ff */
[--C-:B------:R-:W-:Y:S01]  /*0d70*/  FFMA.FTZ R95, R84, R95, R89.reuse ;  /* 0x0000005f545f7223 */ /* 0x100fe20000010059 */
[----:B------:R-:W-:Y:S01]  /*0d80*/  IMAD.U32 R87, R87, 0x10000, RZ ;  /* 0x0001000057577824 */ /* 0x000fe200078e00ff */
[----:B------:R-:W-:Y:S01]  /*0d90*/  SHF.L.U32 R26, R17, 0x10, RZ ;  /* 0x00000010111a7819 */ /* 0x000fe200000006ff */
[----:B------:R-:W-:Y:S01]  /*0da0*/  FFMA.FTZ R27, R81, R18, R40 ;  /* 0x00000012511b7223 */ /* 0x000fe20000010028 */
[----:B------:R-:W-:-:S02]  /*0db0*/  PRMT R89, R41, 0x7632, R89 ;  /* 0x0000763229597816 */ /* 0x000fc40000000059 */
[----:B------:R-:W-:Y:S01]  /*0dc0*/  SHF.L.U32 R41, R41, 0x10, RZ ;  /* 0x0000001029297819 */ /* 0x000fe200000006ff */
[C---:B------:R-:W-:Y:S01]  /*0dd0*/  FFMA.FTZ R17, R87.reuse, R88, R16 ;  /* 0x0000005857117223 */ /* 0x040fe20000010010 */
        /* <DEDUP_REMOVED lines=8> */
[----:B------:R-:W-:Y:S01]  /*0e60*/  SHF.L.U32 R48, R48, 0x10, RZ ;  /* 0x0000001030307819 */ /* 0x000fe200000006ff */
[----:B------:R-:W-:Y:S01]  /*0e70*/  FFMA.FTZ R93, R80, R93, R17 ;  /* 0x0000005d505d7223 */ /* 0x000fe20000010011 */
[----:B------:R-:W-:Y:S01]  /*0e80*/  PRMT R26, R19, 0x7632, R26 ;  /* 0x00007632131a7816 */ /* 0x000fe2000000001a */
[----:B------:R-:W-:Y:S01]  /*0e90*/  FFMA.FTZ R90, R81, R18, R88 ;  /* 0x00000012515a7223 */ /* 0x000fe20000010058 */
[----:B------:R-:W-:Y:S01]  /*0ea0*/  SHF.L.U32 R25, R25, 0x10, RZ ;  /* 0x0000001019197819 */ /* 0x000fe200000006ff */
[----:B------:R-:W5:Y:S01]  /*0eb0*/  LDG.E.128 R16, desc[UR6][R2.64+0xf800] ;  /* 0x00f8000602107981 */ /* 0x000f62000c1e1d00 */
[----:B------:R-:W-:Y:S01]  /*0ec0*/  SHF.L.U32 R27, R27, 0x10, RZ ;  /* 0x000000101b1b7819 */ /* 0x000fe200000006ff */
[----:B------:R-:W-:Y:S02]  /*0ed0*/  IMAD.U32 R88, R24, 0x10000, RZ ;  /* 0x0001000018587824 */ /* 0x000fe400078e00ff */
[----:B------:R-:W-:Y:S01]  /*0ee0*/  FFMA.FTZ R41, R0, R48, R91 ;  /* 0x0000003000297223 */ /* 0x000fe2000001005b */
[----:B------:R-:W-:Y:S01]  /*0ef0*/  SHF.L.U32 R89, R26, 0x10, RZ ;  /* 0x000000101a597819 */ /* 0x000fe200000006ff */
[----:B------:R-:W-:-:S02]  /*0f00*/  FFMA.FTZ R91, R88, R25, R93 ;  /* 0x00000019585b7223 */ /* 0x000fc4000001005d */
[----:B------:R-:W-:Y:S01]  /*0f10*/  FFMA.FTZ R95, R84, R27, R41 ;  /* 0x0000001b545f7223 */ /* 0x000fe20000010029 */
[----:B------:R-:W-:Y:S01]  /*0f20*/  PRMT R42, R42, 0x7632, R42 ;  /* 0x000076322a2a7816 */ /* 0x000fe2000000002a */
[----:B------:R-:W5:Y:S01]  /*0f30*/  LDG.E.128 R24, desc[UR6][R2.64+0x13000] ;  /* 0x0130000602187981 */ /* 0x000f62000c1e1d00 */
[C---:B------:R-:W-:Y:S02]  /*0f40*/  IMAD.U32 R41, R49.reuse, 0x10000, RZ ;  /* 0x0001000031297824 */ /* 0x040fe400078e00ff */
[--C-:B------:R-:W-:Y:S01]  /*0f50*/  FFMA.FTZ R89, R88, R89, R40.reuse ;  /* 0x0000005958597223 */ /* 0x100fe20000010028 */
[----:B------:R-:W-:Y:S02]  /*0f60*/  PRMT R49, R49, 0x7632, R49 ;  /* 0x0000763231317816 */ /* 0x000fe40000000031 */
[C---:B------:R-:W-:Y:S02]  /*0f70*/  PRMT R40, R72.reuse, 0x7632, R40 ;  /* 0x0000763248287816 */ /* 0x040fe40000000028 */
[----:B------:R-:W-:-:S02]  /*0f80*/  SHF.L.U32 R72, R72, 0x10, RZ ;  /* 0x0000001048487819 */ /* 0x000fc400000006ff */
[----:B------:R-:W-:Y:S01]  /*0f90*/  SHF.L.U32 R42, R42, 0x10, RZ ;  /* 0x000000102a2a7819 */ /* 0x000fe200000006ff */
[----:B------:R-:W-:Y:S01]  /*0fa0*/  FFMA.FTZ R95, R82, R41, R95 ;  /* 0x00000029525f7223 */ /* 0x000fe2000001005f */
[----:B------:R-:W-:Y:S01]  /*0fb0*/  SHF.L.U32 R49, R49, 0x10, RZ ;  /* 0x0000001031317819 */ /* 0x000fe200000006ff */
[----:B------:R-:W-:Y:S01]  /*0fc0*/  IMAD.U32 R97, R40, 0x10000, RZ ;  /* 0x0001000028617824 */ /* 0x000fe200078e00ff */
[C---:B------:R-:W-:Y:S01]  /*0fd0*/  SHF.L.U32 R41, R43.reuse, 0x10, RZ ;  /* 0x000000102b297819 */ /* 0x040fe200000006ff */
[----:B------:R-:W-:Y:S01]  /*0fe0*/  FFMA.FTZ R83, R0, R72, R83 ;  /* 0x0000004800537223 */ /* 0x000fe20000010053 */
[----:B------:R-:W-:Y:S01]  /*0ff0*/  PRMT R43, R43, 0x7632, R43 ;  /* 0x000076322b2b7816 */ /* 0x000fe2000000002b */
        /* <DEDUP_REMOVED lines=9> */
[----:B------:R-:W-:Y:S02]  /*1090*/  IMAD.U32 R40, R40, 0x10000, RZ ;  /* 0x0001000028287824 */ /* 0x000fe400078e00ff */
[----:B------:R-:W-:Y:S01]  /*10a0*/  FFMA.FTZ R42, R81, R50, R42 ;  /* 0x00000032512a7223 */ /* 0x000fe2000001002a */
[----:B------:R-:W-:Y:S01]  /*10b0*/  SHF.L.U32 R49, R48, 0x10, RZ ;  /* 0x0000001030317819 */ /* 0x000fe200000006ff */
[----:B------:R-:W-:Y:S01]  /*10c0*/  FFMA.FTZ R73, R82, R73, R83 ;  /* 0x0000004952497223 */ /* 0x000fe20000010053 */
[----:B------:R-:W-:Y:S01]  /*10d0*/  FFMA.FTZ R83, R88, R43, R41 ;  /* 0x0000002b58537223 */ /* 0x000fe20000010029 */
[----:B------:R-:W-:Y:S01]  /*10e0*/  FFMA.FTZ R43, R87, R40, R42 ;  /* 0x00000028572b7223 */ /* 0x000fe2000001002a */
[----:B------:R-:W-:Y:S01]  /*10f0*/  PRMT R48, R76, 0x7632, R48 ;  /* 0x000076324c307816 */ /* 0x000fe20000000030 */
[----:B------:R-:W-:Y:S01]  /*1100*/  FFMA.FTZ R42, R86, R49, R73 ;  /* 0x00000031562a7223 */ /* 0x000fe20000010049 */
[----:B------:R-:W-:-:S02]  /*1110*/  SHF.L.U32 R40, R74, 0x10, RZ ;  /* 0x000000104a287819 */ /* 0x000fc400000006ff */
[----:B------:R-:W-:Y:S02]  /*1120*/  SHF.L.U32 R76, R76, 0x10, RZ ;  /* 0x000000104c4c7819 */ /* 0x000fe400000006ff */
[----:B------:R-:W-:Y:S01]  /*1130*/  PRMT R74, R74, 0x7632, R74 ;  /* 0x000076324a4a7816 */ /* 0x000fe2000000004a */
[----:B------:R-:W-:Y:S01]  /*1140*/  FFMA.FTZ R40, R81, R40, R42 ;  /* 0x0000002851287223 */ /* 0x000fe2000001002a */
[----:B------:R-:W-:Y:S01]  /*1150*/  SHF.L.U32 R49, R48, 0x10, RZ ;  /* 0x0000001030317819 */ /* 0x000fe200000006ff */
[C---:B------:R-:W-:Y:S01]  /*1160*/  IMAD.U32 R41, R51.reuse, 0x10000, RZ ;  /* 0x0001000033297824 */ /* 0x040fe200078e00ff */
[----:B------:R-:W-:Y:S01]  /*1170*/  SHF.L.U32 R74, R74, 0x10, RZ ;  /* 0x000000104a4a7819 */ /* 0x000fe200000006ff */
[----:B------:R-:W-:Y:S01]  /*1180*/  FFMA.FTZ R85, R0, R76, R85 ;  /* 0x0000004c00557223 */ /* 0x000fe20000010055 */
[----:B------:R-:W-:Y:S01]  /*1190*/  PRMT R0, R51, 0x7632, R0 ;  /* 0x0000763233007816 */ /* 0x000fe20000000000 */
[----:B------:R-:W-:Y:S02]  /*11a0*/  FFMA.FTZ R73, R80, R41, R43 ;  /* 0x0000002950497223 */ /* 0x000fe4000001002b */
[----:B------:R-:W-:Y:S01]  /*11b0*/  FFMA.FTZ R99, R84, R49, R85 ;  /* 0x0000003154637223 */ /* 0x000fe20000010055 */
[----:B------:R-:W-:Y:S01]  /*11c0*/  FFMA.FTZ R95, R87, R74, R40 ;  /* 0x0000004a575f7223 */ /* 0x000fe20000010028 */
[----:B------:R-:W5:Y:S01]  /*11d0*/  LDG.E.128 R48, desc[UR6][R2.64+0x2000] ;  /* 0x0020000602307981 */ /* 0x000f62000c1e1d00 */
[----:B------:R-:W-:-:S03]  /*11e0*/  SHF.L.U32 R85, R0, 0x10, RZ ;  /* 0x0000001000557819 */ /* 0x000fc600000006ff */
[----:B------:R-:W5:Y:S01]  /*11f0*/  LDG.E.128 R40, desc[UR6][R44.64+0x2000] ;  /* 0x002000062c287981 */ /* 0x000f62000c1e1d00 */
[----:B------:R-:W-:Y:S02]  /*1200*/  SHF.L.U32 R97, R77, 0x10, RZ ;  /* 0x000000104d617819 */ /* 0x000fe400000006ff */
[----:B------:R-:W-:Y:S02]  /*1210*/  SHF.L.U32 R72, R64, 0x10, RZ ;  /* 0x0000001040487819 */ /* 0x000fe400000006ff */
[----:B------:R-:W-:Y:S02]  /*1220*/  SHF.L.U32 R0, R68, 0x10, RZ ;  /* 0x0000001044007819 */ /* 0x000fe400000006ff */
[----:B------:R-:W-:Y:S01]  /*1230*/  PRMT R68, R75, 0x7632, R68 ;  /* 0x000076324b447816 */ /* 0x000fe20000000044 */
[----:B------:R-:W-:Y:S02]  /*1240*/  FFMA.FTZ R97, R82, R97, R99 ;  /* 0x0000006152617223 */ /* 0x000fe40000010063 */
[----:B------:R-:W-:Y:S01]  /*1250*/  FFMA.FTZ R91, R0, R72, R91 ;  /* 0x00000048005b7223 */ /* 0x000fe2000001005b */
[----:B------:R-:W-:-:S02]  /*1260*/  PRMT R72, R64, 0x7632, R72 ;  /* 0x0000763240487816 */ /* 0x000fc40000000048 */
[----:B------:R-:W-:Y:S01]  /*1270*/  PRMT R82, R68, 0x7632, R82 ;  /* 0x0000763244527816 */ /* 0x000fe20000000052 */
[----:B------:R-:W-:Y:S01]  /*1280*/  FFMA.FTZ R85, R88, R85, R73 ;  /* 0x0000005558557223 */ /* 0x000fe20000010049 */
[----:B------:R-:W-:Y:S01]  /*1290*/  IMAD.U32 R93, R75, 0x10000, RZ ;  /* 0x000100004b5d7824 */ /* 0x000fe200078e00ff */
[----:B------:R-:W-:Y:S02]  /*12a0*/  SHF.L.U32 R73, R72, 0x10, RZ ;  /* 0x0000001048497819 */ /* 0x000fe400000006ff */
[----:B------:R-:W-:Y:S01]  /*12b0*/  SHF.L.U32 R82, R82, 0x10, RZ ;  /* 0x0000001052527819 */ /* 0x000fe200000006ff */
[----:B------:R-:W-:-:S04]  /*12c0*/  FFMA.FTZ R93, R80, R93, R95 ;  /* 0x0000005d505d7223 */ /* 0x000fc8000001005f */
[----:B------:R-:W-:Y:S02]  /*12d0*/  FFMA.FTZ R95, R82, R73, R91 ;  /* 0x00000049525f7223 */ /* 0x000fe4000001005b */
[----:B------:R-:W5:Y:S01]  /*12e0*/  LDG.E.128 R72, desc[UR6][R2.64+0x5800] ;  /* 0x0058000602487981 */ /* 0x000f62000c1e1d00 */
[----:B------:R-:W-:Y:S02]  /*12f0*/  PRMT R77, R77, 0x7632, R77 ;  /* 0x000076324d4d7816 */ /* 0x000fe4000000004d */
[----:B------:R-:W-:-:S03]  /*1300*/  PRMT R64, R78, 0x7632, R64 ;  /* 0x000076324e407816 */ /* 0x000fc60000000040 */
[----:B------:R-:W-:Y:S01]  /*1310*/  IMAD.U32 R77, R77, 0x10000, RZ ;  /* 0x000100004d4d7824 */ /* 0x000fe200078e00ff */
[----:B------:R-:W-:-:S03]  /*1320*/  SHF.L.U32 R78, R78, 0x10, RZ ;  /* 0x000000104e4e7819 */ /* 0x000fc600000006ff */
[----:B------:R-:W-:Y:S01]  /*1330*/  FFMA.FTZ R84, R86, R77, R97 ;  /* 0x0000004d56547223 */ /* 0x000fe20000010061 */
[----:B------:R-:W-:Y:S02]  /*1340*/  SHF.L.U32 R77, R65, 0x10, RZ ;  /* 0x00000010414d7819 */ /* 0x000fe400000006ff */
        /* <DEDUP_REMOVED lines=8> */
[----:B------:R-:W-:-:S02]  /*13d0*/  PRMT R69, R66, 0x7632, R69 ;  /* 0x0000763242457816 */ /* 0x000fc40000000045 */
        /* <DEDUP_REMOVED lines=18> */
[----:B------:R-:W-:Y:S01]  /*1500*/  PRMT R71, R60, 0x7632, R71 ;  /* 0x000076323c477816 */ /* 0x000fe20000000047 */
[----:B------:R-:W5:Y:S01]  /*1510*/  LDG.E.128 R64, desc[UR6][R2.64+0x9000] ;  /* 0x0090000602407981 */ /* 0x000f62000c1e1d00 */
[----:B------:R-:W-:Y:S02]  /*1520*/  FFMA.FTZ R79, R0, R77, R89 ;  /* 0x0000004d004f7223 */ /* 0x000fe40000010059 */
[----:B------:R-:W-:Y:S02]  /*1530*/  SHF.L.U32 R71, R71, 0x10, RZ ;  /* 0x0000001047477819 */ /* 0x000fe400000006ff */
[----:B------:R-:W-:Y:S02]  /*1540*/  SHF.L.U32 R77, R61, 0x10, RZ ;  /* 0x000000103d4d7819 */ /* 0x000fe400000006ff */
[----:B------:R-:W-:Y:S01]  /*1550*/  SHF.L.U32 R68, R68, 0x10, RZ ;  /* 0x0000001044447819 */ /* 0x000fe200000006ff */
[----:B------:R-:W-:Y:S01]  /*1560*/  FFMA.FTZ R71, R82, R71, R79 ;  /* 0x0000004752477223 */ /* 0x000fe2000001004f */
[----:B------:R-:W-:-:S02]  /*1570*/  SHF.L.U32 R89, R76, 0x10, RZ ;  /* 0x000000104c597819 */ /* 0x000fc400000006ff */
[----:B------:R-:W-:Y:S01]  /*1580*/  PRMT R61, R61, 0x7632, R61 ;  /* 0x000076323d3d7816 */ /* 0x000fe2000000003d */
[----:B------:R-:W-:Y:S01]  /*1590*/  IMAD.U32 R87, R60, 0x10000, RZ ;  /* 0x000100003c577824 */ /* 0x000fe200078e00ff */
[----:B------:R-:W-:Y:S01]  /*15a0*/  SHF.L.U32 R84, R84, 0x10, RZ ;  /* 0x0000001054547819 */ /* 0x000fe200000006ff */
[----:B------:R-:W-:Y:S01]  /*15b0*/  FFMA.FTZ R78, R86, R77, R71 ;  /* 0x0000004d564e7223 */ /* 0x000fe20000010047 */
[C---:B------:R-:W-:Y:S01]  /*15c0*/  FFMA.FTZ R93, R88.reuse, R68, R93 ;  /* 0x00000044585d7223 */ /* 0x040fe2000001005d */
[----:B------:R-:W-:Y:S01]  /*15d0*/  FFMA.FTZ R89, R88, R89, R70 ;  /* 0x0000005958597223 */ /* 0x000fe20000010046 */
[C---:B------:R-:W-:Y:S01]  /*15e0*/  PRMT R76, R62.reuse, 0x7632, R76 ;  /* 0x000076323e4c7816 */ /* 0x040fe2000000004c */
[----:B------:R-:W-:Y:S01]  /*15f0*/  IMAD.U32 R60, R61, 0x10000, RZ ;  /* 0x000100003d3c7824 */ /* 0x000fe200078e00ff */
[----:B------:R-:W-:Y:S01]  /*1600*/  SHF.L.U32 R77, R62, 0x10, RZ ;  /* 0x000000103e4d7819 */ /* 0x000fe200000006ff */
[----:B------:R-:W-:Y:S01]  /*1610*/  FFMA.FTZ R87, R84, R87, R69 ;  /* 0x0000005754577223 */ /* 0x000fe20000010045 */
[C---:B--2---:R-:W-:Y:S01]  /*1620*/  SHF.L.U32 R88, R52.reuse, 0x10, RZ ;  /* 0x0000001034587819 */ /* 0x044fe200000006ff */
[----:B------:R-:W2:Y:S01]  /*1630*/  LDG.E.128 R68, desc[UR6][R2.64+0xc800] ;  /* 0x00c8000602447981 */ /* 0x000ea2000c1e1d00 */
        /* <DEDUP_REMOVED lines=8> */
[C---:B------:R-:W-:Y:S02]  /*16c0*/  PRMT R77, R53.reuse, 0x7632, R77 ;  /* 0x00007632354d7816 */ /* 0x040fe4000000004d */
[----:B------:R-:W-:Y:S01]  /*16d0*/  SHF.L.U32 R83, R53, 0x10, RZ ;  /* 0x0000001035537819 */ /* 0x000fe200000006ff */
[----:B------:R-:W-:Y:S01]  /*16e0*/  FFMA.FTZ R95, R82, R63, R95 ;  /* 0x0000003f525f7223 */ /* 0x000fe2000001005f */
[----:B------:R-:W-:Y:S01]  /*16f0*/  FFMA.FTZ R53, R81, R76, R60 ;  /* 0x0000004c51357223 */ /* 0x000fe2000001003c */
[----:B------:R-:W-:Y:S01]  /*1700*/  SHF.L.U32 R76, R77, 0x10, RZ ;  /* 0x000000104d4c7819 */ /* 0x000fe200000006ff */
[----:B------:R-:W2:Y:S01]  /*1710*/  LDG.E.128 R60, desc[UR6][R2.64+0x10000] ;  /* 0x01000006023c7981 */ /* 0x000ea2000c1e1d00 */
[----:B------:R-:W-:Y:S01]  /*1720*/  FFMA.FTZ R78, R86, R83, R95 ;  /* 0x00000053564e7223 */ /* 0x000fe2000001005f */
[----:B---3--:R-:W-:-:S02]  /*1730*/  PRMT R88, R56, 0x7632, R88 ;  /* 0x0000763238587816 */ /* 0x008fc40000000058 */
        /* <DEDUP_REMOVED lines=22> */
[----:B------:R-:W-:Y:S02]  /*18a0*/  IMAD.U32 R55, R55, 0x10000, RZ ;  /* 0x0001000037377824 */ /* 0x000fe400078e00ff */
        /* <DEDUP_REMOVED lines=19> */
[----:B------:R-:W4:Y:S01]  /*19e0*/  LDG.E.128 R52, desc[UR6][R2.64+0x2800] ;  /* 0x0028000602347981 */ /* 0x000f22000c1e1d00 */
[C---:B-----5:R-:W-:Y:S01]  /*19f0*/  PRMT R88, R8.reuse, 0x7632, R88 ;  /* 0x0000763208587816 */ /* 0x060fe20000000058 */
[----:B------:R-:W-:-:S02]  /*1a00*/  IMAD.U32 R8, R8, 0x10000, RZ ;  /* 0x0001000008087824 */ /* 0x000fc400078e00ff */
[----:B------:R-:W5:Y:S01]  /*1a10*/  LDG.E.128 R56, desc[UR6][R44.64+0x2800] ;  /* 0x002800062c387981 */ /* 0x000f62000c1e1d00 */
[----:B------:R-:W-:Y:S01]  /*1a20*/  PRMT R92, R6, 0x7632, R92 ;  /* 0x00007632065c7816 */ /* 0x000fe2000000005c */
[----:B------:R-:W-:Y:S01]  /*1a30*/  FFMA.FTZ R6, R90, R95, R97 ;  /* 0x0000005f5a067223 */ /* 0x000fe20000010061 */
        /* <DEDUP_REMOVED lines=12> */
[----:B------:R-:W-:-:S02]  /*1b00*/  IMAD.U32 R89, R4, 0x10000, RZ ;  /* 0x0001000004597824 */ /* 0x000fc400078e00ff */
[----:B------:R-:W-:Y:S01]  /*1b10*/  FFMA.FTZ R95, R91, R0, R86 ;  /* 0x000000005b5f7223 */ /* 0x000fe20000010056 */
[----:B------:R-:W-:Y:S01]  /*1b20*/  SHF.L.U32 R91, R7, 0x10, RZ ;  /* 0x00000010075b7819 */ /* 0x000fe200000006ff */
[----:B------:R-:W-:Y:S01]  /*1b30*/  FFMA.FTZ R9, R80, R9, R93 ;  /* 0x0000000950097223 */ /* 0x000fe2000001005d */
[----:B------:R-:W-:Y:S01]  /*1b40*/  FFMA.FTZ R89, R84, R89, R5 ;  /* 0x0000005954597223 */ /* 0x000fe20000010005 */
[----:B------:R-:W-:Y:S01]  /*1b50*/  SHF.L.U32 R8, R20, 0x10, RZ ;  /* 0x0000001014087819 */ /* 0x000fe200000006ff */
[----:B------:R-:W-:Y:S01]  /*1b60*/  IMAD.U32 R93, R10, 0x10000, RZ ;  /* 0x000100000a5d7824 */ /* 0x000fe200078e00ff */
[----:B------:R-:W5:Y:S01]  /*1b70*/  LDG.E.128 R4, desc[UR6][R2.64+0x6000] ;  /* 0x0060000602047981 */ /* 0x000f62000c1e1d00 */
[----:B------:R-:W-:Y:S02]  /*1b80*/  SHF.L.U32 R0, R12, 0x10, RZ ;  /* 0x000000100c007819 */ /* 0x000fe400000006ff */
[----:B------:R-:W-:Y:S02]  /*1b90*/  PRMT R20, R20, 0x7632, R20 ;  /* 0x0000763214147816 */ /* 0x000fe40000000014 */
[----:B------:R-:W-:Y:S01]  /*1ba0*/  PRMT R88, R12, 0x7632, R88 ;  /* 0x000076320c587816 */ /* 0x000fe20000000058 */
[----:B------:R-:W-:Y:S01]  /*1bb0*/  FFMA.FTZ R91, R84, R91, R9 ;  /* 0x0000005b545b7223 */ /* 0x000fe20000010009 */
[----:B------:R-:W-:Y:S01]  /*1bc0*/  FFMA.FTZ R90, R90, R93, R95 ;  /* 0x0000005d5a5a7223 */ /* 0x000fe2000001005f */
[----:B------:R-:W-:Y:S01]  /*1bd0*/  SHF.L.U32 R9, R20, 0x10, RZ ;  /* 0x0000001014097819 */ /* 0x000fe200000006ff */
[----:B------:R-:W-:Y:S01]  /*1be0*/  FFMA.FTZ R93, R0, R8, R87 ;  /* 0x00000008005d7223 */ /* 0x000fe20000010057 */
[----:B------:R-:W-:Y:S01]  /*1bf0*/  IMAD.U32 R88, R88, 0x10000, RZ ;  /* 0x0001000058587824 */ /* 0x000fe200078e00ff */
[----:B------:R-:W-:-:S02]  /*1c00*/  PRMT R10, R10, 0x7632, R10 ;  /* 0x000076320a0a7816 */ /* 0x000fc4000000000a */
[C---:B------:R-:W-:Y:S01]  /*1c10*/  PRMT R8, R21.reuse, 0x7632, R8 ;  /* 0x0000763215087816 */ /* 0x040fe20000000008 */
[----:B------:R-:W-:Y:S01]  /*1c20*/  FFMA.FTZ R9, R88, R9, R93 ;  /* 0x0000000958097223 */ /* 0x000fe2000001005d */
[----:B------:R-:W-:Y:S02]  /*1c30*/  SHF.L.U32 R21, R21, 0x10, RZ ;  /* 0x0000001015157819 */ /* 0x000fe400000006ff */
[C---:B------:R-:W-:Y:S02]  /*1c40*/  PRMT R87, R13.reuse, 0x7632, R87 ;  /* 0x000076320d577816 */ /* 0x040fe40000000057 */
[----:B------:R-:W-:Y:S02]  /*1c50*/  SHF.L.U32 R86, R13, 0x10, RZ ;  /* 0x000000100d567819 */ /* 0x000fe400000006ff */
        /* <DEDUP_REMOVED lines=9> */
[----:B------:R-:W-:Y:S01]  /*1cf0*/  IMAD.U32 R21, R22, 0x10000, RZ ;  /* 0x0001000016157824 */ /* 0x000fe200078e00ff */
[----:B------:R-:W-:-:S02]  /*1d00*/  PRMT R12, R11, 0x7632, R12 ;  /* 0x000076320b0c7816 */ /* 0x000fc4000000000c */
[----:B------:R-:W-:Y:S01]  /*1d10*/  SHF.L.U32 R13, R11, 0x10, RZ ;  /* 0x000000100b0d7819 */ /* 0x000fe200000006ff */
[----:B------:R-:W-:Y:S01]  /*1d20*/  FFMA.FTZ R97, R0, R82, R83 ;  /* 0x0000005200617223 */ /* 0x000fe20000010053 */
[----:B------:R-:W5:Y:S01]  /*1d30*/  LDG.E.128 R8, desc[UR6][R2.64+0x9800] ;  /* 0x0098000602087981 */ /* 0x000f62000c1e1d00 */
[----:B------:R-:W-:Y:S01]  /*1d40*/  SHF.L.U32 R95, R36, 0x10, RZ ;  /* 0x00000010245f7819 */ /* 0x000fe200000006ff */
[----:B------:R-:W-:Y:S01]  /*1d50*/  FFMA.FTZ R21, R90, R21, R93 ;  /* 0x000000155a157223 */ /* 0x000fe2000001005d */
[----:B------:R-:W-:Y:S02]  /*1d60*/  PRMT R20, R22, 0x7632, R20 ;  /* 0x0000763216147816 */ /* 0x000fe40000000014 */
[----:B------:R-:W-:Y:S01]  /*1d70*/  PRMT R92, R14, 0x7632, R92 ;  /* 0x000076320e5c7816 */ /* 0x000fe2000000005c */
[----:B------:R-:W-:Y:S01]  /*1d80*/  FFMA.FTZ R95, R88, R95, R97 ;  /* 0x0000005f585f7223 */ /* 0x000fe20000010061 */
[C---:B------:R-:W-:Y:S02]  /*1d90*/  SHF.L.U32 R93, R37.reuse, 0x10, RZ ;  /* 0x00000010255d7819 */ /* 0x040fe400000006ff */
[----:B------:R-:W-:Y:S01]  /*1da0*/  SHF.L.U32 R83, R20, 0x10, RZ ;  /* 0x0000001014537819 */ /* 0x000fe200000006ff */
[----:B------:R-:W-:Y:S01]  /*1db0*/  IMAD.U32 R92, R92, 0x10000, RZ ;  /* 0x000100005c5c7824 */ /* 0x000fe200078e00ff */
[----:B------:R-:W-:Y:S01]  /*1dc0*/  PRMT R37, R37, 0x7632, R37 ;  /* 0x0000763225257816 */ /* 0x000fe20000000025 */
[----:B------:R-:W-:Y:S01]  /*1dd0*/  FFMA.FTZ R36, R86, R93, R95 ;  /* 0x0000005d56247223 */ /* 0x000fe2000001005f */
[----:B------:R-:W-:Y:S01]  /*1de0*/  SHF.L.U32 R95, R12, 0x10, RZ ;  /* 0x000000100c5f7819 */ /* 0x000fe200000006ff */
[----:B------:R-:W-:Y:S01]  /*1df0*/  FFMA.FTZ R13, R80, R13, R81 ;  /* 0x0000000d500d7223 */ /* 0x000fe20000010051 */
[----:B------:R-:W-:Y:S01]  /*1e00*/  FFMA.FTZ R20, R92, R83, R21 ;  /* 0x000000535c147223 */ /* 0x000fe20000010015 */
[C---:B------:R-:W-:Y:S01]  /*1e10*/  PRMT R12, R28.reuse, 0x7632, R12 ;  /* 0x000076321c0c7816 */ /* 0x040fe2000000000c */
[----:B------:R-:W5:Y:S01]  /*1e20*/  LDG.E.128 R80, desc[UR6][R2.64+0xd000] ;  /* 0x00d0000602507981 */ /* 0x000f62000c1e1d00 */
[----:B------:R-:W-:-:S02]  /*1e30*/  SHF.L.U32 R28, R28, 0x10, RZ ;  /* 0x000000101c1c7819 */ /* 0x000fc400000006ff */
[----:B------:R-:W-:Y:S02]  /*1e40*/  SHF.L.U32 R14, R23, 0x10, RZ ;  /* 0x00000010170e7819 */ /* 0x000fe400000006ff */
[----:B------:R-:W-:Y:S01]  /*1e50*/  SHF.L.U32 R93, R15, 0x10, RZ ;  /* 0x000000100f5d7819 */ /* 0x000fe200000006ff */
[----:B------:R-:W-:Y:S02]  /*1e60*/  IMAD.U32 R22, R37, 0x10000, RZ ;  /* 0x0001000025167824 */ /* 0x000fe400078e00ff */
[----:B------:R-:W-:Y:S01]  /*1e70*/  FFMA.FTZ R95, R84, R95, R13 ;  /* 0x0000005f545f7223 */ /* 0x000fe2000001000d */
[----:B------:R-:W-:Y:S01]  /*1e80*/  SHF.L.U32 R13, R12, 0x10, RZ ;  /* 0x000000100c0d7819 */ /* 0x000fe200000006ff */
[----:B------:R-:W-:Y:S01]  /*1e90*/  FFMA.FTZ R85, R0, R28, R85 ;  /* 0x0000001c00557223 */ /* 0x000fe20000010055 */
[----:B------:R-:W-:Y:S01]  /*1ea0*/  PRMT R94, R15, 0x7632, R94 ;  /* 0x000076320f5e7816 */ /* 0x000fe2000000005e */
[----:B------:R-:W-:Y:S01]  /*1eb0*/  FFMA.FTZ R15, R93, R14, R20 ;  /* 0x0000000e5d0f7223 */ /* 0x000fe20000010014 */
[----:B------:R-:W-:-:S02]  /*1ec0*/  IMAD.U32 R21, R38, 0x10000, RZ ;  /* 0x0001000026157824 */ /* 0x000fc400078e00ff */
[----:B------:R-:W-:Y:S01]  /*1ed0*/  FFMA.FTZ R37, R87, R22, R36 ;  /* 0x0000001657257223 */ /* 0x000fe20000010024 */
[----:B------:R-:W-:Y:S02]  /*1ee0*/  PRMT R38, R38, 0x7632, R38 ;  /* 0x0000763226267816 */ /* 0x000fe40000000026 */
        /* <DEDUP_REMOVED lines=12> */
[----:B------:R-:W-:Y:S01]  /*1fb0*/  SHF.L.U32 R32, R32, 0x10, RZ ;  /* 0x0000001020207819 */ /* 0x000fe200000006ff */
[C---:B------:R-:W-:Y:S01]  /*1fc0*/  IMAD.U32 R37, R30.reuse, 0x10000, RZ ;  /* 0x000100001e257824 */ /* 0x040fe200078e00ff */
[C---:B------:R-:W-:Y:S02]  /*1fd0*/  PRMT R28, R39.reuse, 0x7632, R28 ;  /* 0x00007632271c7816 */ /* 0x040fe4000000001c */
[----:B------:R-:W-:Y:S01]  /*1fe0*/  SHF.L.U32 R36, R39, 0x10, RZ ;  /* 0x0000001027247819 */ /* 0x000fe200000006ff */
[----:B------:R-:W-:Y:S01]  /*1ff0*/  FFMA.FTZ R39, R87, R20, R22 ;  /* 0x0000001457277223 */ /* 0x000fe20000010016 */
[----:B------:R-:W-:Y:S01]  /*2000*/  PRMT R30, R30, 0x7632, R30 ;  /* 0x000076321e1e7816 */ /* 0x000fe2000000001e */
[----:B------:R-:W-:Y:S01]  /*2010*/  FFMA.FTZ R84, R94, R23, R15 ;  /* 0x000000175e547223 */ /* 0x000fe2000001000f */
[----:B------:R-:W-:Y:S01]  /*2020*/  SHF.L.U32 R85, R29, 0x10, RZ ;  /* 0x000000101d557819 */ /* 0x000fe200000006ff */
[----:B------:R-:W5:Y:S01]  /*2030*/  LDG.E.128 R12, desc[UR6][R2.64+0x10800] ;  /* 0x01080006020c7981 */ /* 0x000f62000c1e1d00 */
[----:B------:R-:W-:Y:S01]  /*2040*/  FFMA.FTZ R89, R0, R32, R89 ;  /* 0x0000002000597223 */ /* 0x000fe20000010059 */
[----:B------:R-:W-:Y:S01]  /*2050*/  FFMA.FTZ R39, R90, R37, R39 ;  /* 0x000000255a277223 */ /* 0x000fe20000010027 */
[----:B------:R-:W-:Y:S01]  /*2060*/  SHF.L.U32 R37, R30, 0x10, RZ ;  /* 0x000000101e257819 */ /* 0x000fe200000006ff */
[----:B------:R-:W5:Y:S01]  /*2070*/  LDG.E.128 R20, desc[UR6][R2.64+0x14000] ;  /* 0x0140000602147981 */ /* 0x000f62000c1e1d00 */
[C---:B------:R-:W-:Y:S01]  /*2080*/  PRMT R32, R33.reuse, 0x7632, R32 ;  /* 0x0000763221207816 */ /* 0x040fe20000000020 */
[----:B------:R-:W-:Y:S01]  /*2090*/  FFMA.FTZ R89, R88, R85, R89 ;  /* 0x0000005558597223 */ /* 0x000fe20000010059 */
[----:B------:R-:W-:Y:S01]  /*20a0*/  SHF.L.U32 R33, R33, 0x10, RZ ;  /* 0x0000001021217819 */ /* 0x000fe200000006ff */
[----:B------:R-:W-:Y:S01]  /*20b0*/  IMAD.U32 R85, R28, 0x10000, RZ ;  /* 0x000100001c557824 */ /* 0x000fe200078e00ff */
[----:B------:R-:W-:Y:S01]  /*20c0*/  SHF.L.U32 R28, R31, 0x10, RZ ;  /* 0x000000101f1c7819 */ /* 0x000fe200000006ff */
[C---:B------:R-:W-:Y:S01]  /*20d0*/  FFMA.FTZ R29, R93.reuse, R36, R38 ;  /* 0x000000245d1d7223 */ /* 0x040fe20000010026 */
[----:B------:R-:W-:Y:S01]  /*20e0*/  FFMA.FTZ R30, R92, R37, R39 ;  /* 0x000000255c1e7223 */ /* 0x000fe20000010027 */
[----:B------:R-:W-:Y:S01]  /*20f0*/  SHF.L.U32 R32, R32, 0x10, RZ ;  /* 0x0000001020207819 */ /* 0x000fe200000006ff */
[----:B------:R-:W-:Y:S01]  /*2100*/  FFMA.FTZ R36, R86, R33, R89 ;  /* 0x0000002156247223 */ /* 0x000fe20000010059 */
[----:B------:R-:W-:Y:S01]  /*2110*/  FFMA.FTZ R85, R94, R85, R29 ;  /* 0x000000555e557223 */ /* 0x000fe2000001001d */
[----:B------:R-:W-:Y:S01]  /*2120*/  FFMA.FTZ R89, R93, R28, R30 ;  /* 0x0000001c5d597223 */ /* 0x000fe2000001001e */
[C---:B------:R-:W-:Y:S01]  /*2130*/  PRMT R28, R34.reuse, 0x7632, R28 ;  /* 0x00007632221c7816 */ /* 0x040fe2000000001c */
[----:B------:R-:W-:Y:S01]  /*2140*/  FFMA.FTZ R37, R87, R32, R36 ;  /* 0x0000002057257223 */ /* 0x000fe20000010024 */
[----:B------:R-:W-:-:S02]  /*2150*/  SHF.L.U32 R29, R34, 0x10, RZ ;  /* 0x00000010221d7819 */ /* 0x000fc400000006ff */
[----:B------:R-:W-:Y:S02]  /*2160*/  SHF.L.U32 R33, R28, 0x10, RZ ;  /* 0x000000101c217819 */ /* 0x000fe400000006ff */
[----:B------:R-:W-:Y:S01]  /*2170*/  PRMT R30, R16, 0x7632, R30 ;  /* 0x00007632101e7816 */ /* 0x000fe2000000001e */
[----:B------:R-:W-:Y:S01]  /*2180*/  FFMA.FTZ R29, R90, R29, R37 ;  /* 0x0000001d5a1d7223 */ /* 0x000fe20000010025 */
[----:B------:R-:W-:Y:S01]  /*2190*/  IMAD.U32 R16, R16, 0x10000, RZ ;  /* 0x0001000010107824 */ /* 0x000fe200078e00ff */
[----:B------:R-:W-:Y:S02]  /*21a0*/  PRMT R31, R31, 0x7632, R31 ;  /* 0x000076321f1f7816 */ /* 0x000fe4000000001f */
[----:B------:R-:W-:Y:S01]  /*21b0*/  SHF.L.U32 R37, R30, 0x10, RZ ;  /* 0x000000101e257819 */ /* 0x000fe200000006ff */
[----:B------:R-:W-:Y:S01]  /*21c0*/  FFMA.FTZ R32, R92, R33, R29 ;  /* 0x000000215c207223 */ /* 0x000fe2000001001d */
[----:B------:R-:W-:Y:S01]  /*21d0*/  FFMA.FTZ R91, R0, R16, R91 ;  /* 0x00000010005b7223 */ /* 0x000fe2000001005b */
[C---:B------:R-:W-:Y:S01]  /*21e0*/  IMAD.U32 R33, R17.reuse, 0x10000, RZ ;  /* 0x0001000011217824 */ /* 0x040fe200078e00ff */
[----:B------:R-:W-:-:S02]  /*21f0*/  PRMT R17, R17, 0x7632, R17 ;  /* 0x0000763211117816 */ /* 0x000fc40000000011 */
[C---:B------:R-:W-:Y:S02]  /*2200*/  PRMT R96, R24.reuse, 0x7632, R96 ;  /* 0x0000763218607816 */ /* 0x040fe40000000060 */
[----:B------:R-:W-:Y:S01]  /*2210*/  SHF.L.U32 R97, R24, 0x10, RZ ;  /* 0x0000001018617819 */ /* 0x000fe200000006ff */
[----:B------:R-:W-:Y:S01]  /*2220*/  FFMA.FTZ R91, R88, R37, R91 ;  /* 0x00000025585b7223 */ /* 0x000fe2000001005b */
[----:B------:R-:W-:Y:S01]  /*2230*/  SHF.L.U32 R31, R31, 0x10, RZ ;  /* 0x000000101f1f7819 */ /* 0x000fe200000006ff */
[----:B------:R0:W5:Y:S01]  /*2240*/  LDG.E.128 R36, desc[UR6][R44.64+0x3000] ;  /* 0x003000062c247981 */ /* 0x000162000c1e1d00 */
[----:B------:R-:W-:Y:S01]  /*2250*/  SHF.L.U32 R24, R17, 0x10, RZ ;  /* 0x0000001011187819 */ /* 0x000fe200000006ff */
[----:B------:R-:W-:Y:S02]  /*2260*/  IMAD.U32 R17, R96, 0x10000, RZ ;  /* 0x0001000060117824 */ /* 0x000fe400078e00ff */
[----:B------:R-:W-:Y:S01]  /*2270*/  FFMA.FTZ R97, R0, R97, R95 ;  /* 0x0000006100617223 */ /* 0x000fe2000001005f */
[----:B------:R-:W-:Y:S01]  /*2280*/  FFMA.FTZ R89, R94, R31, R89 ;  /* 0x0000001f5e597223 */ /* 0x000fe20000010059 */
[----:B------:R-:W-:Y:S01]  /*2290*/  FFMA.FTZ R34, R86, R33, R91 ;  /* 0x0000002156227223 */ /* 0x000fe2000001005b */
[----:B------:R-:W-:Y:S01]  /*22a0*/  SHF.L.U32 R16, R35, 0x10, RZ ;  /* 0x0000001023107819 */ /* 0x000fe200000006ff */
[----:B------:R-:W5:Y:S01]  /*22b0*/  LDG.E.128 R28, desc[UR6][R2.64+0x3000] ;  /* 0x00300006021c7981 */ /* 0x000f62000c1e1d00 */
[----:B------:R-:W-:Y:S01]  /*22c0*/  FFMA.FTZ R97, R88, R17, R97 ;  /* 0x0000001158617223 */ /* 0x000fe20000010061 */
[C---:B------:R-:W-:Y:S01]  /*22d0*/  SHF.L.U32 R17, R18.reuse, 0x10, RZ ;  /* 0x0000001012117819 */ /* 0x040fe200000006ff */
[----:B------:R-:W-:Y:S01]  /*22e0*/  FFMA.FTZ R95, R87, R24, R34 ;  /* 0x00000018575f7223 */ /* 0x000fe20000010022 */
[----:B------:R-:W-:Y:S01]  /*22f0*/  FFMA.FTZ R91, R93, R16, R32 ;  /* 0x000000105d5b7223 */ /* 0x000fe20000010020 */
[----:B------:R-:W-:-:S02]  /*2300*/  PRMT R18, R18, 0x7632, R18 ;  /* 0x0000763212127816 */ /* 0x000fc40000000012 */
[C---:B------:R-:W-:Y:S01]  /*2310*/  PRMT R16, R25.reuse, 0x7632, R16 ;  /* 0x0000763219107816 */ /* 0x040fe20000000010 */
[----:B------:R-:W-:Y:S01]  /*2320*/  FFMA.FTZ R95, R90, R17, R95 ;  /* 0x000000115a5f7223 */ /* 0x000fe2000001005f */
[----:B------:R-:W-:Y:S02]  /*2330*/  SHF.L.U32 R25, R25, 0x10, RZ ;  /* 0x0000001019197819 */ /* 0x000fe400000006ff */
[----:B------:R-:W-:Y:S01]  /*2340*/  SHF.L.U32 R17, R18, 0x10, RZ ;  /* 0x0000001012117819 */ /* 0x000fe200000006ff */
[----:B0-----:R-:W-:Y:S01]  /*2350*/  IMAD.U32 R44, R16, 0x10000, RZ ;  /* 0x00010000102c7824 */ /* 0x001fe200078e00ff */
[C---:B------:R-:W-:Y:S01]  /*2360*/  PRMT R16, R19.reuse, 0x7632, R16 ;  /* 0x0000763213107816 */ /* 0x040fe20000000010 */
[----:B------:R-:W-:Y:S01]  /*2370*/  FFMA.FTZ R86, R86, R25, R97 ;  /* 0x0000001956567223 */ /* 0x000fe20000010061 */
[----:B------:R-:W-:Y:S01]  /*2380*/  SHF.L.U32 R18, R19, 0x10, RZ ;  /* 0x0000001013127819 */ /* 0x000fe200000006ff */
[----:B------:R-:W-:Y:S01]  /*2390*/  FFMA.FTZ R24, R92, R17, R95 ;  /* 0x000000115c187223 */ /* 0x000fe2000001005f */
[----:B------:R-:W-:Y:S01]  /*23a0*/  PRMT R0, R35, 0x7632, R0 ;  /* 0x0000763223007816 */ /* 0x000fe20000000000 */
        /* <DEDUP_REMOVED lines=9> */
[----:B------:R-:W-:Y:S02]  /*2440*/  SHF.L.U32 R17, R0, 0x10, RZ ;  /* 0x0000001000117819 */ /* 0x000fe400000006ff */
[----:B------:R-:W-:Y:S01]  /*2450*/  PRMT R19, R48, 0x7632, R19 ;  /* 0x0000763230137816 */ /* 0x000fe20000000013 */
[----:B------:R-:W-:Y:S01]  /*2460*/  FFMA.FTZ R92, R92, R25, R45 ;  /* 0x000000195c5c7223 */ /* 0x000fe2000001002d */
[----:B------:R-:W-:Y:S01]  /*2470*/  SHF.L.U32 R48, R48, 0x10, RZ ;  /* 0x0000001030307819 */ /* 0x000fe200000006ff */
[C---:B------:R-:W-:Y:S01]  /*2480*/  IMAD.U32 R45, R40.reuse, 0x10000, RZ ;  /* 0x00010000282d7824 */ /* 0x040fe200078e00ff */
[----:B------:R-:W-:-:S02]  /*2490*/  PRMT R86, R40, 0x7632, R86 ;  /* 0x0000763228567816 */ /* 0x000fc40000000056 */
        /* <DEDUP_REMOVED lines=14> */
[----:B------:R-:W-:Y:S01]  /*2580*/  SHF.L.U32 R49, R49, 0x10, RZ ;  /* 0x0000001031317819 */ /* 0x000fe200000006ff */
[----:B------:R-:W5:Y:S01]  /*2590*/  LDG.E.128 R16, desc[UR6][R2.64+0xa000] ;  /* 0x00a0000602107981 */ /* 0x000f62000c1e1d00 */
[----:B------:R-:W-:Y:S01]  /*25a0*/  SHF.L.U32 R90, R90, 0x10, RZ ;  /* 0x000000105a5a7819 */ /* 0x000fe200000006ff */
[----:B------:R-:W-:Y:S01]  /*25b0*/  FFMA.FTZ R25, R84, R25, R27 ;  /* 0x0000001954197223 */ /* 0x000fe2000001001b */
[C---:B------:R-:W-:Y:S01]  /*25c0*/  PRMT R24, R42.reuse, 0x7632, R24 ;  /* 0x000076322a187816 */ /* 0x040fe20000000018 */
[----:B------:R-:W-:Y:S01]  /*25d0*/  IMAD.U32 R88, R42, 0x10000, RZ ;  /* 0x000100002a587824 */ /* 0x000fe200078e00ff */
[----:B------:R-:W-:Y:S01]  /*25e0*/  SHF.L.U32 R27, R50, 0x10, RZ ;  /* 0x00000010321b7819 */ /* 0x000fe200000006ff */
[--C-:B------:R-:W-:Y:S01]  /*25f0*/  FFMA.FTZ R49, R90, R49, R25.reuse ;  /* 0x000000315a317223 */ /* 0x100fe20000010019 */
[----:B------:R-:W-:-:S02]  /*2600*/  PRMT R25, R50, 0x7632, R25 ;  /* 0x0000763232197816 */ /* 0x000fc40000000019 */
[C---:B------:R-:W-:Y:S02]  /*2610*/  PRMT R42, R72.reuse, 0x7632, R42 ;  /* 0x00007632482a7816 */ /* 0x040fe4000000002a */
[----:B------:R-:W-:Y:S01]  /*2620*/  SHF.L.U32 R48, R72, 0x10, RZ ;  /* 0x0000001048307819 */ /* 0x000fe200000006ff */
[----:B------:R-:W-:Y:S01]  /*2630*/  IMAD.U32 R41, R25, 0x10000, RZ ;  /* 0x0001000019297824 */ /* 0x000fe200078e00ff */
[C---:B------:R-:W-:Y:S01]  /*2640*/  PRMT R40, R43.reuse, 0x7632, R40 ;  /* 0x000076322b287816 */ /* 0x040fe20000000028 */
[----:B------:R-:W-:Y:S01]  /*2650*/  FFMA.FTZ R49, R88, R27, R49 ;  /* 0x0000001b58317223 */ /* 0x000fe20000010031 */
[----:B------:R-:W-:Y:S02]  /*2660*/  SHF.L.U32 R87, R43, 0x10, RZ ;  /* 0x000000102b577819 */ /* 0x000fe400000006ff */
[----:B------:R-:W-:Y:S01]  /*2670*/  SHF.L.U32 R72, R24, 0x10, RZ ;  /* 0x0000001018487819 */ /* 0x000fe200000006ff */
[----:B------:R-:W-:Y:S01]  /*2680*/  FFMA.FTZ R85, R45, R48, R85 ;  /* 0x000000302d557223 */ /* 0x000fe20000010055 */
[----:B------:R-:W-:Y:S01]  /*2690*/  SHF.L.U32 R43, R42, 0x10, RZ ;  /* 0x000000102a2b7819 */ /* 0x000fe200000006ff */
[----:B------:R-:W5:Y:S02]  /*26a0*/  LDG.E.128 R24, desc[UR6][R2.64+0xd800] ;  /* 0x00d8000602187981 */ /* 0x000f64000c1e1d00 */
[----:B------:R-:W-:Y:S01]  /*26b0*/  FFMA.FTZ R48, R72, R41, R49 ;  /* 0x0000002948307223 */ /* 0x000fe20000010031 */
[----:B------:R-:W-:-:S02]  /*26c0*/  IMAD.U32 R41, R73, 0x10000, RZ ;  /* 0x0001000049297824 */ /* 0x000fc400078e00ff */
[----:B------:R-:W-:Y:S01]  /*26d0*/  FFMA.FTZ R43, R86, R43, R85 ;  /* 0x0000002b562b7223 */ /* 0x000fe20000010055 */
[----:B------:R-:W-:Y:S02]  /*26e0*/  PRMT R73, R73, 0x7632, R73 ;  /* 0x0000763249497816 */ /* 0x000fe40000000049 */
        /* <DEDUP_REMOVED lines=8> */
[----:B------:R-:W-:Y:S01]  /*2770*/  FFMA.FTZ R85, R90, R41, R43 ;  /* 0x000000295a557223 */ /* 0x000fe2000001002b */
[----:B------:R-:W-:-:S02]  /*2780*/  SHF.L.U32 R73, R40, 0x10, RZ ;  /* 0x0000001028497819 */ /* 0x000fc400000006ff */
[----:B------:R-:W5:Y:S01]  /*2790*/  LDG.E.128 R40, desc[UR6][R2.64+0x11000] ;  /* 0x0110000602287981 */ /* 0x000f62000c1e1d00 */
[----:B------:R-:W-:Y:S01]  /*27a0*/  SHF.L.U32 R49, R49, 0x10, RZ ;  /* 0x0000001031317819 */ /* 0x000fe200000006ff */
[----:B------:R-:W-:Y:S01]  /*27b0*/  FFMA.FTZ R51, R88, R51, R85 ;  /* 0x0000003358337223 */ /* 0x000fe20000010055 */
[----:B------:R-:W-:Y:S01]  /*27c0*/  FFMA.FTZ R74, R73, R48, R50 ;  /* 0x00000030494a7223 */ /* 0x000fe20000010032 */
[----:B------:R-:W-:Y:S02]  /*27d0*/  SHF.L.U32 R48, R75, 0x10, RZ ;  /* 0x000000104b307819 */ /* 0x000fe400000006ff */
[----:B------:R-:W-:-:S04]  /*27e0*/  FFMA.FTZ R50, R72, R49, R51 ;  /* 0x0000003148327223 */ /* 0x000fc80000010033 */
[----:B------:R-:W-:Y:S02]  /*27f0*/  FFMA.FTZ R92, R87, R48, R50 ;  /* 0x00000030575c7223 */ /* 0x000fe40000010032 */
[----:B------:R0:W5:Y:S01]  /*2800*/  LDG.E.128 R48, desc[UR6][R2.64+0x14800] ;  /* 0x0148000602307981 */ /* 0x000162000c1e1d00 */
[C---:B------:R-:W-:Y:S02]  /*2810*/  PRMT R85, R64.reuse, 0x7632, R85 ;  /* 0x0000763240557816 */ /* 0x040fe40000000055 */
[----:B------:R-:W-:Y:S02]  /*2820*/  SHF.L.U32 R64, R64, 0x10, RZ ;  /* 0x0000001040407819 */ /* 0x000fe400000006ff */
[----:B------:R-:W-:Y:S01]  /*2830*/  PRMT R75, R75, 0x7632, R75 ;  /* 0x000076324b4b7816 */ /* 0x000fe2000000004b */
[----:B------:R-:W-:Y:S02]  /*2840*/  IMAD.U32 R85, R85, 0x10000, RZ ;  /* 0x0001000055557824 */ /* 0x000fe400078e00ff */
[----:B------:R-:W-:Y:S01]  /*2850*/  FFMA.FTZ R89, R45, R64, R89 ;  /* 0x000000402d597223 */ /* 0x000fe20000010059 */
[----:B------:R-:W-:-:S02]  /*2860*/  SHF.L.U32 R64, R75, 0x10, RZ ;  /* 0x000000104b407819 */ /* 0x000fc400000006ff */
[C---:B------:R-:W-:Y:S01]  /*2870*/  SHF.L.U32 R75, R65.reuse, 0x10, RZ ;  /* 0x00000010414b7819 */ /* 0x040fe200000006ff */
[----:B------:R-:W-:Y:S01]  /*2880*/  FFMA.FTZ R85, R86, R85, R89 ;  /* 0x0000005556557223 */ /* 0x000fe20000010059 */
[----:B------:R-:W-:-:S03]  /*2890*/  PRMT R65, R65, 0x7632, R65 ;  /* 0x0000763241417816 */ /* 0x000fc60000000041 */
[----:B------:R-:W-:Y:S01]  /*28a0*/  FFMA.FTZ R85, R84, R75, R85 ;  /* 0x0000004b54557223 */ /* 0x000fe20000010055 */
[----:B------:R-:W-:Y:S01]  /*28b0*/  SHF.L.U32 R65, R65, 0x10, RZ ;  /* 0x0000001041417819 */ /* 0x000fe200000006ff */
[C---:B--2---:R-:W-:Y:S01]  /*28c0*/  IMAD.U32 R91, R68.reuse, 0x10000, RZ ;  /* 0x00010000445b7824 */ /* 0x044fe200078e00ff */
[----:B------:R-:W-:Y:S02]  /*28d0*/  PRMT R89, R68, 0x7632, R89 ;  /* 0x0000763244597816 */ /* 0x000fe40000000059 */
[----:B------:R-:W-:Y:S01]  /*28e0*/  SHF.L.U32 R75, R66, 0x10, RZ ;  /* 0x00000010424b7819 */ /* 0x000fe200000006ff */
[----:B------:R-:W-:Y:S01]  /*28f0*/  FFMA.FTZ R65, R90, R65, R85 ;  /* 0x000000415a417223 */ /* 0x000fe20000010055 */
[----:B------:R-:W-:Y:S01]  /*2900*/  PRMT R68, R66, 0x7632, R68 ;  /* 0x0000763242447816 */ /* 0x000fe20000000044 */
[----:B------:R-:W-:Y:S01]  /*2910*/  FFMA.FTZ R91, R45, R91, R0 ;  /* 0x0000005b2d5b7223 */ /* 0x000fe20000010000 */
[----:B------:R-:W-:Y:S01]  /*2920*/  SHF.L.U32 R89, R89, 0x10, RZ ;  /* 0x0000001059597819 */ /* 0x000fe200000006ff */
[----:B------:R-:W-:Y:S01]  /*2930*/  FFMA.FTZ R65, R88, R75, R65 ;  /* 0x0000004b58417223 */ /* 0x000fe20000010041 */
[----:B0-----:R-:W-:Y:S01]  /*2940*/  SHF.L.U32 R3, R68, 0x10, RZ ;  /* 0x0000001044037819 */ /* 0x001fe200000006ff */
        /* <DEDUP_REMOVED lines=8> */
[----:B------:R-:W-:Y:S02]  /*29d0*/  FFMA.FTZ R69, R90, R69, R75 ;  /* 0x000000455a457223 */ /* 0x000fe4000001004b */
        /* <DEDUP_REMOVED lines=8> */
[----:B------:R-:W-:Y:S01]  /*2a60*/  IMAD.U32 R3, R70, 0x10000, RZ ;  /* 0x0001000046037824 */ /* 0x000fe200078e00ff */
        /* <DEDUP_REMOVED lines=25> */
[C---:B------:R-:W-:Y:S01]  /*2c00*/  FFMA.FTZ R0, R73.reuse, R0, R2 ;  /* 0x0000000049007223 */ /* 0x040fe20000010002 */
[----:B------:R-:W-:Y:S01]  /*2c10*/  SHF.L.U32 R65, R78, 0x10, RZ ;  /* 0x000000104e417819 */ /* 0x000fe200000006ff */
[----:B------:R-:W-:Y:S01]  /*2c20*/  FFMA.FTZ R2, R73, R44, R3 ;  /* 0x0000002c49027223 */ /* 0x000fe20000010003 */
[----:B------:R-:W-:Y:S01]  /*2c30*/  FFMA.FTZ R60, R72, R45, R61 ;  /* 0x0000002d483c7223 */ /* 0x000fe2000001003d */
[----:B------:R-:W-:Y:S01]  /*2c40*/  PRMT R78, R78, 0x7632, R78 ;  /* 0x000076324e4e7816 */ /* 0x000fe2000000004e */
[----:B------:R-:W-:Y:S01]  /*2c50*/  FFMA.FTZ R69, R90, R77, R69 ;  /* 0x0000004d5a457223 */ /* 0x000fe20000010045 */
[----:B----4-:R-:W-:Y:S01]  /*2c60*/  PRMT R61, R52, 0x7632, R61 ;  /* 0x00007632343d7816 */ /* 0x010fe2000000003d */
[----:B-----5:R-:W-:Y:S01]  /*2c70*/  IMAD.U32 R3, R56, 0x10000, RZ ;  /* 0x0001000038037824 */ /* 0x020fe200078e00ff */
        /* <DEDUP_REMOVED lines=13> */
[----:B------:R-:W-:-:S02]  /*2d50*/  PRMT R61, R53, 0x7632, R61 ;  /* 0x00007632353d7816 */ /* 0x000fc4000000003d */
[----:B------:R-:W-:Y:S02]  /*2d60*/  SHF.L.U32 R62, R53, 0x10, RZ ;  /* 0x00000010353e7819 */ /* 0x000fe400000006ff */
[----:B------:R-:W-:Y:S02]  /*2d70*/  SHF.L.U32 R57, R57, 0x10, RZ ;  /* 0x0000001039397819 */ /* 0x000fe400000006ff */
[----:B------:R-:W-:Y:S02]  /*2d80*/  SHF.L.U32 R52, R63, 0x10, RZ ;  /* 0x000000103f347819 */ /* 0x000fe400000006ff */
        /* <DEDUP_REMOVED lines=8> */
[C---:B------:R-:W-:Y:S01]  /*2e10*/  PRMT R53, R58.reuse, 0x7632, R53 ;  /* 0x000076323a357816 */ /* 0x040fe20000000035 */
[----:B------:R-:W-:Y:S01]  /*2e20*/  IMAD.U32 R58, R58, 0x10000, RZ ;  /* 0x000100003a3a7824 */ /* 0x000fe200078e00ff */
[----:B------:R-:W-:Y:S01]  /*2e30*/  PRMT R79, R79, 0x7632, R79 ;  /* 0x000076324f4f7816 */ /* 0x000fe2000000004f */
[----:B------:R-:W-:Y:S01]  /*2e40*/  FFMA.FTZ R64, R73, R64, R92 ;  /* 0x0000004049407223 */ /* 0x000fe2000001005c */
[----:B------:R-:W-:-:S02]  /*2e50*/  PRMT R62, R4, 0x7632, R62 ;  /* 0x00007632043e7816 */ /* 0x000fc4000000003e */
        /* <DEDUP_REMOVED lines=20> */
[C---:B------:R-:W-:Y:S01]  /*2fa0*/  PRMT R56, R6.reuse, 0x7632, R56 ;  /* 0x0000763206387816 */ /* 0x040fe20000000038 */
[----:B------:R-:W-:Y:S01]  /*2fb0*/  FFMA.FTZ R63, R45, R64, R62 ;  /* 0x000000402d3f7223 */ /* 0x000fe2000001003e */
[----:B------:R-:W-:Y:S01]  /*2fc0*/  SHF.L.U32 R61, R6, 0x10, RZ ;  /* 0x00000010063d7819 */ /* 0x000fe200000006ff */
[----:B------:R-:W-:Y:S01]  /*2fd0*/  IMAD.U32 R6, R59, 0x10000, RZ ;  /* 0x000100003b067824 */ /* 0x000fe200078e00ff */
[----:B------:R-:W-:Y:S02]  /*2fe0*/  SHF.L.U32 R55, R55, 0x10, RZ ;  /* 0x0000001037377819 */ /* 0x000fe400000006ff */
[C---:B------:R-:W-:Y:S02]  /*2ff0*/  PRMT R60, R8.reuse, 0x7632, R60 ;  /* 0x00007632083c7816 */ /* 0x040fe4000000003c */
        /* <DEDUP_REMOVED lines=8> */
[C---:B------:R-:W-:Y:S01]  /*3080*/  SHF.L.U32 R60, R9.reuse, 0x10, RZ ;  /* 0x00000010093c7819 */ /* 0x040fe200000006ff */
[----:B------:R-:W-:Y:S01]  /*3090*/  FFMA.FTZ R62, R44, R53, R55 ;  /* 0x000000352c3e7223 */ /* 0x000fe20000010037 */
[----:B------:R-:W-:Y:S01]  /*30a0*/  PRMT R53, R9, 0x7632, R53 ;  /* 0x0000763209357816 */ /* 0x000fe20000000035 */
[--C-:B------:R-:W-:Y:S01]  /*30b0*/  FFMA.FTZ R9, R5, R0, R56.reuse ;  /* 0x0000000005097223 */ /* 0x100fe20000010038 */
        /* <DEDUP_REMOVED lines=11> */
[--C-:B------:R-:W-:Y:S01]  /*3170*/  FFMA.FTZ R0, R6, R7, R9.reuse ;  /* 0x0000000706007223 */ /* 0x100fe20000010009 */
[C---:B------:R-:W-:Y:S01]  /*3180*/  PRMT R9, R81.reuse, 0x7632, R9 ;  /* 0x0000763251097816 */ /* 0x040fe20000000009 */
[----:B------:R-:W-:Y:S01]  /*3190*/  FFMA.FTZ R62, R44, R59, R61 ;  /* 0x0000003b2c3e7223 */ /* 0x000fe2000001003d */
[----:B------:R-:W-:Y:S01]  /*31a0*/  SHF.L.U32 R56, R81, 0x10, RZ ;  /* 0x0000001051387819 */ /* 0x000fe200000006ff */
[----:B------:R-:W-:Y:S01]  /*31b0*/  FFMA.FTZ R53, R58, R53, R55 ;  /* 0x000000353a357223 */ /* 0x000fe20000010037 */
[----:B------:R-:W-:Y:S01]  /*31c0*/  IMAD.U32 R7, R10, 0x10000, RZ ;  /* 0x000100000a077824 */ /* 0x000fe200078e00ff */
[----:B------:R-:W-:-:S02]  /*31d0*/  SHF.L.U32 R60, R9, 0x10, RZ ;  /* 0x00000010093c7819 */ /* 0x000fc400000006ff */
[----:B------:R-:W-:Y:S01]  /*31e0*/  FFMA.FTZ R62, R57, R56, R62 ;  /* 0x00000038393e7223 */ /* 0x000fe2000001003e */
[----:B------:R-:W-:Y:S01]  /*31f0*/  FFMA.FTZ R56, R4, R7, R53 ;  /* 0x0000000704387223 */ /* 0x000fe20000010035 */
[C---:B------:R-:W-:Y:S02]  /*3200*/  PRMT R7, R82.reuse, 0x7632, R7 ;  /* 0x0000763252077816 */ /* 0x040fe40000000007 */
[----:B------:R-:W-:Y:S01]  /*3210*/  SHF.L.U32 R9, R82, 0x10, RZ ;  /* 0x0000001052097819 */ /* 0x000fe200000006ff */
[----:B------:R-:W-:Y:S01]  /*3220*/  FFMA.FTZ R53, R45, R60, R62 ;  /* 0x0000003c2d357223 */ /* 0x000fe2000001003e */
[C---:B------:R-:W-:Y:S02]  /*3230*/  PRMT R2, R11.reuse, 0x7632, R2 ;  /* 0x000076320b027816 */ /* 0x040fe40000000002 */
[----:B------:R-:W-:Y:S02]  /*3240*/  SHF.L.U32 R10, R11, 0x10, RZ ;  /* 0x000000100b0a7819 */ /* 0x000fe400000006ff */
[C---:B------:R-:W-:Y:S01]  /*3250*/  PRMT R55, R12.reuse, 0x7632, R55 ;  /* 0x000076320c377816 */ /* 0x040fe20000000037 */
[----:B------:R-:W-:Y:S01]  /*3260*/  IMAD.U32 R12, R12, 0x10000, RZ ;  /* 0x000100000c0c7824 */ /* 0x000fe200078e00ff */
[----:B------:R-:W-:Y:S01]  /*3270*/  SHF.L.U32 R11, R7, 0x10, RZ ;  /* 0x00000010070b7819 */ /* 0x000fe200000006ff */
[----:B------:R-:W-:-:S02]  /*3280*/  FFMA.FTZ R9, R58, R9, R53 ;  /* 0x000000093a097223 */ /* 0x000fc40000010035 */
[----:B------:R-:W-:Y:S02]  /*3290*/  FFMA.FTZ R53, R3, R12, R52 ;  /* 0x0000000c03357223 */ /* 0x000fe40000010034 */
[--C-:B------:R-:W-:Y:S01]  /*32a0*/  FFMA.FTZ R12, R4, R11, R9.reuse ;  /* 0x0000000b040c7223 */ /* 0x100fe20000010009 */
        /* <DEDUP_REMOVED lines=10> */
[----:B------:R-:W-:Y:S01]  /*3350*/  FFMA.FTZ R54, R44, R9, R11 ;  /* 0x000000092c367223 */ /* 0x000fe2000001000b */
[----:B------:R-:W-:-:S02]  /*3360*/  PRMT R13, R13, 0x7632, R13 ;  /* 0x000076320d0d7816 */ /* 0x000fc4000000000d */
[C---:B------:R-:W-:Y:S02]  /*3370*/  PRMT R9, R21.reuse, 0x7632, R9 ;  /* 0x0000763215097816 */ /* 0x040fe40000000009 */
        /* <DEDUP_REMOVED lines=10> */
[----:B------:R-:W-:Y:S01]  /*3420*/  IMAD.U32 R3, R14, 0x10000, RZ ;  /* 0x000100000e037824 */ /* 0x000fe200078e00ff */
[----:B------:R-:W-:Y:S01]  /*3430*/  SHF.L.U32 R13, R22, 0x10, RZ ;  /* 0x00000010160d7819 */ /* 0x000fe200000006ff */
[----:B------:R-:W-:Y:S01]  /*3440*/  FFMA.FTZ R44, R45, R44, R57 ;  /* 0x0000002c2d2c7223 */ /* 0x000fe20000010039 */
[----:B------:R-:W-:-:S02]  /*3450*/  PRMT R14, R14, 0x7632, R14 ;  /* 0x000076320e0e7816 */ /* 0x000fc4000000000e */
[----:B------:R-:W-:Y:S01]  /*3460*/  PRMT R22, R22, 0x7632, R22 ;  /* 0x0000763216167816 */ /* 0x000fe20000000016 */
[----:B------:R-:W-:Y:S01]  /*3470*/  FFMA.FTZ R2, R6, R83, R12 ;  /* 0x0000005306027223 */ /* 0x000fe2000001000c */
[C---:B------:R-:W-:Y:S01]  /*3480*/  FFMA.FTZ R11, R58.reuse, R3, R7 ;  /* 0x000000033a0b7223 */ /* 0x040fe20000010007 */
[C---:B------:R-:W-:Y:S01]  /*3490*/  PRMT R9, R15.reuse, 0x7632, R9 ;  /* 0x000076320f097816 */ /* 0x040fe20000000009 */
[----:B------:R-:W-:Y:S01]  /*34a0*/  FFMA.FTZ R44, R58, R13, R44 ;  /* 0x0000000d3a2c7223 */ /* 0x000fe2000001002c */
[----:B------:R-:W-:Y:S01]  /*34b0*/  SHF.L.U32 R12, R15, 0x10, RZ ;  /* 0x000000100f0c7819 */ /* 0x000fe200000006ff */
[----:B------:R-:W-:Y:S01]  /*34c0*/  IMAD.U32 R13, R22, 0x10000, RZ ;  /* 0x00010000160d7824 */ /* 0x000fe200078e00ff */
[----:B------:R-:W-:Y:S02]  /*34d0*/  SHF.L.U32 R7, R14, 0x10, RZ ;  /* 0x000000100e077819 */ /* 0x000fe400000006ff */
[----:B------:R-:W-:Y:S02]  /*34e0*/  PRMT R20, R28, 0x7632, R20 ;  /* 0x000076321c147816 */ /* 0x000fe40000000014 */
[----:B------:R-:W-:-:S02]  /*34f0*/  PRMT R15, R36, 0x7632, R15 ;  /* 0x00007632240f7816 */ /* 0x000fc4000000000f */
[----:B------:R-:W-:Y:S02]  /*3500*/  SHF.L.U32 R28, R28, 0x10, RZ ;  /* 0x000000101c1c7819 */ /* 0x000fe400000006ff */
[----:B------:R-:W-:Y:S01]  /*3510*/  SHF.L.U32 R3, R36, 0x10, RZ ;  /* 0x0000001024037819 */ /* 0x000fe200000006ff */
[C---:B------:R-:W-:Y:S01]  /*3520*/  FFMA.FTZ R14, R4.reuse, R7, R11 ;  /* 0x00000007040e7223 */ /* 0x040fe2000001000b */
[----:B------:R-:W-:Y:S01]  /*3530*/  FFMA.FTZ R13, R4, R13, R44 ;  /* 0x0000000d040d7223 */ /* 0x000fe2000001002c */
[----:B------:R-:W-:Y:S01]  /*3540*/  SHF.L.U32 R11, R20, 0x10, RZ ;  /* 0x00000010140b7819 */ /* 0x000fe200000006ff */
[----:B------:R-:W-:Y:S02]  /*3550*/  IMAD.U32 R4, R15, 0x10000, RZ ;  /* 0x000100000f047824 */ /* 0x000fe400078e00ff */
[----:B------:R-:W-:Y:S01]  /*3560*/  FFMA.FTZ R15, R3, R28, R8 ;  /* 0x0000001c030f7223 */ /* 0x000fe20000010008 */
[----:B------:R-:W-:-:S03]  /*3570*/  SHF.L.U32 R8, R23, 0x10, RZ ;  /* 0x0000001017087819 */ /* 0x000fc600000006ff */
[----:B------:R-:W-:Y:S01]  /*3580*/  FFMA.FTZ R22, R4, R11, R15 ;  /* 0x0000000b04167223 */ /* 0x000fe2000001000f */
[----:B------:R-:W-:Y:S01]  /*3590*/  FFMA.FTZ R11, R5, R12, R14 ;  /* 0x0000000c050b7223 */ /* 0x000fe2000001000e */
[----:B------:R-:W-:Y:S01]  /*35a0*/  SHF.L.U32 R20, R29, 0x10, RZ ;  /* 0x000000101d147819 */ /* 0x000fe200000006ff */
[----:B------:R-:W-:Y:S01]  /*35b0*/  FFMA.FTZ R12, R5, R8, R13 ;  /* 0x00000008050c7223 */ /* 0x000fe2000001000d */
[----:B------:R-:W-:Y:S02]  /*35c0*/  SHF.L.U32 R7, R37, 0x10, RZ ;  /* 0x0000001025077819 */ /* 0x000fe400000006ff */
[----:B------:R-:W-:Y:S02]  /*35d0*/  PRMT R29, R29, 0x7632, R29 ;  /* 0x000076321d1d7816 */ /* 0x000fe4000000001d */
[----:B------:R-:W-:Y:S02]  /*35e0*/  PRMT R5, R37, 0x7632, R5 ;  /* 0x0000763225057816 */ /* 0x000fe40000000005 */
[C---:B------:R-:W-:Y:S01]  /*35f0*/  PRMT R8, R32.reuse, 0x7632, R8 ;  /* 0x0000763220087816 */ /* 0x040fe20000000008 */
[----:B------:R-:W-:Y:S01]  /*3600*/  IMAD.U32 R32, R32, 0x10000, RZ ;  /* 0x0001000020207824 */ /* 0x000fe200078e00ff */
[----:B------:R-:W-:Y:S01]  /*3610*/  SHF.L.U32 R9, R9, 0x10, RZ ;  /* 0x0000001009097819 */ /* 0x000fe200000006ff */
[----:B------:R-:W-:Y:S01]  /*3620*/  FFMA.FTZ R20, R7, R20, R22 ;  /* 0x0000001407147223 */ /* 0x000fe20000010016 */
        /* <DEDUP_REMOVED lines=9> */
[C---:B------:R-:W-:Y:S01]  /*36c0*/  PRMT R14, R33.reuse, 0x7632, R14 ;  /* 0x00007632210e7816 */ /* 0x040fe2000000000e */
[----:B------:R-:W-:Y:S01]  /*36d0*/  IMAD.U32 R20, R33, 0x10000, RZ ;  /* 0x0001000021147824 */ /* 0x000fe200078e00ff */
[----:B------:R-:W-:-:S02]  /*36e0*/  SHF.L.U32 R0, R38, 0x10, RZ ;  /* 0x0000001026007819 */ /* 0x000fc400000006ff */
[----:B------:R-:W-:Y:S02]  /*36f0*/  PRMT R38, R38, 0x7632, R38 ;  /* 0x0000763226267816 */ /* 0x000fe40000000026 */
[----:B------:R-:W-:Y:S02]  /*3700*/  PRMT R30, R30, 0x7632, R30 ;  /* 0x000076321e1e7816 */ /* 0x000fe4000000001e */
        /* <DEDUP_REMOVED lines=16> */
[----:B------:R-:W-:Y:S02]  /*3810*/  PRMT R11, R34, 0x7632, R11 ;  /* 0x00007632220b7816 */ /* 0x000fe4000000000b */
[----:B------:R-:W-:Y:S02]  /*3820*/  SHF.L.U32 R14, R31, 0x10, RZ ;  /* 0x000000101f0e7819 */ /* 0x000fe400000006ff */
[----:B------:R-:W-:-:S02]  /*3830*/  SHF.L.U32 R13, R16, 0x10, RZ ;  /* 0x00000010100d7819 */ /* 0x000fc400000006ff */
[----:B------:R-:W-:Y:S01]  /*3840*/  SHF.L.U32 R21, R11, 0x10, RZ ;  /* 0x000000100b157819 */ /* 0x000fe200000006ff */
[----:B------:R-:W-:Y:S01]  /*3850*/  FFMA.FTZ R9, R39, R14, R20 ;  /* 0x0000000e27097223 */ /* 0x000fe20000010014 */
[----:B------:R-:W-:Y:S01]  /*3860*/  PRMT R11, R31, 0x7632, R11 ;  /* 0x000076321f0b7816 */ /* 0x000fe2000000000b */
        /* <DEDUP_REMOVED lines=12> */
[C---:B------:R-:W-:Y:S01]  /*3930*/  PRMT R16, R24.reuse, 0x7632, R16 ;  /* 0x0000763218107816 */ /* 0x040fe20000000010 */
[----:B------:R-:W-:Y:S01]  /*3940*/  FFMA.FTZ R15, R5, R10, R14 ;  /* 0x0000000a050f7223 */ /* 0x000fe2000001000e */
[----:B------:R-:W-:Y:S01]  /*3950*/  IMAD.U32 R24, R24, 0x10000, RZ ;  /* 0x0001000018187824 */ /* 0x000fe200078e00ff */
[----:B------:R-:W-:Y:S01]  /*3960*/  SHF.L.U32 R11, R11, 0x10, RZ ;  /* 0x000000100b0b7819 */ /* 0x000fe200000006ff */
[----:B------:R-:W-:Y:S01]  /*3970*/  FFMA.FTZ R22, R39, R22, R21 ;  /* 0x0000001627167223 */ /* 0x000fe20000010015 */
[----:B------:R-:W-:Y:S01]  /*3980*/  SHF.L.U32 R17, R16, 0x10, RZ ;  /* 0x0000001010117819 */ /* 0x000fe200000006ff */
[----:B------:R-:W-:Y:S01]  /*3990*/  FFMA.FTZ R13, R0, R13, R15 ;  /* 0x0000000d000d7223 */ /* 0x000fe2000001000f */
[----:B------:R-:W-:Y:S01]  /*39a0*/  FFMA.FTZ R21, R3, R24, R2 ;  /* 0x0000001803157223 */ /* 0x000fe20000010002 */
[----:B------:R-:W-:-:S02]  /*39b0*/  IMAD.U32 R14, R25, 0x10000, RZ ;  /* 0x00010000190e7824 */ /* 0x000fc400078e00ff */
[----:B------:R-:W-:Y:S01]  /*39c0*/  FFMA.FTZ R10, R38, R11, R13 ;  /* 0x0000000b260a7223 */ /* 0x000fe2000001000d */
[----:B------:R-:W-:Y:S01]  /*39d0*/  FFMA.FTZ R16, R4, R17, R21 ;  /* 0x0000001104107223 */ /* 0x000fe20000010015 */
[C---:B------:R-:W-:Y:S02]  /*39e0*/  SHF.L.U32 R13, R40.reuse, 0x10, RZ ;  /* 0x00000010280d7819 */ /* 0x040fe400000006ff */
[----:B------:R-:W-:Y:S02]  /*39f0*/  PRMT R25, R25, 0x7632, R25 ;  /* 0x0000763219197816 */ /* 0x000fe40000000019 */
[----:B------:R-:W-:Y:S01]  /*3a00*/  PRMT R40, R40, 0x7632, R40 ;  /* 0x0000763228287816 */ /* 0x000fe20000000028 */
[----:B------:R-:W-:Y:S01]  /*3a10*/  FFMA.FTZ R16, R7, R14, R16 ;  /* 0x0000000e07107223 */ /* 0x000fe20000010010 */
[----:B------:R-:W-:Y:S01]  /*3a20*/  SHF.L.U32 R2, R19, 0x10, RZ ;  /* 0x0000001013027819 */ /* 0x000fe200000006ff */
[----:B------:R-:W-:Y:S01]  /*3a30*/  FFMA.FTZ R21, R3, R13, R8 ;  /* 0x0000000d03157223 */ /* 0x000fe20000010008 */
[----:B------:R-:W-:-:S02]  /*3a40*/  SHF.L.U32 R14, R25, 0x10, RZ ;  /* 0x00000010190e7819 */ /* 0x000fc400000006ff */
[----:B------:R-:W-:Y:S01]  /*3a50*/  SHF.L.U32 R17, R40, 0x10, RZ ;  /* 0x0000001028117819 */ /* 0x000fe200000006ff */
[C---:B------:R-:W-:Y:S02]  /*3a60*/  IMAD.U32 R13, R26.reuse, 0x10000, RZ ;  /* 0x000100001a0d7824 */ /* 0x040fe400078e00ff */
[----:B------:R-:W-:Y:S01]  /*3a70*/  FFMA.FTZ R11, R39, R2, R10 ;  /* 0x00000002270b7223 */ /* 0x000fe2000001000a */
        /* <DEDUP_REMOVED lines=16> */
[----:B------:R-:W-:-:S02]  /*3b80*/  IMAD.U32 R14, R49, 0x10000, RZ ;  /* 0x00010000310e7824 */ /* 0x000fc400078e00ff */
[----:B------:R-:W-:Y:S01]  /*3b90*/  FFMA.FTZ R4, R4, R17, R3 ;  /* 0x0000001104047223 */ /* 0x000fe20000010003 */
[C---:B------:R-:W-:Y:S02]  /*3ba0*/  SHF.L.U32 R3, R42.reuse, 0x10, RZ ;  /* 0x000000102a037819 */ /* 0x040fe400000006ff */
        /* <DEDUP_REMOVED lines=18> */
[----:B------:R-:W-:Y:S02]  /*3cd0*/  PRMT R2, R27, 0x7632, R2 ;  /* 0x000076321b027816 */ /* 0x000fe40000000002 */
[----:B------:R-:W-:-:S02]  /*3ce0*/  PRMT R43, R43, 0x7632, R43 ;  /* 0x000076322b2b7816 */ /* 0x000fc4000000002b */
[C---:B------:R-:W-:Y:S02]  /*3cf0*/  PRMT R0, R51.reuse, 0x7632, R0 ;  /* 0x0000763233007816 */ /* 0x040fe40000000000 */
[----:B------:R-:W-:Y:S01]  /*3d00*/  SHF.L.U32 R10, R51, 0x10, RZ ;  /* 0x00000010330a7819 */ /* 0x000fe200000006ff */
[----:B------:R-:W-:Y:S01]  /*3d10*/  IMAD.U32 R19, R19, 0x10000, RZ ;  /* 0x0001000013137824 */ /* 0x000fe200078e00ff */
[----:B------:R-:W-:Y:S02]  /*3d20*/  SHF.L.U32 R35, R35, 0x10, RZ ;  /* 0x0000001023237819 */ /* 0x000fe400000006ff */
[----:B------:R-:W-:Y:S01]  /*3d30*/  SHF.L.U32 R3, R2, 0x10, RZ ;  /* 0x0000001002037819 */ /* 0x000fe200000006ff */
[----:B------:R-:W-:Y:S01]  /*3d40*/  FFMA.FTZ R10, R39, R10, R38 ;  /* 0x0000000a270a7223 */ /* 0x000fe20000010026 */
[----:B------:R-:W-:Y:S02]  /*3d50*/  SHF.L.U32 R43, R43, 0x10, RZ ;  /* 0x000000102b2b7819 */ /* 0x000fe400000006ff */
        /* <DEDUP_REMOVED lines=11> */
[----:B------:R-:W5:Y:S01]  /*3e10*/  SHFL.BFLY PT, R10, R5, 0x10, 0x1f ;  /* 0x0e001f00050a7f89 */ /* 0x000f6200000e0000 */
[----:B0-----:R-:W-:Y:S01]  /*3e20*/  FADD.FTZ R2, R9, R2 ;  /* 0x0000000209027221 */ /* 0x001fe20000010000 */
[----:B-1----:R-:W-:Y:S01]  /*3e30*/  FADD.FTZ R13, R22, R13 ;  /* 0x0000000d160d7221 */ /* 0x002fe20000010000 */
[----:B--2---:R-:W-:Y:S01]  /*3e40*/  FADD.FTZ R8, R11, R0 ;  /* 0x000000000b087221 */ /* 0x004fe20000010000 */
[----:B---3--:R-:W-:Y:S01]  /*3e50*/  FADD.FTZ R9, R3, R6 ;  /* 0x0000000603097221 */ /* 0x008fe20000010000 */
[----:B----4-:R-:W-:Y:S01]  /*3e60*/  FADD.FTZ R15, R4, R15 ;  /* 0x0000000f040f7221 */ /* 0x010fe20000010000 */
[----:B-----5:R-:W-:Y:S01]  /*3e70*/  FADD.FTZ R14, R5, R10 ;  /* 0x0000000a050e7221 */ /* 0x020fe20000010000 */
        /* <DEDUP_REMOVED lines=37> */
[----:B------:R-:W-:Y:S04]  /*40d0*/  SHFL.BFLY PT, R2, R3, 0x1, 0x1f ;  /* 0x0c201f0003027f89 */ /* 0x000fe800000e0000 */
[----:B------:R-:W0:Y:S04]  /*40e0*/  SHFL.BFLY PT, R5, R4, 0x1, 0x1f ;  /* 0x0c201f0004057f89 */ /* 0x000e2800000e0000 */
[----:B------:R-:W1:Y:S04]  /*40f0*/  SHFL.BFLY PT, R7, R6, 0x1, 0x1f ;  /* 0x0c201f0006077f89 */ /* 0x000e6800000e0000 */
[----:B------:R-:W2:Y:S04]  /*4100*/  SHFL.BFLY PT, R9, R8, 0x1, 0x1f ;  /* 0x0c201f0008097f89 */ /* 0x000ea800000e0000 */
[----:B------:R-:W3:Y:S04]  /*4110*/  SHFL.BFLY PT, R11, R10, 0x1, 0x1f ;  /* 0x0c201f000a0b7f89 */ /* 0x000ee800000e0000 */
[----:B------:R-:W4:Y:S01]  /*4120*/  SHFL.BFLY PT, R13, R12, 0x1, 0x1f ;  /* 0x0c201f000c0d7f89 */ /* 0x000f2200000e0000 */
        /* <DEDUP_REMOVED lines=12> */
[----:B----4-:R-:W-:Y:S02]  /*41f0*/  FADD.FTZ R13, R12, R13 ;  /* 0x0000000d0c0d7221 */ /* 0x010fe40000010000 */
[----:B------:R0:W-:Y:S04]  /*4200*/  @!P0 STS [R0], R3 ;  /* 0x0000000300008388 */ /* 0x0001e80000000800 */
        /* <DEDUP_REMOVED lines=46> */
[----:B------:R0:W-:Y:S02]  /*44f0*/  STG.E desc[UR6][R46.64+0x1e00], R7 ;  /* 0x001e00072e007986 */ /* 0x0001e4000c101906 */
.L_x_31:
[----:B------:R-:W-:Y:S05]  /*4500*/  BSYNC B0 ;  /* 0x0000000000007941 */ /* 0x000fea0003800000 */
.L_x_30:
[----:B------:R-:W-:Y:S01]  /*4510*/  PREEXIT ;  /* 0x000000000000782d */ /* 0x000fe20000000000 */
[----:B------:R-:W-:Y:S05]  /*4520*/  EXIT ;  /* 0x000000000000794d */ /* 0x000fea0003800000 */
.L_x_32:
        /* <DEDUP_REMOVED lines=13> */
.L_x_110:


//--------------------- .text._Z31router_gemm_kernel_float_outputI13__nv_bfloat16Li128ELi8ELi5ELi384ELi7168EEvPfPKT_S4_ --------------------------
	.section	.text._Z31router_gemm_kernel_float_outputI13__nv_bfloat16Li128ELi8ELi5ELi384ELi7168EEvPfPKT_S4_,"ax",@progbits
	.align	128
        .global         _Z31router_gemm_kernel_float_outputI13__nv_bfloat16Li128ELi8ELi5ELi384ELi7168EEvPfPKT_S4_
        .type           _Z31router_gemm_kernel_float_outputI13__nv_bfloat16Li128ELi8ELi5ELi384ELi7168EEvPfPKT_S4_,@function
        .size           _Z31router_gemm_kernel_float_outputI13__nv_bfloat16Li128ELi8ELi5ELi384ELi7168EEvPfPKT_S4_,(.L_x_111 - _Z31router_gemm_kernel_float_outputI13__nv_bfloat16Li128ELi8ELi5ELi384ELi7168EEvPfPKT_S4_)
        .other          _Z31router_gemm_kernel_float_outputI13__nv_bfloat16Li128ELi8ELi5ELi384ELi7168EEvPfPKT_S4_,@"STO_CUDA_ENTRY STV_DEFAULT"
_Z31router_gemm_kernel_float_outputI13__nv_bfloat16Li128ELi8ELi5ELi384ELi7168EEvPfPKT_S4_:
.text._Z31router_gemm_kernel_float_outputI13__nv_bfloat16Li128ELi8ELi5ELi384ELi7168EEvPfPKT_S4_:
        /* <DEDUP_REMOVED lines=47> */
[----:B------:R-:W-:-:S02]  /*02f0*/  SHF.L.U32 R20, R22, 0x10, RZ ;  /* 0x0000001016147819 */ /* 0x000fc400000006ff */
[----:B------:R-:W-:Y:S01]  /*0300*/  SHF.L.U32 R85, R42, 0x10, RZ ;  /* 0x000000102a557819 */ /* 0x000fe200000006ff */
[----:B------:R-:W-:Y:S01]  /*0310*/  FFMA.FTZ R46, R45, R14, R12 ;  /* 0x0000000e2d2e7223 */ /* 0x000fe2000001000c */
[----:B------:R-:W-:Y:S01]  /*0320*/  PRMT R22, R22, 0x7632, R22 ;  /* 0x0000763216167816 */ /* 0x000fe20000000016 */
[----:B------:R-:W2:Y:S01]  /*0330*/  LDG.E.128 R12, desc[UR6][R48.64+0xf000] ;  /* 0x00f00006300c7981 */ /* 0x000ea2000c1e1d00 */
[----:B------:R-:W-:Y:S01]  /*0340*/  PRMT R87, R42, 0x7632, R87 ;  /* 0x000076322a577816 */ /* 0x000fe20000000057 */
[----:B------:R-:W-:Y:S01]  /*0350*/  FFMA.FTZ R46, R85, R20, R46 ;  /* 0x00000014552e7223 */ /* 0x000fe2000001002e */
[----:B------:R-:W-:Y:S02]  /*0360*/  SHF.L.U32 R22, R22, 0x10, RZ ;  /* 0x0000001016167819 */ /* 0x000fe400000006ff */
[----:B------:R-:W-:Y:S01]  /*0370*/  SHF.L.U32 R87, R87, 0x10, RZ ;  /* 0x0000001057577819 */ /* 0x000fe200000006ff */
[----:B------:R-:W-:Y:S01]  /*0380*/  IMAD.U32 R84, R43, 0x10000, RZ ;  /* 0x000100002b547824 */ /* 0x000fe200078e00ff */
[----:B------:R-:W-:-:S02]  /*0390*/  PRMT R20, R23, 0x7632, R20 ;  /* 0x0000763217147816 */ /* 0x000fc40000000014 */
[----:B------:R-:W-:Y:S01]  /*03a0*/  PRMT R86, R43, 0x7632, R86 ;  /* 0x000076322b567816 */ /* 0x000fe20000000056 */
[C---:B---3--:R-:W-:Y:S01]  /*03b0*/  IMAD.U32 R43, R16.reuse, 0x10000, RZ ;  /* 0x00010000102b7824 */ /* 0x048fe200078e00ff */
[----:B------:R-:W-:Y:S01]  /*03c0*/  PRMT R42, R16, 0x7632, R42 ;  /* 0x00007632102a7816 */ /* 0x000fe2000000002a */
[----:B------:R-:W-:Y:S01]  /*03d0*/  FFMA.FTZ R41, R87, R22, R46 ;  /* 0x0000001657297223 */ /* 0x000fe2000001002e */
[----:B------:R-:W-:Y:S01]  /*03e0*/  SHF.L.U32 R23, R23, 0x10, RZ ;  /* 0x0000001017177819 */ /* 0x000fe200000006ff */
[----:B------:R-:W-:Y:S01]  /*03f0*/  FFMA.FTZ R43, R0, R43, RZ ;  /* 0x0000002b002b7223 */ /* 0x000fe200000100ff */
[----:B------:R-:W-:Y:S01]  /*0400*/  SHF.L.U32 R21, R20, 0x10, RZ ;  /* 0x0000001014157819 */ /* 0x000fe200000006ff */
[----:B------:R-:W-:Y:S01]  /*0410*/  IMAD.U32 R47, R42, 0x10000, RZ ;  /* 0x000100002a2f7824 */ /* 0x000fe200078e00ff */
[----:B------:R-:W-:Y:S01]  /*0420*/  SHF.L.U32 R86, R86, 0x10, RZ ;  /* 0x0000001056567819 */ /* 0x000fe200000006ff */
[----:B------:R-:W-:Y:S01]  /*0430*/  FFMA.FTZ R23, R84, R23, R41 ;  /* 0x0000001754177223 */ /* 0x000fe20000010029 */
[----:B------:R-:W-:-:S02]  /*0440*/  SHF.L.U32 R41, R17, 0x10, RZ ;  /* 0x0000001011297819 */ /* 0x000fc400000006ff */
[----:B------:R-:W-:Y:S01]  /*0450*/  PRMT R17, R17, 0x7632, R17 ;  /* 0x0000763211117816 */ /* 0x000fe20000000011 */
[----:B------:R-:W-:Y:S01]  /*0460*/  FFMA.FTZ R43, R40, R47, R43 ;  /* 0x0000002f282b7223 */ /* 0x000fe2000001002b */
[----:B------:R-:W-:Y:S01]  /*0470*/  FFMA.FTZ R88, R86, R21, R23 ;  /* 0x0000001556587223 */ /* 0x000fe20000010017 */
[----:B----4-:R-:W-:Y:S02]  /*0480*/  SHF.L.U32 R21, R28, 0x10, RZ ;  /* 0x000000101c157819 */ /* 0x010fe400000006ff */
[----:B------:R-:W-:Y:S01]  /*0490*/  SHF.L.U32 R16, R17, 0x10, RZ ;  /* 0x0000001011107819 */ /* 0x000fe200000006ff */
[----:B------:R-:W-:Y:S01]  /*04a0*/  FFMA.FTZ R22, R44, R41, R43 ;  /* 0x000000292c167223 */ /* 0x000fe2000001002b */
[----:B------:R-:W-:Y:S01]  /*04b0*/  PRMT R17, R28, 0x7632, R17 ;  /* 0x000076321c117816 */ /* 0x000fe20000000011 */
[----:B------:R-:W-:Y:S02]  /*04c0*/  IMAD.U32 R20, R18, 0x10000, RZ ;  /* 0x0001000012147824 */ /* 0x000fe400078e00ff */
[----:B------:R-:W-:Y:S01]  /*04d0*/  FFMA.FTZ R89, R0, R21, RZ ;  /* 0x0000001500597223 */ /* 0x000fe200000100ff */
[----:B------:R-:W-:Y:S01]  /*04e0*/  FFMA.FTZ R22, R45, R16, R22 ;  /* 0x000000102d167223 */ /* 0x000fe20000010016 */
[----:B------:R-:W-:-:S02]  /*04f0*/  SHF.L.U32 R47, R17, 0x10, RZ ;  /* 0x00000010112f7819 */ /* 0x000fc400000006ff */
[----:B------:R-:W-:Y:S01]  /*0500*/  PRMT R41, R18, 0x7632, R41 ;  /* 0x0000763212297816 */ /* 0x000fe20000000029 */
[C---:B------:R-:W-:Y:S01]  /*0510*/  IMAD.U32 R43, R19.reuse, 0x10000, RZ ;  /* 0x00010000132b7824 */ /* 0x040fe200078e00ff */
[----:B------:R-:W-:Y:S01]  /*0520*/  PRMT R28, R19, 0x7632, R28 ;  /* 0x00007632131c7816 */ /* 0x000fe2000000001c */
[----:B------:R-:W-:Y:S01]  /*0530*/  FFMA.FTZ R89, R40, R47, R89 ;  /* 0x0000002f28597223 */ /* 0x000fe20000010059 */
[----:B------:R-:W3:Y:S01]  /*0540*/  LDG.E.128 R16, desc[UR6][R48.64+0x1800] ;  /* 0x0018000630107981 */ /* 0x000ee2000c1e1d00 */
[----:B------:R-:W-:Y:S01]  /*0550*/  FFMA.FTZ R46, R85, R20, R22 ;  /* 0x00000014552e7223 */ /* 0x000fe20000010016 */
[----:B------:R-:W-:Y:S01]  /*0560*/  PRMT R47, R29, 0x7632, R47 ;  /* 0x000076321d2f7816 */ /* 0x000fe2000000002f */
[----:B------:R-:W-:Y:S01]  /*0570*/  IMAD.U32 R42, R41, 0x10000, RZ ;  /* 0x00010000292a7824 */ /* 0x000fe200078e00ff */
[----:B------:R-:W4:Y:S01]  /*0580*/  LDG.E.128 R20, desc[UR6][R2.64+0x1800] ;  /* 0x0018000602147981 */ /* 0x000f22000c1e1d00 */
[----:B------:R-:W-:Y:S02]  /*0590*/  SHF.L.U32 R29, R29, 0x10, RZ ;  /* 0x000000101d1d7819 */ /* 0x000fe400000006ff */
[----:B------:R-:W-:-:S02]  /*05a0*/  PRMT R41, R80, 0x7632, R41 ;  /* 0x0000763250297816 */ /* 0x000fc40000000029 */
[----:B------:R-:W-:Y:S01]  /*05b0*/  SHF.L.U32 R91, R80, 0x10, RZ ;  /* 0x00000010505b7819 */ /* 0x000fe200000006ff */
[----:B------:R-:W-:Y:S01]  /*05c0*/  FFMA.FTZ R90, R44, R29, R89 ;  /* 0x0000001d2c5a7223 */ /* 0x000fe20000010059 */
[----:B------:R-:W-:Y:S01]  /*05d0*/  SHF.L.U32 R80, R47, 0x10, RZ ;  /* 0x000000102f507819 */ /* 0x000fe200000006ff */
[----:B------:R-:W-:Y:S01]  /*05e0*/  FFMA.FTZ R29, R87, R42, R46 ;  /* 0x0000002a571d7223 */ /* 0x000fe2000001002e */
[----:B------:R-:W-:Y:S02]  /*05f0*/  IMAD.U32 R41, R41, 0x10000, RZ ;  /* 0x0001000029297824 */ /* 0x000fe400078e00ff */
[----:B------:R-:W-:Y:S01]  /*0600*/  FFMA.FTZ R91, R0, R91, RZ ;  /* 0x0000005b005b7223 */ /* 0x000fe200000100ff */
[C---:B------:R-:W-:Y:S02]  /*0610*/  PRMT R42, R24.reuse, 0x7632, R42 ;  /* 0x00007632182a7816 */ /* 0x040fe4000000002a */
[----:B------:R-:W-:Y:S01]  /*0620*/  SHF.L.U32 R47, R24, 0x10, RZ ;  /* 0x00000010182f7819 */ /* 0x000fe200000006ff */
[----:B------:R-:W-:Y:S01]  /*0630*/  FFMA.FTZ R91, R40, R41, R91 ;  /* 0x00000029285b7223 */ /* 0x000fe2000001005b */
[----:B------:R-:W-:Y:S01]  /*0640*/  IMAD.U32 R41, R81, 0x10000, RZ ;  /* 0x0001000051297824 */ /* 0x000fe200078e00ff */
[----:B------:R-:W-:-:S02]  /*0650*/  SHF.L.U32 R89, R42, 0x10, RZ ;  /* 0x000000102a597819 */ /* 0x000fc400000006ff */
[----:B------:R-:W-:Y:S01]  /*0660*/  FFMA.FTZ R47, R0, R47, RZ ;  /* 0x0000002f002f7223 */ /* 0x000fe200000100ff */
[----:B------:R-:W-:Y:S01]  /*0670*/  FFMA.FTZ R46, R44, R41, R91 ;  /* 0x000000292c2e7223 */ /* 0x000fe2000001005b */
[----:B------:R-:W-:Y:S02]  /*0680*/  FFMA.FTZ R29, R84, R43, R29 ;  /* 0x0000002b541d7223 */ /* 0x000fe4000001001d */
[----:B------:R-:W-:Y:S02]  /*0690*/  FFMA.FTZ R91, R40, R89, R47 ;  /* 0x00000059285b7223 */ /* 0x000fe4000001002f */
[----:B------:R-:W5:Y:S01]  /*06a0*/  LDG.E.128 R40, desc[UR6][R48.64+0x5000] ;  /* 0x0050000630287981 */ /* 0x000f62000c1e1d00 */
[C---:B------:R-:W-:Y:S01]  /*06b0*/  SHF.L.U32 R24, R30.reuse, 0x10, RZ ;  /* 0x000000101e187819 */ /* 0x040fe200000006ff */
[----:B------:R-:W-:Y:S01]  /*06c0*/  FFMA.FTZ R80, R45, R80, R90 ;  /* 0x000000502d507223 */ /* 0x000fe2000001005a */
[----:B------:R-:W-:Y:S02]  /*06d0*/  PRMT R30, R30, 0x7632, R30 ;  /* 0x000076321e1e7816 */ /* 0x000fe4000000001e */
[----:B------:R-:W-:-:S02]  /*06e0*/  PRMT R81, R81, 0x7632, R81 ;  /* 0x0000763251517816 */ /* 0x000fc40000000051 */
[C---:B------:R-:W-:Y:S02]  /*06f0*/  PRMT R47, R25.reuse, 0x7632, R47 ;  /* 0x00007632192f7816 */ /* 0x040fe4000000002f */
[----:B------:R-:W-:Y:S01]  /*0700*/  SHF.L.U32 R89, R25, 0x10, RZ ;  /* 0x0000001019597819 */ /* 0x000fe200000006ff */
[----:B------:R-:W-:Y:S01]  /*0710*/  IMAD.U32 R25, R28, 0x10000, RZ ;  /* 0x000100001c197824 */ /* 0x000fe200078e00ff */
[----:B------:R-:W-:Y:S01]  /*0720*/  SHF.L.U32 R30, R30, 0x10, RZ ;  /* 0x000000101e1e7819 */ /* 0x000fe200000006ff */
[----:B------:R-:W-:Y:S01]  /*0730*/  FFMA.FTZ R24, R85, R24, R80 ;  /* 0x0000001855187223 */ /* 0x000fe20000010050 */
[----:B------:R-:W-:Y:S01]  /*0740*/  SHF.L.U32 R0, R81, 0x10, RZ ;  /* 0x0000001051007819 */ /* 0x000fe200000006ff */
[----:B------:R-:W-:Y:S02]  /*0750*/  IMAD.U32 R28, R47, 0x10000, RZ ;  /* 0x000100002f1c7824 */ /* 0x000fe400078e00ff */
[----:B------:R-:W-:Y:S01]  /*0760*/  FFMA.FTZ R89, R44, R89, R91 ;  /* 0x000000592c597223 */ /* 0x000fe2000001005b */
[----:B------:R-:W-:Y:S01]  /*0770*/  FFMA.FTZ R80, R86, R25, R29 ;  /* 0x0000001956507223 */ /* 0x000fe2000001001d */
[----:B------:R-:W-:Y:S01]  /*0780*/  FFMA.FTZ R25, R87, R30, R24 ;  /* 0x0000001e57197223 */ /* 0x000fe20000010018 */
[C---:B------:R-:W-:Y:S01]  /*0790*/  FFMA.FTZ R24, R45.reuse, R0, R46 ;  /* 0x000000002d187223 */ /* 0x040fe2000001002e */
        /* <DEDUP_REMOVED lines=8> */
[----:B------:R-:W-:-:S02]  /*0820*/  PRMT R26, R26, 0x7632, R26 ;  /* 0x000076321a1a7816 */ /* 0x000fc4000000001a */
[----:B------:R-:W-:Y:S02]  /*0830*/  PRMT R64, R64, 0x7632, R64 ;  /* 0x0000763240407816 */ /* 0x000fe40000000040 */
[----:B------:R-:W-:Y:S01]  /*0840*/  PRMT R0, R60, 0x7632, R0 ;  /* 0x000076323c007816 */ /* 0x000fe20000000000 */
[----:B------:R-:W-:Y:S01]  /*0850*/  FFMA.FTZ R29, R85, R28, R29 ;  /* 0x0000001c551d7223 */ /* 0x000fe2000001001d */
[----:B------:R-:W-:Y:S02]  /*0860*/  SHF.L.U32 R89, R31, 0x10, RZ ;  /* 0x000000101f597819 */ /* 0x000fe400000006ff */
[----:B------:R-:W-:Y:S01]  /*0870*/  PRMT R82, R82, 0x7632, R82 ;  /* 0x0000763252527816 */ /* 0x000fe20000000052 */
[----:B------:R-:W-:Y:S01]  /*0880*/  FFMA.FTZ R85, R81, R30, R88 ;  /* 0x0000001e51557223 */ /* 0x000fe20000010058 */
[----:B------:R-:W-:Y:S01]  /*0890*/  SHF.L.U32 R26, R26, 0x10, RZ ;  /* 0x000000101a1a7819 */ /* 0x000fe200000006ff */
[----:B------:R-:W-:Y:S01]  /*08a0*/  IMAD.U32 R0, R0, 0x10000, RZ ;  /* 0x0001000000007824 */ /* 0x000fe200078e00ff */
[----:B------:R-:W-:Y:S01]  /*08b0*/  SHF.L.U32 R31, R64, 0x10, RZ ;  /* 0x00000010401f7819 */ /* 0x000fe200000006ff */
[----:B------:R-:W-:-:S02]  /*08c0*/  IMAD.U32 R82, R82, 0x10000, RZ ;  /* 0x0001000052527824 */ /* 0x000fc400078e00ff */
[C---:B------:R-:W-:Y:S02]  /*08d0*/  FFMA.FTZ R26, R87.reuse, R26, R29 ;  /* 0x0000001a571a7223 */ /* 0x040fe4000001001d */
[----:B------:R-:W-:Y:S01]  /*08e0*/  FFMA.FTZ R91, R0, R31, R85 ;  /* 0x0000001f005b7223 */ /* 0x000fe20000010055 */
[----:B------:R-:W-:Y:S01]  /*08f0*/  FFMA.FTZ R89, R84, R89, R25 ;  /* 0x0000005954597223 */ /* 0x000fe20000010019 */
[----:B------:R-:W5:Y:S01]  /*0900*/  LDG.E.128 R28, desc[UR6][R48.64+0xc000] ;  /* 0x00c00006301c7981 */ /* 0x000f62000c1e1d00 */
[----:B------:R-:W-:Y:S01]  /*0910*/  FFMA.FTZ R25, R87, R82, R24 ;  /* 0x0000005257197223 */ /* 0x000fe20000010018 */
[----:B------:R-:W-:Y:S01]  /*0920*/  IMAD.U32 R87, R65, 0x10000, RZ ;  /* 0x0001000041577824 */ /* 0x000fe200078e00ff */
[----:B------:R-:W-:Y:S02]  /*0930*/  PRMT R64, R83, 0x7632, R64 ;  /* 0x0000763253407816 */ /* 0x000fe40000000040 */
[----:B------:R-:W-:Y:S02]  /*0940*/  PRMT R65, R27, 0x7632, R65 ;  /* 0x000076321b417816 */ /* 0x000fe40000000041 */
[----:B------:R-:W-:-:S02]  /*0950*/  SHF.L.U32 R83, R83, 0x10, RZ ;  /* 0x0000001053537819 */ /* 0x000fc400000006ff */
[----:B------:R-:W-:Y:S02]  /*0960*/  SHF.L.U32 R85, R27, 0x10, RZ ;  /* 0x000000101b557819 */ /* 0x000fe400000006ff */
[----:B------:R-:W-:Y:S02]  /*0970*/  SHF.L.U32 R82, R61, 0x10, RZ ;  /* 0x000000103d527819 */ /* 0x000fe400000006ff */
[----:B------:R-:W-:Y:S01]  /*0980*/  PRMT R61, R65, 0x7632, R61 ;  /* 0x00007632413d7816 */ /* 0x000fe2000000003d */
[C---:B------:R-:W-:Y:S01]  /*0990*/  FFMA.FTZ R90, R84.reuse, R83, R25 ;  /* 0x00000053545a7223 */ /* 0x040fe20000010019 */
[----:B------:R-:W-:Y:S02]  /*09a0*/  FFMA.FTZ R88, R84, R85, R26 ;  /* 0x0000005554587223 */ /* 0x000fe4000001001a */
[----:B------:R-:W5:Y:S01]  /*09b0*/  LDG.E.128 R24, desc[UR6][R48.64+0xf800] ;  /* 0x00f8000630187981 */ /* 0x000f62000c1e1d00 */
[C---:B------:R-:W-:Y:S01]  /*09c0*/  PRMT R83, R61.reuse, 0x7632, R83 ;  /* 0x000076323d537816 */ /* 0x040fe20000000053 */
[----:B------:R-:W-:Y:S01]  /*09d0*/  FFMA.FTZ R94, R82, R87, R91 ;  /* 0x00000057525e7223 */ /* 0x000fe2000001005b */
[----:B------:R-:W-:Y:S01]  /*09e0*/  IMAD.U32 R92, R61, 0x10000, RZ ;  /* 0x000100003d5c7824 */ /* 0x000fe200078e00ff */
[----:B------:R-:W-:-:S02]  /*09f0*/  SHF.L.U32 R60, R60, 0x10, RZ ;  /* 0x000000103c3c7819 */ /* 0x000fc400000006ff */
[----:B------:R-:W-:Y:S01]  /*0a00*/  SHF.L.U32 R83, R83, 0x10, RZ ;  /* 0x0000001053537819 */ /* 0x000fe200000006ff */
[----:B------:R-:W-:Y:S01]  /*0a10*/  IMAD.U32 R61, R64, 0x10000, RZ ;  /* 0x00010000403d7824 */ /* 0x000fe200078e00ff */
[----:B------:R-:W-:Y:S02]  /*0a20*/  SHF.L.U32 R65, R65, 0x10, RZ ;  /* 0x0000001041417819 */ /* 0x000fe400000006ff */
[----:B------:R-:W-:Y:S01]  /*0a30*/  SHF.L.U32 R85, R66, 0x10, RZ ;  /* 0x0000001042557819 */ /* 0x000fe200000006ff */
[----:B------:R-:W-:Y:S01]  /*0a40*/  FFMA.FTZ R87, R83, R92, R94 ;  /* 0x0000005c53577223 */ /* 0x000fe2000001005e */
[----:B------:R-:W-:Y:S01]  /*0a50*/  SHF.L.U32 R84, R62, 0x10, RZ ;  /* 0x000000103e547819 */ /* 0x000fe200000006ff */
[C---:B------:R-:W-:Y:S01]  /*0a60*/  FFMA.FTZ R92, R86.reuse, R60, R89 ;  /* 0x0000003c565c7223 */ /* 0x040fe20000010059 */
[C---:B------:R-:W-:Y:S01]  /*0a70*/  FFMA.FTZ R90, R86.reuse, R61, R90 ;  /* 0x0000003d565a7223 */ /* 0x040fe2000001005a */
[----:B------:R-:W-:Y:S01]  /*0a80*/  FFMA.FTZ R88, R86, R65, R88 ;  /* 0x0000004156587223 */ /* 0x000fe20000010058 */
[----:B------:R-:W-:-:S02]  /*0a90*/  PRMT R66, R66, 0x7632, R66 ;  /* 0x0000763242427816 */ /* 0x000fc40000000042 */
[----:B------:R-:W-:Y:S01]  /*0aa0*/  PRMT R86, R62, 0x7632, R86 ;  /* 0x000076323e567816 */ /* 0x000fe20000000056 */
[C---:B------:R-:W-:Y:S01]  /*0ab0*/  IMAD.U32 R62, R68.reuse, 0x10000, RZ ;  /* 0x00010000443e7824 */ /* 0x040fe200078e00ff */
[----:B------:R-:W-:Y:S01]  /*0ac0*/  PRMT R60, R68, 0x7632, R60 ;  /* 0x00007632443c7816 */ /* 0x000fe2000000003c */
[----:B------:R-:W-:Y:S01]  /*0ad0*/  FFMA.FTZ R87, R84, R85, R87 ;  /* 0x0000005554577223 */ /* 0x000fe20000010057 */
[----:B------:R-:W-:Y:S01]  /*0ae0*/  SHF.L.U32 R61, R66, 0x10, RZ ;  /* 0x00000010423d7819 */ /* 0x000fe200000006ff */
[----:B------:R-:W-:Y:S01]  /*0af0*/  IMAD.U32 R85, R63, 0x10000, RZ ;  /* 0x000100003f557824 */ /* 0x000fe200078e00ff */
[----:B------:R-:W-:Y:S01]  /*0b00*/  SHF.L.U32 R86, R86, 0x10, RZ ;  /* 0x0000001056567819 */ /* 0x000fe200000006ff */
[----:B------:R-:W-:Y:S01]  /*0b10*/  FFMA.FTZ R65, R81, R62, R80 ;  /* 0x0000003e51417223 */ /* 0x000fe20000010050 */
[----:B------:R-:W-:Y:S02]  /*0b20*/  PRMT R68, R63, 0x7632, R68 ;  /* 0x000076323f447816 */ /* 0x000fe40000000044 */
[----:B------:R-:W-:Y:S01]  /*0b30*/  SHF.L.U32 R63, R60, 0x10, RZ ;  /* 0x000000103c3f7819 */ /* 0x000fe200000006ff */
[----:B------:R-:W-:Y:S01]  /*0b40*/  FFMA.FTZ R62, R86, R61, R87 ;  /* 0x0000003d563e7223 */ /* 0x000fe20000010057 */
[----:B------:R-:W-:Y:S01]  /*0b50*/  IMAD.U32 R61, R69, 0x10000, RZ ;  /* 0x00010000453d7824 */ /* 0x000fe200078e00ff */
[----:B------:R-:W-:-:S02]  /*0b60*/  SHF.L.U32 R60, R67, 0x10, RZ ;  /* 0x00000010433c7819 */ /* 0x000fc400000006ff */
[----:B------:R-:W-:Y:S01]  /*0b70*/  FFMA.FTZ R63, R0, R63, R65 ;  /* 0x0000003f003f7223 */ /* 0x000fe20000010041 */
[----:B------:R-:W-:Y:S02]  /*0b80*/  PRMT R69, R67, 0x7632, R69 ;  /* 0x0000763243457816 */ /* 0x000fe40000000045 */
[----:B------:R-:W5:Y:S02]  /*0b90*/  LDG.E.128 R64, desc[UR6][R48.64+0x2000] ;  /* 0x0020000630407981 */ /* 0x000f64000c1e1d00 */
[C---:B------:R-:W-:Y:S02]  /*0ba0*/  PRMT R80, R69.reuse, 0x7632, R80 ;  /* 0x0000763245507816 */ /* 0x040fe40000000050 */
        /* <DEDUP_REMOVED lines=9> */
[----:B------:R-:W-:Y:S01]  /*0c40*/  FFMA.FTZ R87, R80, R69, R87 ;  /* 0x0000004550577223 */ /* 0x000fe20000010057 */
[C---:B------:R-:W-:Y:S01]  /*0c50*/  SHF.L.U32 R69, R73.reuse, 0x10, RZ ;  /* 0x0000001049457819 */ /* 0x040fe200000006ff */
[----:B------:R-:W-:Y:S02]  /*0c60*/  IMAD.U32 R89, R70, 0x10000, RZ ;  /* 0x0001000046597824 */ /* 0x000fe400078e00ff */
[----:B------:R-:W-:Y:S01]  /*0c70*/  FFMA.FTZ R93, R0, R93, R95 ;  /* 0x0000005d005d7223 */ /* 0x000fe2000001005f */
[----:B------:R-:W-:Y:S01]  /*0c80*/  PRMT R73, R73, 0x7632, R73 ;  /* 0x0000763249497816 */ /* 0x000fe20000000049 */
[----:B------:R-:W-:Y:S01]  /*0c90*/  FFMA.FTZ R91, R83, R72, R94 ;  /* 0x00000048535b7223 */ /* 0x000fe2000001005e */
[----:B------:R-:W-:Y:S01]  /*0ca0*/  PRMT R70, R70, 0x7632, R70 ;  /* 0x0000763246467816 */ /* 0x000fe20000000046 */
[----:B------:R-:W-:Y:S01]  /*0cb0*/  FFMA.FTZ R92, R82, R69, R93 ;  /* 0x00000045525c7223 */ /* 0x000fe2000001005d */
[----:B------:R-:W-:Y:S01]  /*0cc0*/  SHF.L.U32 R68, R71, 0x10, RZ ;  /* 0x0000001047447819 */ /* 0x000fe200000006ff */
[--C-:B------:R-:W-:Y:S01]  /*0cd0*/  FFMA.FTZ R89, R84, R89, R91.reuse ;  /* 0x0000005954597223 */ /* 0x100fe2000001005b */
[----:B------:R-:W-:Y:S01]  /*0ce0*/  SHF.L.U32 R69, R70, 0x10, RZ ;  /* 0x0000001046457819 */ /* 0x000fe200000006ff */
[----:B------:R-:W-:Y:S01]  /*0cf0*/  IMAD.U32 R72, R73, 0x10000, RZ ;  /* 0x0001000049487824 */ /* 0x000fe200078e00ff */
[C---:B------:R-:W-:Y:S01]  /*0d00*/  PRMT R91, R76.reuse, 0x7632, R91 ;  /* 0x000076324c5b7816 */ /* 0x040fe2000000005b */
[----:B------:R-:W5:Y:S01]  /*0d10*/  LDG.E.128 R60, desc[UR6][R2.64+0x2000] ;  /* 0x00200006023c7981 */ /* 0x000f62000c1e1d00 */
[----:B------:R-:W-:Y:S01]  /*0d20*/  SHF.L.U32 R73, R76, 0x10, RZ ;  /* 0x000000104c497819 */ /* 0x000fe200000006ff */
[----:B------:R-:W-:Y:S01]  /*0d30*/  FFMA.FTZ R70, R86, R69, R89 ;  /* 0x0000004556467223 */ /* 0x000fe20000010059 */
[----:B------:R-:W-:Y:S01]  /*0d40*/  PRMT R76, R71, 0x7632, R76 ;  /* 0x00007632474c7816 */ /* 0x000fe2000000004c */
[----:B------:R-:W-:-:S02]  /*0d50*/  IMAD.U32 R91, R91, 0x10000, RZ ;  /* 0x000100005b5b7824 */ /* 0x000fc400078e00ff */
[----:B------:R-:W-:Y:S01]  /*0d60*/  FFMA.FTZ R89, R81, R73, R90 ;  /* 0x0000004951597223 */ /* 0x000fe2000001005a */
[----:B------:R-:W-:Y:S01]  /*0d70*/  FFMA.FTZ R71, R83, R72, R92 ;  /* 0x0000004853477223 */ /* 0x000fe2000001005c */
[C---:B------:R-:W-:Y:S02]  /*0d80*/  PRMT R72, R77.reuse, 0x7632, R72 ;  /* 0x000076324d487816 */ /* 0x040fe40000000048 */
[----:B------:R-:W-:Y:S01]  /*0d90*/  SHF.L.U32 R73, R77, 0x10, RZ ;  /* 0x000000104d497819 */ /* 0x000fe200000006ff */
[----:B------:R-:W-:Y:S01]  /*0da0*/  FFMA.FTZ R91, R0, R91, R89 ;  /* 0x0000005b005b7223 */ /* 0x000fe20000010059 */
[----:B------:R-:W-:Y:S01]  /*0db0*/  FFMA.FTZ R89, R85, R68, R70 ;  /* 0x0000004455597223 */ /* 0x000fe20000010046 */
[----:B------:R-:W-:Y:S02]  /*0dc0*/  IMAD.U32 R72, R72, 0x10000, RZ ;  /* 0x0001000048487824 */ /* 0x000fe400078e00ff */
[----:B------:R-:W-:Y:S01]  /*0dd0*/  FFMA.FTZ R68, R82, R73, R91 ;  /* 0x0000004952447223 */ /* 0x000fe2000001005b */
[----:B------:R-:W-:-:S02]  /*0de0*/  PRMT R90, R78, 0x7632, R90 ;  /* 0x000076324e5a7816 */ /* 0x000fc4000000005a */
[----:B------:R-:W-:Y:S01]  /*0df0*/  SHF.L.U32 R91, R78, 0x10, RZ ;  /* 0x000000104e5b7819 */ /* 0x000fe200000006ff */
[----:B------:R-:W-:Y:S02]  /*0e00*/  FFMA.FTZ R95, R83, R72, R68 ;  /* 0x00000048535f7223 */ /* 0x000fe40000010044 */
[----:B------:R-:W-:Y:S02]  /*0e10*/  IMAD.U32 R93, R90, 0x10000, RZ ;  /* 0x000100005a5d7824 */ /* 0x000fe400078e00ff */
[----:B------:R-:W-:Y:S01]  /*0e20*/  FFMA.FTZ R78, R84, R91, R95 ;  /* 0x0000005b544e7223 */ /* 0x000fe2000001005f */
[----:B------:R-:W-:-:S03]  /*0e30*/  SHF.L.U32 R92, R79, 0x10, RZ ;  /* 0x000000104f5c7819 */ /* 0x000fc600000006ff */
[----:B------:R-:W-:Y:S01]  /*0e40*/  FFMA.FTZ R93, R86, R93, R78 ;  /* 0x0000005d565d7223 */ /* 0x000fe2000001004e */
[----:B------:R-:W-:-:S03]  /*0e50*/  SHF.L.U32 R69, R74, 0x10, RZ ;  /* 0x000000104a457819 */ /* 0x000fc600000006ff */
[--C-:B------:R-:W-:Y:S01]  /*0e60*/  FFMA.FTZ R92, R85, R92, R93.reuse ;  /* 0x0000005c555c7223 */ /* 0x100fe2000001005d */
        /* <DEDUP_REMOVED lines=8> */
[C---:B------:R-:W-:Y:S02]  /*0ef0*/  SHF.L.U32 R72, R75.reuse, 0x10, RZ ;  /* 0x000000104b487819 */ /* 0x040fe400000006ff */
[----:B------:R-:W-:Y:S01]  /*0f00*/  PRMT R78, R75, 0x7632, R78 ;  /* 0x000076324b4e7816 */ /* 0x000fe2000000004e */
[----:B------:R-:W-:Y:S01]  /*0f10*/  FFMA.FTZ R93, R0, R93, R95 ;  /* 0x0000005d005d7223 */ /* 0x000fe2000001005f */
[----:B------:R-:W-:Y:S01]  /*0f20*/  FFMA.FTZ R74, R86, R73, R77 ;  /* 0x00000049564a7223 */ /* 0x000fe2000001004d */
[----:B------:R-:W-:-:S02]  /*0f30*/  PRMT R0, R57, 0x7632, R0 ;  /* 0x0000763239007816 */ /* 0x000fc40000000000 */
[----:B------:R-:W-:Y:S02]  /*0f40*/  SHF.L.U32 R57, R57, 0x10, RZ ;  /* 0x0000001039397819 */ /* 0x000fe400000006ff */
[----:B------:R-:W-:Y:S02]  /*0f50*/  PRMT R91, R79, 0x7632, R91 ;  /* 0x000076324f5b7816 */ /* 0x000fe4000000005b */
[----:B------:R-:W-:Y:S01]  /*0f60*/  SHF.L.U32 R77, R76, 0x10, RZ ;  /* 0x000000104c4d7819 */ /* 0x000fe200000006ff */
[----:B------:R-:W-:Y:S01]  /*0f70*/  FFMA.FTZ R90, R85, R72, R74 ;  /* 0x00000048555a7223 */ /* 0x000fe2000001004a */
        /* <DEDUP_REMOVED lines=9> */
[----:B------:R-:W-:Y:S01]  /*1010*/  PRMT R52, R52, 0x7632, R52 ;  /* 0x0000763234347816 */ /* 0x000fe20000000034 */
[C---:B------:R-:W-:Y:S01]  /*1020*/  IMAD.U32 R79, R58.reuse, 0x10000, RZ ;  /* 0x000100003a4f7824 */ /* 0x040fe200078e00ff */
[----:B------:R-:W-:Y:S01]  /*1030*/  PRMT R77, R58, 0x7632, R77 ;  /* 0x000076323a4d7816 */ /* 0x000fe2000000004d */
[----:B------:R-:W-:Y:S01]  /*1040*/  FFMA.FTZ R83, R83, R76, R82 ;  /* 0x0000004c53537223 */ /* 0x000fe20000010052 */
[----:B------:R-:W-:Y:S02]  /*1050*/  IMAD.U32 R91, R91, 0x10000, RZ ;  /* 0x000100005b5b7824 */ /* 0x000fe400078e00ff */
        /* <DEDUP_REMOVED lines=10> */
[----:B------:R-:W5:Y:S01]  /*1100*/  LDG.E.128 R56, desc[UR6][R48.64+0xc800] ;  /* 0x00c8000630387981 */ /* 0x000f62000c1e1d00 */
[----:B------:R-:W-:Y:S01]  /*1110*/  SHF.L.U32 R83, R33, 0x10, RZ ;  /* 0x0000001021537819 */ /* 0x000fe200000006ff */
[----:B------:R-:W-:Y:S01]  /*1120*/  IMAD.U32 R84, R53, 0x10000, RZ ;  /* 0x0001000035547824 */ /* 0x000fe200078e00ff */
[----:B------:R-:W-:Y:S01]  /*1130*/  PRMT R33, R33, 0x7632, R33 ;  /* 0x0000763221217816 */ /* 0x000fe20000000021 */
[----:B------:R-:W5:Y:S01]  /*1140*/  LDG.E.128 R76, desc[UR6][R48.64+0x10000] ;  /* 0x01000006304c7981 */ /* 0x000f62000c1e1d00 */
[----:B------:R-:W-:Y:S01]  /*1150*/  PRMT R86, R53, 0x7632, R86 ;  /* 0x0000763235567816 */ /* 0x000fe20000000056 */
        /* <DEDUP_REMOVED lines=8> */
[--C-:B------:R-:W-:Y:S01]  /*11e0*/  FFMA.FTZ R91, R80, R91, R33.reuse ;  /* 0x0000005b505b7223 */ /* 0x100fe20000010021 */
        /* <DEDUP_REMOVED lines=11> */
[----:B------:R-:W-:Y:S01]  /*12a0*/  FFMA.FTZ R83, R87, R32, R80 ;  /* 0x0000002057537223 */ /* 0x000fe20000010050 */
[----:B------:R-:W-:Y:S01]  /*12b0*/  FFMA.FTZ R93, R36, R33, R53 ;  /* 0x00000021245d7223 */ /* 0x000fe20000010035 */
[C---:B------:R-:W-:Y:S01]  /*12c0*/  PRMT R34, R4.reuse, 0x7632, R34 ;  /* 0x0000763204227816 */ /* 0x040fe20000000022 */
[----:B------:R-:W-:Y:S01]  /*12d0*/  IMAD.U32 R4, R4, 0x10000, RZ ;  /* 0x0001000004047824 */ /* 0x000fe200078e00ff */
[----:B------:R-:W-:Y:S02]  /*12e0*/  SHF.L.U32 R90, R55, 0x10, RZ ;  /* 0x00000010375a7819 */ /* 0x000fe400000006ff */
[----:B------:R-:W-:Y:S02]  /*12f0*/  PRMT R32, R37, 0x7632, R32 ;  /* 0x0000763225207816 */ /* 0x000fe40000000020 */
[----:B------:R-:W-:Y:S01]  /*1300*/  SHF.L.U32 R33, R35, 0x10, RZ ;  /* 0x0000001023217819 */ /* 0x000fe200000006ff */
        /* <DEDUP_REMOVED lines=8> */
[----:B------:R-:W-:Y:S01]  /*1390*/  IMAD.U32 R37, R37, 0x10000, RZ ;  /* 0x0001000025257824 */ /* 0x000fe200078e00ff */
[----:B------:R-:W-:Y:S01]  /*13a0*/  PRMT R35, R35, 0x7632, R35 ;  /* 0x0000763223237816 */ /* 0x000fe20000000023 */
[----:B------:R-:W5:Y:S01]  /*13b0*/  LDG.E.128 R52, desc[UR6][R48.64+0x2800] ;  /* 0x0028000630347981 */ /* 0x000f62000c1e1d00 */
[----:B------:R-:W-:Y:S01]  /*13c0*/  SHF.L.U32 R34, R38, 0x10, RZ ;  /* 0x0000001026227819 */ /* 0x000fe200000006ff */
        /* <DEDUP_REMOVED lines=8> */
[----:B------:R-:W-:Y:S01]  /*1450*/  FFMA.FTZ R33, R85, R34, R92 ;  /* 0x0000002255217223 */ /* 0x000fe2000001005c */
[----:B------:R-:W-:Y:S01]  /*1460*/  IMAD.U32 R5, R5, 0x10000, RZ ;  /* 0x0001000005057824 */ /* 0x000fe200078e00ff */
[----:B------:R-:W-:Y:S01]  /*1470*/  PRMT R6, R6, 0x7632, R6 ;  /* 0x0000763206067816 */ /* 0x000fe20000000006 */
[----:B------:R-:W-:Y:S01]  /*1480*/  FFMA.FTZ R34, R86, R35, R89 ;  /* 0x0000002356227223 */ /* 0x000fe20000010059 */
[C---:B------:R-:W-:Y:S01]  /*1490*/  PRMT R4, R39.reuse, 0x7632, R4 ;  /* 0x0000763227047816 */ /* 0x040fe20000000004 */
[----:B------:R-:W-:Y:S01]  /*14a0*/  FFMA.FTZ R5, R36, R5, R33 ;  /* 0x0000000524057223 */ /* 0x000fe20000010021 */
[----:B------:R-:W-:Y:S01]  /*14b0*/  SHF.L.U32 R39, R39, 0x10, RZ ;  /* 0x0000001027277819 */ /* 0x000fe200000006ff */
[----:B------:R-:W-:Y:S01]  /*14c0*/  FFMA.FTZ R93, R85, R32, R34 ;  /* 0x00000020555d7223 */ /* 0x000fe20000010022 */
[----:B------:R-:W-:Y:S01]  /*14d0*/  IMAD.U32 R89, R6, 0x10000, RZ ;  /* 0x0001000006597824 */ /* 0x000fe200078e00ff */
[C---:B------:R-:W-:Y:S01]  /*14e0*/  PRMT R92, R8.reuse, 0x7632, R92 ;  /* 0x00007632085c7816 */ /* 0x040fe2000000005c */
[----:B------:R-:W5:Y:S01]  /*14f0*/  LDG.E.128 R32, desc[UR6][R48.64+0x6000] ;  /* 0x0060000630207981 */ /* 0x000f62000c1e1d00 */
        /* <DEDUP_REMOVED lines=11> */
[----:B------:R-:W-:Y:S01]  /*15b0*/  SHF.L.U32 R8, R7, 0x10, RZ ;  /* 0x0000001007087819 */ /* 0x000fe200000006ff */
[C---:B--2---:R-:W-:Y:S01]  /*15c0*/  IMAD.U32 R7, R12.reuse, 0x10000, RZ ;  /* 0x000100000c077824 */ /* 0x044fe200078e00ff */
        /* <DEDUP_REMOVED lines=18> */
[--C-:B------:R-:W-:Y:S01]  /*16f0*/  FFMA.FTZ R9, R36, R9, R13.reuse ;  /* 0x0000000924097223 */ /* 0x100fe2000001000d */
[----:B------:R-:W2:Y:S01]  /*1700*/  LDG.E.128 R4, desc[UR6][R48.64+0x9800] ;  /* 0x0098000630047981 */ /* 0x000ea2000c1e1d00 */
[----:B------:R-:W-:Y:S01]  /*1710*/  PRMT R13, R14, 0x7632, R13 ;  /* 0x000076320e0d7816 */ /* 0x000fe2000000000d */
[----:B------:R-:W-:Y:S01]  /*1720*/  FFMA.FTZ R86, R86, R39, R87 ;  /* 0x0000002756567223 */ /* 0x000fe20000010057 */
[----:B------:R-:W-:-:S02]  /*1730*/  SHF.L.U32 R14, R14, 0x10, RZ ;  /* 0x000000100e0e7819 */ /* 0x000fc400000006ff */
[----:B------:R-:W-:Y:S02]  /*1740*/  SHF.L.U32 R13, R13, 0x10, RZ ;  /* 0x000000100d0d7819 */ /* 0x000fe400000006ff */
[----:B------:R-:W-:Y:S01]  /*1750*/  PRMT R0, R11, 0x7632, R0 ;  /* 0x000076320b007816 */ /* 0x000fe20000000000 */
[----:B------:R-:W-:Y:S01]  /*1760*/  FFMA.FTZ R85, R85, R14, R86 ;  /* 0x0000000e55557223 */ /* 0x000fe20000010056 */
[----:B------:R-:W-:-:S03]  /*1770*/  SHF.L.U32 R11, R11, 0x10, RZ ;  /* 0x000000100b0b7819 */ /* 0x000fc600000006ff */
[----:B------:R-:W-:Y:S01]  /*1780*/  FFMA.FTZ R13, R36, R13, R85 ;  /* 0x0000000d240d7223 */ /* 0x000fe20000010055 */
[----:B---3--:R-:W-:Y:S01]  /*1790*/  PRMT R36, R16, 0x7632, R36 ;  /* 0x0000763210247816 */ /* 0x008fe20000000024 */
[----:B------:R-:W-:Y:S01]  /*17a0*/  FFMA.FTZ R12, R90, R11, R9 ;  /* 0x0000000b5a0c7223 */ /* 0x000fe20000010009 */
[C---:B------:R-:W-:Y:S01]  /*17b0*/  PRMT R39, R15.reuse, 0x7632, R39 ;  /* 0x000076320f277816 */ /* 0x040fe20000000027 */
[----:B----4-:R-:W-:Y:S01]  /*17c0*/  IMAD.U32 R85, R20, 0x10000, RZ ;  /* 0x0001000014557824 */ /* 0x010fe200078e00ff */
[----:B------:R-:W-:Y:S02]  /*17d0*/  SHF.L.U32 R16, R16, 0x10, RZ ;  /* 0x0000001010107819 */ /* 0x000fe400000006ff */
[----:B------:R-:W-:Y:S01]  /*17e0*/  PRMT R84, R20, 0x7632, R84 ;  /* 0x0000763214547816 */ /* 0x000fe20000000054 */
[----:B------:R-:W-:Y:S01]  /*17f0*/  IMAD.U32 R0, R0, 0x10000, RZ ;  /* 0x0001000000007824 */ /* 0x000fe200078e00ff */
[----:B------:R-:W-:Y:S01]  /*1800*/  SHF.L.U32 R15, R15, 0x10, RZ ;  /* 0x000000100f0f7819 */ /* 0x000fe200000006ff */
[----:B------:R-:W3:Y:S01]  /*1810*/  LDG.E.128 R8, desc[UR6][R48.64+0xd000] ;  /* 0x00d0000630087981 */ /* 0x000ee2000c1e1d00 */
[----:B------:R-:W-:Y:S01]  /*1820*/  SHF.L.U32 R87, R36, 0x10, RZ ;  /* 0x0000001024577819 */ /* 0x000fe200000006ff */
[----:B------:R-:W-:Y:S01]  /*1830*/  FFMA.FTZ R91, R85, R16, R38 ;  /* 0x00000010555b7223 */ /* 0x000fe20000010026 */
[----:B------:R-:W-:Y:S01]  /*1840*/  SHF.L.U32 R84, R84, 0x10, RZ ;  /* 0x0000001054547819 */ /* 0x000fe200000006ff */
[----:B------:R-:W-:Y:S01]  /*1850*/  FFMA.FTZ R0, R37, R0, R12 ;  /* 0x0000000025007223 */ /* 0x000fe2000001000c */
[----:B------:R-:W-:-:S02]  /*1860*/  FFMA.FTZ R90, R90, R15, R13 ;  /* 0x0000000f5a5a7223 */ /* 0x000fc4000001000d */
[----:B------:R-:W4:Y:S01]  /*1870*/  LDG.E.128 R12, desc[UR6][R48.64+0x10800] ;  /* 0x01080006300c7981 */ /* 0x000f22000c1e1d00 */
[----:B------:R-:W-:Y:S01]  /*1880*/  SHF.L.U32 R93, R17, 0x10, RZ ;  /* 0x00000010115d7819 */ /* 0x000fe200000006ff */
[----:B------:R-:W-:Y:S01]  /*1890*/  FFMA.FTZ R87, R84, R87, R91 ;  /* 0x0000005754577223 */ /* 0x000fe2000001005b */
[----:B------:R-:W-:Y:S02]  /*18a0*/  SHF.L.U32 R86, R21, 0x10, RZ ;  /* 0x0000001015567819 */ /* 0x000fe400000006ff */
[----:B------:R-:W-:Y:S02]  /*18b0*/  PRMT R17, R17, 0x7632, R17 ;  /* 0x0000763211117816 */ /* 0x000fe40000000011 */
[----:B------:R-:W-:Y:S01]  /*18c0*/  PRMT R91, R21, 0x7632, R91 ;  /* 0x00007632155b7816 */ /* 0x000fe2000000005b */
[----:B------:R-:W-:Y:S01]  /*18d0*/  FFMA.FTZ R36, R86, R93, R87 ;  /* 0x0000005d56247223 */ /* 0x000fe20000010057 */
[----:B------:R-:W-:Y:S02]  /*18e0*/  SHF.L.U32 R20, R17, 0x10, RZ ;  /* 0x0000001011147819 */ /* 0x000fe400000006ff */
[----:B------:R-:W-:-:S02]  /*18f0*/  SHF.L.U32 R91, R91, 0x10, RZ ;  /* 0x000000105b5b7819 */ /* 0x000fc400000006ff */
[----:B------:R-:W-:Y:S02]  /*1900*/  PRMT R93, R18, 0x7632, R93 ;  /* 0x00007632125d7816 */ /* 0x000fe4000000005d */
[C---:B-----5:R-:W-:Y:S02]  /*1910*/  PRMT R95, R40.reuse, 0x7632, R95 ;  /* 0x00007632285f7816 */ /* 0x060fe4000000005f */
[----:B------:R-:W-:Y:S01]  /*1920*/  SHF.L.U32 R96, R40, 0x10, RZ ;  /* 0x0000001028607819 */ /* 0x000fe200000006ff */
[----:B------:R-:W-:Y:S01]  /*1930*/  IMAD.U32 R87, R22, 0x10000, RZ ;  /* 0x0001000016577824 */ /* 0x000fe200078e00ff */
[----:B------:R-:W-:Y:S01]  /*1940*/  SHF.L.U32 R18, R18, 0x10, RZ ;  /* 0x0000001012127819 */ /* 0x000fe200000006ff */
[----:B------:R-:W-:Y:S01]  /*1950*/  FFMA.FTZ R94, R91, R20, R36 ;  /* 0x000000145b5e7223 */ /* 0x000fe20000010024 */
[----:B------:R-:W-:Y:S01]  /*1960*/  IMAD.U32 R92, R39, 0x10000, RZ ;  /* 0x00010000275c7824 */ /* 0x000fe200078e00ff */
[----:B------:R-:W-:Y:S01]  /*1970*/  SHF.L.U32 R97, R95, 0x10, RZ ;  /* 0x000000105f617819 */ /* 0x000fe200000006ff */
[----:B------:R-:W-:Y:S01]  /*1980*/  FFMA.FTZ R99, R85, R96, R88 ;  /* 0x0000006055637223 */ /* 0x000fe20000010058 */
[----:B------:R-:W-:Y:S01]  /*1990*/  FFMA.FTZ R95, R87, R18, R94 ;  /* 0x00000012575f7223 */ /* 0x000fe2000001005e */
[----:B------:R-:W-:Y:S01]  /*19a0*/  PRMT R18, R41, 0x7632, R18 ;  /* 0x0000763229127816 */ /* 0x000fe20000000012 */
[----:B------:R-:W-:Y:S01]  /*19b0*/  FFMA.FTZ R92, R37, R92, R90 ;  /* 0x0000005c255c7223 */ /* 0x000fe2000001005a */
[----:B------:R-:W-:Y:S01]  /*19c0*/  SHF.L.U32 R41, R41, 0x10, RZ ;  /* 0x0000001029297819 */ /* 0x000fe200000006ff */
[----:B------:R0:W5:Y:S01]  /*19d0*/  LDG.E.128 R36, desc[UR6][R2.64+0x3000] ;  /* 0x0030000602247981 */ /* 0x000162000c1e1d00 */
[----:B------:R-:W-:Y:S01]  /*19e0*/  PRMT R17, R22, 0x7632, R17 ;  /* 0x0000763216117816 */ /* 0x000fe20000000011 */
[----:B------:R-:W-:Y:S01]  /*19f0*/  FFMA.FTZ R97, R84, R97, R99 ;  /* 0x0000006154617223 */ /* 0x000fe20000010063 */
[----:B------:R-:W-:-:S02]  /*1a00*/  PRMT R16, R23, 0x7632, R16 ;  /* 0x0000763217107816 */ /* 0x000fc40000000010 */
[----:B------:R-:W-:Y:S02]  /*1a10*/  SHF.L.U32 R90, R23, 0x10, RZ ;  /* 0x00000010175a7819 */ /* 0x000fe400000006ff */
[----:B------:R-:W5:Y:S01]  /*1a20*/  LDG.E.128 R20, desc[UR6][R48.64+0x3000] ;  /* 0x0030000630147981 */ /* 0x000f62000c1e1d00 */
[----:B------:R-:W-:Y:S01]  /*1a30*/  SHF.L.U32 R18, R18, 0x10, RZ ;  /* 0x0000001012127819 */ /* 0x000fe200000006ff */
[----:B0-----:R-:W-:Y:S01]  /*1a40*/  FFMA.FTZ R2, R86, R41, R97 ;  /* 0x0000002956027223 */ /* 0x001fe20000010061 */
[----:B------:R-:W-:-:S03]  /*1a50*/  PRMT R3, R44, 0x7632, R3 ;  /* 0x000076322c037816 */ /* 0x000fc60000000003 */
[----:B------:R-:W-:Y:S01]  /*1a60*/  FFMA.FTZ R18, R91, R18, R2 ;  /* 0x000000125b127223 */ /* 0x000fe20000010002 */
[----:B------:R-:W-:Y:S02]  /*1a70*/  SHF.L.U32 R2, R42, 0x10, RZ ;  /* 0x000000102a027819 */ /* 0x000fe400000006ff */
[----:B------:R-:W-:Y:S02]  /*1a80*/  SHF.L.U32 R44, R44, 0x10, RZ ;  /* 0x000000102c2c7819 */ /* 0x000fe400000006ff */
[----:B------:R-:W-:Y:S01]  /*1a90*/  PRMT R42, R42, 0x7632, R42 ;  /* 0x000076322a2a7816 */ /* 0x000fe2000000002a */
[----:B------:R-:W-:Y:S01]  /*1aa0*/  IMAD.U32 R88, R17, 0x10000, RZ ;  /* 0x0001000011587824 */ /* 0x000fe200078e00ff */
[----:B------:R-:W-:Y:S01]  /*1ab0*/  SHF.L.U32 R93, R93, 0x10, RZ ;  /* 0x000000105d5d7819 */ /* 0x000fe200000006ff */
[----:B------:R-:W-:Y:S01]  /*1ac0*/  IMAD.U32 R3, R3, 0x10000, RZ ;  /* 0x0001000003037824 */ /* 0x000fe200078e00ff */
[----:B------:R-:W-:Y:S01]  /*1ad0*/  SHF.L.U32 R17, R42, 0x10, RZ ;  /* 0x000000102a117819 */ /* 0x000fe200000006ff */
[----:B------:R-:W-:Y:S01]  /*1ae0*/  FFMA.FTZ R89, R85, R44, R89 ;  /* 0x0000002c55597223 */ /* 0x000fe20000010059 */
[--C-:B------:R-:W-:Y:S01]  /*1af0*/  FFMA.FTZ R41, R87, R2, R18.reuse ;  /* 0x0000000257297223 */ /* 0x100fe20000010012 */
[----:B------:R-:W-:Y:S01]  /*1b00*/  PRMT R18, R45, 0x7632, R18 ;  /* 0x000076322d127816 */ /* 0x000fe20000000012 */
[----:B------:R-:W-:Y:S01]  /*1b10*/  FFMA.FTZ R93, R88, R93, R95 ;  /* 0x0000005d585d7223 */ /* 0x000fe2000001005f */
[C---:B------:R-:W-:Y:S01]  /*1b20*/  PRMT R40, R19.reuse, 0x7632, R40 ;  /* 0x0000763213287816 */ /* 0x040fe20000000028 */
[----:B------:R-:W-:Y:S01]  /*1b30*/  IMAD.U32 R19, R19, 0x10000, RZ ;  /* 0x0001000013137824 */ /* 0x000fe200078e00ff */
[----:B------:R-:W-:Y:S01]  /*1b40*/  SHF.L.U32 R45, R45, 0x10, RZ ;  /* 0x000000102d2d7819 */ /* 0x000fe200000006ff */
[----:B------:R-:W-:Y:S01]  /*1b50*/  FFMA.FTZ R89, R84, R3, R89 ;  /* 0x0000000354597223 */ /* 0x000fe20000010059 */
[----:B------:R-:W-:Y:S01]  /*1b60*/  FFMA.FTZ R41, R88, R17, R41 ;  /* 0x0000001158297223 */ /* 0x000fe20000010029 */
[C---:B------:R-:W-:Y:S01]  /*1b70*/  SHF.L.U32 R17, R43.reuse, 0x10, RZ ;  /* 0x000000102b117819 */ /* 0x040fe200000006ff */
        /* <DEDUP_REMOVED lines=9> */
[----:B------:R-:W-:Y:S01]  /*1c10*/  IMAD.U32 R43, R43, 0x10000, RZ ;  /* 0x000100002b2b7824 */ /* 0x000fe200078e00ff */
[----:B------:R-:W-:Y:S01]  /*1c20*/  SHF.L.U32 R28, R46, 0x10, RZ ;  /* 0x000000102e1c7819 */ /* 0x000fe200000006ff */
[----:B------:R-:W-:Y:S01]  /*1c30*/  FFMA.FTZ R40, R91, R18, R16 ;  /* 0x000000125b287223 */ /* 0x000fe20000010010 */
[----:B------:R-:W-:Y:S01]  /*1c40*/  SHF.L.U32 R45, R42, 0x10, RZ ;  /* 0x000000102a2d7819 */ /* 0x000fe200000006ff */
[C---:B------:R-:W-:Y:S01]  /*1c50*/  FFMA.FTZ R3, R2.reuse, R3, R19 ;  /* 0x0000000302037223 */ /* 0x040fe20000010013 */
[----:B------:R-:W-:Y:S01]  /*1c60*/  FFMA.FTZ R89, R85, R44, R0 ;  /* 0x0000002c55597223 */ /* 0x000fe20000010000 */
[----:B------:R-:W5:Y:S01]  /*1c70*/  LDG.E.128 R16, desc[UR6][R48.64+0x6800] ;  /* 0x0068000630107981 */ /* 0x000f62000c1e1d00 */
[----:B------:R-:W-:Y:S01]  /*1c80*/  FFMA.FTZ R0, R2, R43, R41 ;  /* 0x0000002b02007223 */ /* 0x000fe20000010029 */
[----:B------:R-:W-:Y:S01]  /*1c90*/  FFMA.FTZ R43, R87, R28, R40 ;  /* 0x0000001c572b7223 */ /* 0x000fe20000010028 */
[----:B------:R-:W-:Y:S01]  /*1ca0*/  FFMA.FTZ R89, R84, R45, R89 ;  /* 0x0000002d54597223 */ /* 0x000fe20000010059 */
[C---:B------:R-:W-:Y:S01]  /*1cb0*/  PRMT R28, R29.reuse, 0x7632, R28 ;  /* 0x000076321d1c7816 */ /* 0x040fe2000000001c */
[----:B------:R-:W-:Y:S01]  /*1cc0*/  IMAD.U32 R45, R29, 0x10000, RZ ;  /* 0x000100001d2d7824 */ /* 0x000fe200078e00ff */
[----:B------:R-:W-:-:S02]  /*1cd0*/  PRMT R46, R46, 0x7632, R46 ;  /* 0x000076322e2e7816 */ /* 0x000fc4000000002e */
[C---:B------:R-:W-:Y:S02]  /*1ce0*/  SHF.L.U32 R42, R24.reuse, 0x10, RZ ;  /* 0x00000010182a7819 */ /* 0x040fe400000006ff */
[----:B------:R-:W-:Y:S01]  /*1cf0*/  PRMT R40, R24, 0x7632, R40 ;  /* 0x0000763218287816 */ /* 0x000fe20000000028 */
[----:B------:R-:W-:Y:S01]  /*1d00*/  FFMA.FTZ R24, R86, R45, R89 ;  /* 0x0000002d56187223 */ /* 0x000fe20000010059 */
[----:B------:R-:W-:Y:S01]  /*1d10*/  SHF.L.U32 R28, R28, 0x10, RZ ;  /* 0x000000101c1c7819 */ /* 0x000fe200000006ff */
[----:B------:R-:W-:Y:S01]  /*1d20*/  FFMA.FTZ R89, R85, R42, R92 ;  /* 0x0000002a55597223 */ /* 0x000fe2000001005c */
[----:B------:R-:W-:Y:S02]  /*1d30*/  SHF.L.U32 R41, R46, 0x10, RZ ;  /* 0x000000102e297819 */ /* 0x000fe400000006ff */
[----:B------:R-:W-:Y:S01]  /*1d40*/  SHF.L.U32 R45, R40, 0x10, RZ ;  /* 0x00000010282d7819 */ /* 0x000fe200000006ff */
[--C-:B------:R-:W-:Y:S01]  /*1d50*/  FFMA.FTZ R44, R91, R28, R24.reuse ;  /* 0x0000001c5b2c7223 */ /* 0x100fe20000010018 */
[C---:B------:R-:W-:Y:S01]  /*1d60*/  PRMT R24, R25.reuse, 0x7632, R24 ;  /* 0x0000763219187816 */ /* 0x040fe20000000018 */
[----:B------:R-:W-:Y:S01]  /*1d70*/  FFMA.FTZ R29, R88, R41, R43 ;  /* 0x00000029581d7223 */ /* 0x000fe2000001002b */
[----:B------:R-:W-:-:S02]  /*1d80*/  IMAD.U32 R85, R25, 0x10000, RZ ;  /* 0x0001000019557824 */ /* 0x000fc400078e00ff */
[----:B------:R-:W-:Y:S01]  /*1d90*/  FFMA.FTZ R45, R84, R45, R89 ;  /* 0x0000002d542d7223 */ /* 0x000fe20000010059 */
[----:B------:R-:W5:Y:S01]  /*1da0*/  LDG.E.128 R40, desc[UR6][R48.64+0xa000] ;  /* 0x00a0000630287981 */ /* 0x000f62000c1e1d00 */
[----:B------:R-:W-:Y:S02]  /*1db0*/  SHF.L.U32 R28, R30, 0x10, RZ ;  /* 0x000000101e1c7819 */ /* 0x000fe400000006ff */
[----:B------:R-:W-:Y:S01]  /*1dc0*/  SHF.L.U32 R46, R24, 0x10, RZ ;  /* 0x00000010182e7819 */ /* 0x000fe200000006ff */
[----:B------:R-:W-:Y:S01]  /*1dd0*/  FFMA.FTZ R86, R86, R85, R45 ;  /* 0x0000005556567223 */ /* 0x000fe2000001002d */
[----:B------:R-:W-:Y:S01]  /*1de0*/  SHF.L.U32 R25, R47, 0x10, RZ ;  /* 0x000000102f197819 */ /* 0x000fe200000006ff */
[----:B------:R-:W-:Y:S01]  /*1df0*/  FFMA.FTZ R89, R87, R28, R44 ;  /* 0x0000001c57597223 */ /* 0x000fe2000001002c */
[----:B------:R-:W-:Y:S01]  /*1e00*/  PRMT R24, R47, 0x7632, R24 ;  /* 0x000076322f187816 */ /* 0x000fe20000000018 */
[----:B------:R-:W-:Y:S01]  /*1e10*/  FFMA.FTZ R86, R91, R46, R86 ;  /* 0x0000002e5b567223 */ /* 0x000fe20000010056 */
[----:B------:R-:W-:Y:S01]  /*1e20*/  PRMT R30, R30, 0x7632, R30 ;  /* 0x000076321e1e7816 */ /* 0x000fe2000000001e */
[----:B------:R-:W5:Y:S01]  /*1e30*/  LDG.E.128 R44, desc[UR6][R48.64+0xd800] ;  /* 0x00d80006302c7981 */ /* 0x000f62000c1e1d00 */
[----:B------:R-:W-:-:S02]  /*1e40*/  PRMT R84, R64, 0x7632, R84 ;  /* 0x0000763240547816 */ /* 0x000fc40000000054 */
[----:B------:R-:W-:Y:S01]  /*1e50*/  SHF.L.U32 R28, R26, 0x10, RZ ;  /* 0x000000101a1c7819 */ /* 0x000fe200000006ff */
[----:B------:R-:W-:Y:S01]  /*1e60*/  IMAD.U32 R85, R30, 0x10000, RZ ;  /* 0x000100001e557824 */ /* 0x000fe200078e00ff */
[----:B------:R-:W-:-:S03]  /*1e70*/  SHF.L.U32 R93, R84, 0x10, RZ ;  /* 0x00000010545d7819 */ /* 0x000fc600000006ff */
[----:B------:R-:W-:Y:S01]  /*1e80*/  FFMA.FTZ R89, R88, R85, R89 ;  /* 0x0000005558597223 */ /* 0x000fe20000010059 */
[----:B------:R-:W-:Y:S02]  /*1e90*/  FFMA.FTZ R91, R87, R28, R86 ;  /* 0x0000001c575b7223 */ /* 0x000fe40000010056 */
[----:B------:R0:W5:Y:S01]  /*1ea0*/  LDG.E.128 R84, desc[UR6][R48.64+0x11000] ;  /* 0x0110000630547981 */ /* 0x000162000c1e1d00 */
[----:B------:R-:W-:Y:S01]  /*1eb0*/  PRMT R26, R60, 0x7632, R26 ;  /* 0x000076323c1a7816 */ /* 0x000fe2000000001a */
[----:B------:R-:W-:Y:S01]  /*1ec0*/  FFMA.FTZ R29, R90, R25, R29 ;  /* 0x000000195a1d7223 */ /* 0x000fe2000001001d */
[----:B------:R-:W-:Y:S01]  /*1ed0*/  SHF.L.U32 R60, R60, 0x10, RZ ;  /* 0x000000103c3c7819 */ /* 0x000fe200000006ff */
[----:B------:R-:W-:Y:S01]  /*1ee0*/  IMAD.U32 R64, R64, 0x10000, RZ ;  /* 0x0001000040407824 */ /* 0x000fe200078e00ff */
[----:B------:R-:W-:Y:S02]  /*1ef0*/  SHF.L.U32 R25, R24, 0x10, RZ ;  /* 0x0000001018197819 */ /* 0x000fe400000006ff */
[----:B------:R-:W-:Y:S01]  /*1f00*/  SHF.L.U32 R24, R26, 0x10, RZ ;  /* 0x000000101a187819 */ /* 0x000fe200000006ff */
[----:B------:R-:W-:Y:S01]  /*1f10*/  FFMA.FTZ R95, R60, R64, R3 ;  /* 0x000000403c5f7223 */ /* 0x000fe20000010003 */
[----:B------:R-:W-:Y:S01]  /*1f20*/  PRMT R26, R26, 0x7632, R26 ;  /* 0x000076321a1a7816 */ /* 0x000fe2000000001a */
[----:B------:R-:W-:Y:S01]  /*1f30*/  FFMA.FTZ R3, R2, R25, R29 ;  /* 0x0000001902037223 */ /* 0x000fe2000001001d */
[C---:B------:R-:W-:Y:S01]  /*1f40*/  PRMT R28, R65.reuse, 0x7632, R28 ;  /* 0x00007632411c7816 */ /* 0x040fe2000000001c */
[----:B------:R-:W-:Y:S01]  /*1f50*/  FFMA.FTZ R64, R24, R93, R95 ;  /* 0x0000005d18407223 */ /* 0x000fe2000001005f */
[----:B------:R-:W-:-:S02]  /*1f60*/  SHF.L.U32 R30, R65, 0x10, RZ ;  /* 0x00000010411e7819 */ /* 0x000fc400000006ff */
[C---:B------:R-:W-:Y:S01]  /*1f70*/  PRMT R25, R61.reuse, 0x7632, R25 ;  /* 0x000076323d197816 */ /* 0x040fe20000000019 */
[----:B------:R-:W-:Y:S01]  /*1f80*/  IMAD.U32 R61, R61, 0x10000, RZ ;  /* 0x000100003d3d7824 */ /* 0x000fe200078e00ff */
[----:B------:R-:W-:Y:S02]  /*1f90*/  SHF.L.U32 R29, R31, 0x10, RZ ;  /* 0x000000101f1d7819 */ /* 0x000fe400000006ff */
        /* <DEDUP_REMOVED lines=10> */
[----:B------:R-:W-:-:S02]  /*2040*/  PRMT R26, R62, 0x7632, R26 ;  /* 0x000076323e1a7816 */ /* 0x000fc4000000001a */
[C---:B------:R-:W-:Y:S02]  /*2050*/  PRMT R28, R66.reuse, 0x7632, R28 ;  /* 0x00007632421c7816 */ /* 0x040fe4000000001c */
[----:B0-----:R-:W-:Y:S02]  /*2060*/  SHF.L.U32 R49, R66, 0x10, RZ ;  /* 0x0000001042317819 */ /* 0x001fe400000006ff */
[----:B------:R-:W-:Y:S01]  /*2070*/  SHF.L.U32 R62, R62, 0x10, RZ ;  /* 0x000000103e3e7819 */ /* 0x000fe200000006ff */
[----:B------:R-:W-:Y:S01]  /*2080*/  FFMA.FTZ R65, R90, R31, R65 ;  /* 0x0000001f5a417223 */ /* 0x000fe20000010041 */
[----:B------:R-:W-:Y:S02]  /*2090*/  SHF.L.U32 R91, R28, 0x10, RZ ;  /* 0x000000101c5b7819 */ /* 0x000fe400000006ff */
[----:B------:R-:W-:Y:S01]  /*20a0*/  SHF.L.U32 R26, R26, 0x10, RZ ;  /* 0x000000101a1a7819 */ /* 0x000fe200000006ff */
[----:B------:R-:W-:Y:S01]  /*20b0*/  FFMA.FTZ R49, R62, R49, R93 ;  /* 0x000000313e317223 */ /* 0x000fe2000001005d */
[----:B------:R-:W-:-:S02]  /*20c0*/  SHF.L.U32 R31, R68, 0x10, RZ ;  /* 0x00000010441f7819 */ /* 0x000fc400000006ff */
[----:B------:R-:W-:Y:S01]  /*20d0*/  PRMT R68, R68, 0x7632, R68 ;  /* 0x0000763244447816 */ /* 0x000fe20000000044 */
[----:B------:R-:W-:Y:S01]  /*20e0*/  FFMA.FTZ R29, R2, R29, R89 ;  /* 0x0000001d021d7223 */ /* 0x000fe20000010059 */
[----:B------:R-:W-:Y:S01]  /*20f0*/  PRMT R28, R27, 0x7632, R28 ;  /* 0x000076321b1c7816 */ /* 0x000fe2000000001c */
[----:B------:R-:W-:Y:S01]  /*2100*/  FFMA.FTZ R48, R26, R91, R49 ;  /* 0x0000005b1a307223 */ /* 0x000fe20000010031 */
[----:B------:R-:W-:Y:S01]  /*2110*/  SHF.L.U32 R30, R67, 0x10, RZ ;  /* 0x00000010431e7819 */ /* 0x000fe200000006ff */
[C---:B------:R-:W-:Y:S01]  /*2120*/  IMAD.U32 R27, R63.reuse, 0x10000, RZ ;  /* 0x000100003f1b7824 */ /* 0x040fe200078e00ff */
[----:B------:R-:W-:Y:S01]  /*2130*/  SHF.L.U32 R89, R68, 0x10, RZ ;  /* 0x0000001044597819 */ /* 0x000fe200000006ff */
[----:B------:R-:W-:Y:S01]  /*2140*/  FFMA.FTZ R91, R60, R31, R0 ;  /* 0x0000001f3c5b7223 */ /* 0x000fe20000010000 */
[----:B------:R-:W-:Y:S01]  /*2150*/  PRMT R63, R63, 0x7632, R63 ;  /* 0x000076323f3f7816 */ /* 0x000fe2000000003f */
[----:B------:R-:W-:Y:S01]  /*2160*/  FFMA.FTZ R49, R27, R30, R48 ;  /* 0x0000001e1b317223 */ /* 0x000fe20000010030 */
[----:B------:R-:W-:-:S02]  /*2170*/  PRMT R67, R67, 0x7632, R67 ;  /* 0x0000763243437816 */ /* 0x000fc40000000043 */
[----:B------:R-:W-:Y:S01]  /*2180*/  SHF.L.U32 R31, R28, 0x10, RZ ;  /* 0x000000101c1f7819 */ /* 0x000fe200000006ff */
[----:B------:R-:W-:Y:S01]  /*2190*/  FFMA.FTZ R30, R24, R89, R91 ;  /* 0x00000059181e7223 */ /* 0x000fe2000001005b */
[C---:B------:R-:W-:Y:S02]  /*21a0*/  SHF.L.U32 R28, R69.reuse, 0x10, RZ ;  /* 0x00000010451c7819 */ /* 0x040fe400000006ff */
[----:B------:R-:W-:Y:S01]  /*21b0*/  PRMT R69, R69, 0x7632, R69 ;  /* 0x0000763245457816 */ /* 0x000fe20000000045 */
[----:B------:R-:W-:Y:S01]  /*21c0*/  IMAD.U32 R67, R67, 0x10000, RZ ;  /* 0x0001000043437824 */ /* 0x000fe200078e00ff */
        /* <DEDUP_REMOVED lines=20> */
[----:B------:R-:W-:Y:S01]  /*2310*/  PRMT R56, R56, 0x7632, R56 ;  /* 0x0000763238387816 */ /* 0x000fe20000000038 */
[----:B------:R-:W-:Y:S01]  /*2320*/  FFMA.FTZ R65, R60, R63, R29 ;  /* 0x0000003f3c417223 */ /* 0x000fe2000001001d */
[----:B------:R-:W-:Y:S01]  /*2330*/  FFMA.FTZ R30, R26, R3, R49 ;  /* 0x000000031a1e7223 */ /* 0x000fe20000010031 */
[----:B------:R-:W-:Y:S01]  /*2340*/  IMAD.U32 R29, R74, 0x10000, RZ ;  /* 0x000100004a1d7824 */ /* 0x000fe200078e00ff */
[----:B------:R-:W-:Y:S01]  /*2350*/  SHF.L.U32 R63, R56, 0x10, RZ ;  /* 0x00000010383f7819 */ /* 0x000fe200000006ff */
[----:B------:R-:W-:Y:S01]  /*2360*/  FFMA.FTZ R49, R25, R48, R64 ;  /* 0x0000003019317223 */ /* 0x000fe20000010040 */
[----:B------:R-:W-:-:S02]  /*2370*/  PRMT R74, R74, 0x7632, R74 ;  /* 0x000076324a4a7816 */ /* 0x000fc4000000004a */
        /* <DEDUP_REMOVED lines=19> */
[----:B------:R-:W-:Y:S01]  /*24b0*/  IMAD.U32 R29, R58, 0x10000, RZ ;  /* 0x000100003a1d7824 */ /* 0x000fe200078e00ff */
[----:B------:R-:W-:Y:S01]  /*24c0*/  PRMT R28, R75, 0x7632, R28 ;  /* 0x000076324b1c7816 */ /* 0x000fe2000000001c */
[----:B------:R-:W-:Y:S01]  /*24d0*/  FFMA.FTZ R56, R61, R56, R24 ;  /* 0x000000383d387223 */ /* 0x000fe20000010018 */
[----:B------:R-:W-:-:S02]  /*24e0*/  SHF.L.U32 R30, R75, 0x10, RZ ;  /* 0x000000104b1e7819 */ /* 0x000fc400000006ff */
[----:B------:R-:W-:Y:S02]  /*24f0*/  PRMT R58, R58, 0x7632, R58 ;  /* 0x000076323a3a7816 */ /* 0x000fe4000000003a */
[----:B------:R-:W-:Y:S01]  /*2500*/  SHF.L.U32 R24, R77, 0x10, RZ ;  /* 0x000000104d187819 */ /* 0x000fe200000006ff */
        /* <DEDUP_REMOVED lines=9> */
[----:B------:R-:W-:Y:S01]  /*25a0*/  PRMT R78, R78, 0x7632, R78 ;  /* 0x000076324e4e7816 */ /* 0x000fe2000000004e */
[----:B------:R-:W-:Y:S01]  /*25b0*/  FFMA.FTZ R30, R26, R31, R49 ;  /* 0x0000001f1a1e7223 */ /* 0x000fe20000010031 */
[--C-:B------:R-:W-:Y:S01]  /*25c0*/  FFMA.FTZ R57, R62, R57, R25.reuse ;  /* 0x000000393e397223 */ /* 0x100fe20000010019 */
[----:B------:R-:W-:-:S02]  /*25d0*/  PRMT R25, R52, 0x7632, R25 ;  /* 0x0000763234197816 */ /* 0x000fc40000000019 */
[----:B------:R-:W-:Y:S02]  /*25e0*/  SHF.L.U32 R31, R52, 0x10, RZ ;  /* 0x00000010341f7819 */ /* 0x000fe400000006ff */
[C---:B------:R-:W-:Y:S01]  /*25f0*/  PRMT R24, R80.reuse, 0x7632, R24 ;  /* 0x0000763250187816 */ /* 0x040fe20000000018 */
[----:B------:R-:W-:Y:S01]  /*2600*/  IMAD.U32 R80, R80, 0x10000, RZ ;  /* 0x0001000050507824 */ /* 0x000fe200078e00ff */
[----:B------:R-:W-:Y:S02]  /*2610*/  SHF.L.U32 R28, R59, 0x10, RZ ;  /* 0x000000103b1c7819 */ /* 0x000fe400000006ff */
        /* <DEDUP_REMOVED lines=8> */
[----:B------:R-:W-:-:S02]  /*26a0*/  PRMT R59, R59, 0x7632, R59 ;  /* 0x000076323b3b7816 */ /* 0x000fc4000000003b */
[C---:B------:R-:W-:Y:S02]  /*26b0*/  PRMT R29, R53.reuse, 0x7632, R29 ;  /* 0x00007632351d7816 */ /* 0x040fe4000000001d */
[----:B------:R-:W-:Y:S02]  /*26c0*/  SHF.L.U32 R30, R53, 0x10, RZ ;  /* 0x00000010351e7819 */ /* 0x000fe400000006ff */
[----:B------:R-:W-:Y:S01]  /*26d0*/  SHF.L.U32 R81, R81, 0x10, RZ ;  /* 0x0000001051517819 */ /* 0x000fe200000006ff */
[----:B------:R-:W-:Y:S01]  /*26e0*/  IMAD.U32 R26, R79, 0x10000, RZ ;  /* 0x000100004f1a7824 */ /* 0x000fe200078e00ff */
[----:B------:R-:W-:Y:S02]  /*26f0*/  SHF.L.U32 R59, R59, 0x10, RZ ;  /* 0x000000103b3b7819 */ /* 0x000fe400000006ff */
[----:B------:R-:W-:Y:S01]  /*2700*/  SHF.L.U32 R29, R29, 0x10, RZ ;  /* 0x000000101d1d7819 */ /* 0x000fe200000006ff */
[----:B------:R-:W-:Y:S01]  /*2710*/  FFMA.FTZ R31, R81, R30, R48 ;  /* 0x0000001e511f7223 */ /* 0x000fe20000010030 */
[----:B------:R-:W-:Y:S01]  /*2720*/  SHF.L.U32 R2, R2, 0x10, RZ ;  /* 0x0000001002027819 */ /* 0x000fe200000006ff */
[----:B------:R-:W-:Y:S01]  /*2730*/  FFMA.FTZ R59, R0, R59, R25 ;  /* 0x0000003b003b7223 */ /* 0x000fe20000010019 */
[----:B------:R-:W-:Y:S01]  /*2740*/  FFMA.FTZ R27, R27, R26, R28 ;  /* 0x0000001a1b1b7223 */ /* 0x000fe2000001001c */
[----:B------:R-:W-:-:S02]  /*2750*/  PRMT R26, R54, 0x7632, R26 ;  /* 0x00007632361a7816 */ /* 0x000fc4000000001a */
[----:B------:R-:W-:Y:S01]  /*2760*/  FFMA.FTZ R31, R2, R29, R31 ;  /* 0x0000001d021f7223 */ /* 0x000fe2000001001f */
[----:B------:R-:W-:Y:S02]  /*2770*/  SHF.L.U32 R29, R54, 0x10, RZ ;  /* 0x00000010361d7819 */ /* 0x000fe400000006ff */
[C---:B------:R-:W-:Y:S01]  /*2780*/  PRMT R25, R82.reuse, 0x7632, R25 ;  /* 0x0000763252197816 */ /* 0x040fe20000000019 */
[----:B------:R-:W-:Y:S01]  /*2790*/  IMAD.U32 R82, R82, 0x10000, RZ ;  /* 0x0001000052527824 */ /* 0x000fe200078e00ff */
[C---:B------:R-:W-:Y:S02]  /*27a0*/  PRMT R30, R32.reuse, 0x7632, R30 ;  /* 0x00007632201e7816 */ /* 0x040fe4000000001e */
[----:B------:R-:W-:Y:S02]  /*27b0*/  SHF.L.U32 R32, R32, 0x10, RZ ;  /* 0x0000001020207819 */ /* 0x000fe400000006ff */
        /* <DEDUP_REMOVED lines=20> */
[----:B--2---:R-:W-:-:S02]  /*2900*/  PRMT R30, R4, 0x7632, R30 ;  /* 0x00007632041e7816 */ /* 0x004fc4000000001e */
[----:B------:R-:W-:Y:S01]  /*2910*/  SHF.L.U32 R32, R4, 0x10, RZ ;  /* 0x0000001004207819 */ /* 0x000fe200000006ff */
[----:B------:R-:W-:Y:S01]  /*2920*/  FFMA.FTZ R4, R82, R31, R33 ;  /* 0x0000001f52047223 */ /* 0x000fe20000010021 */
[----:B------:R-:W-:Y:S02]  /*2930*/  SHF.L.U32 R28, R28, 0x10, RZ ;  /* 0x000000101c1c7819 */ /* 0x000fe400000006ff */
[----:B------:R-:W-:Y:S01]  /*2940*/  SHF.L.U32 R33, R30, 0x10, RZ ;  /* 0x000000101e217819 */ /* 0x000fe200000006ff */
[----:B------:R-:W-:Y:S02]  /*2950*/  FFMA.FTZ R49, R80, R32, R3 ;  /* 0x0000002050317223 */ /* 0x000fe40000010003 */
[----:B------:R-:W-:Y:S01]  /*2960*/  FFMA.FTZ R31, R25, R28, R4 ;  /* 0x0000001c191f7223 */ /* 0x000fe20000010004 */
[C---:B------:R-:W-:Y:S01]  /*2970*/  SHF.L.U32 R4, R5.reuse, 0x10, RZ ;  /* 0x0000001005047819 */ /* 0x040fe200000006ff */
[----:B------:R-:W-:Y:S01]  /*2980*/  FFMA.FTZ R28, R24, R33, R49 ;  /* 0x00000021181c7223 */ /* 0x000fe20000010031 */
[----:B------:R-:W-:Y:S01]  /*2990*/  PRMT R5, R5, 0x7632, R5 ;  /* 0x0000763205057816 */ /* 0x000fe20000000005 */
[----:B------:R-:W-:-:S02]  /*29a0*/  IMAD.U32 R3, R35, 0x10000, RZ ;  /* 0x0001000023037824 */ /* 0x000fc400078e00ff */
[----:B------:R-:W-:Y:S01]  /*29b0*/  FFMA.FTZ R33, R81, R4, R28 ;  /* 0x0000000451217223 */ /* 0x000fe2000001001c */
[----:B------:R-:W-:Y:S02]  /*29c0*/  SHF.L.U32 R5, R5, 0x10, RZ ;  /* 0x0000001005057819 */ /* 0x000fe400000006ff */
[----:B---3--:R-:W-:Y:S01]  /*29d0*/  PRMT R4, R8, 0x7632, R4 ;  /* 0x0000763208047816 */ /* 0x008fe20000000004 */
[----:B------:R-:W-:Y:S01]  /*29e0*/  FFMA.FTZ R3, R0, R3, R31 ;  /* 0x0000000300037223 */ /* 0x000fe2000001001f */
[----:B------:R-:W-:Y:S02]  /*29f0*/  SHF.L.U32 R8, R8, 0x10, RZ ;  /* 0x0000001008087819 */ /* 0x000fe400000006ff */
[----:B------:R-:W-:Y:S02]  /*2a00*/  PRMT R26, R83, 0x7632, R26 ;  /* 0x00007632531a7816 */ /* 0x000fe4000000001a */
[----:B------:R-:W-:Y:S01]  /*2a10*/  PRMT R35, R35, 0x7632, R35 ;  /* 0x0000763223237816 */ /* 0x000fe20000000023 */
[----:B------:R-:W-:Y:S01]  /*2a20*/  FFMA.FTZ R5, R2, R5, R33 ;  /* 0x0000000502057223 */ /* 0x000fe20000010021 */
[----:B------:R-:W-:-:S02]  /*2a30*/  SHF.L.U32 R31, R6, 0x10, RZ ;  /* 0x00000010061f7819 */ /* 0x000fc400000006ff */
[----:B------:R-:W-:Y:S01]  /*2a40*/  PRMT R6, R6, 0x7632, R6 ;  /* 0x0000763206067816 */ /* 0x000fe20000000006 */
[----:B------:R-:W-:Y:S01]  /*2a50*/  FFMA.FTZ R59, R80, R8, R59 ;  /* 0x00000008503b7223 */ /* 0x000fe2000001003b */
[----:B------:R-:W-:Y:S02]  /*2a60*/  SHF.L.U32 R33, R4, 0x10, RZ ;  /* 0x0000001004217819 */ /* 0x000fe400000006ff */
[----:B----4-:R-:W-:Y:S01]  /*2a70*/  PRMT R30, R12, 0x7632, R30 ;  /* 0x000076320c1e7816 */ /* 0x010fe2000000001e */
[----:B------:R-:W-:Y:S01]  /*2a80*/  IMAD.U32 R26, R26, 0x10000, RZ ;  /* 0x000100001a1a7824 */ /* 0x000fe200078e00ff */
[----:B------:R-:W-:Y:S01]  /*2a90*/  SHF.L.U32 R12, R12, 0x10, RZ ;  /* 0x000000100c0c7819 */ /* 0x000fe200000006ff */
[----:B------:R-:W-:Y:S02]  /*2aa0*/  IMAD.U32 R35, R35, 0x10000, RZ ;  /* 0x0001000023237824 */ /* 0x000fe400078e00ff */
[----:B------:R-:W-:Y:S01]  /*2ab0*/  FFMA.FTZ R4, R82, R31, R5 ;  /* 0x0000001f52047223 */ /* 0x000fe20000010005 */
[----:B------:R-:W-:-:S02]  /*2ac0*/  IMAD.U32 R6, R6, 0x10000, RZ ;  /* 0x0001000006067824 */ /* 0x000fc400078e00ff */
[----:B------:R-:W-:Y:S01]  /*2ad0*/  FFMA.FTZ R28, R24, R33, R59 ;  /* 0x00000021181c7223 */ /* 0x000fe2000001003b */
[----:B------:R-:W-:Y:S01]  /*2ae0*/  SHF.L.U32 R31, R30, 0x10, RZ ;  /* 0x000000101e1f7819 */ /* 0x000fe200000006ff */
[----:B------:R-:W-:Y:S01]  /*2af0*/  FFMA.FTZ R35, R26, R35, R3 ;  /* 0x000000231a237223 */ /* 0x000fe20000010003 */
[----:B------:R-:W-:Y:S01]  /*2b00*/  FFMA.FTZ R33, R80, R12, R27 ;  /* 0x0000000c50217223 */ /* 0x000fe2000001001b */
[----:B------:R-:W-:Y:S01]  /*2b10*/  PRMT R3, R9, 0x7632, R3 ;  /* 0x0000763209037816 */ /* 0x000fe20000000003 */
[--C-:B------:R-:W-:Y:S01]  /*2b20*/  FFMA.FTZ R5, R25, R6, R4.reuse ;  /* 0x0000000619057223 */ /* 0x100fe20000010004 */
[----:B------:R-:W-:Y:S01]  /*2b30*/  SHF.L.U32 R8, R9, 0x10, RZ ;  /* 0x0000001009087819 */ /* 0x000fe200000006ff */
[C---:B------:R-:W-:Y:S01]  /*2b40*/  IMAD.U32 R6, R13.reuse, 0x10000, RZ ;  /* 0x000100000d067824 */ /* 0x040fe200078e00ff */
        /* <DEDUP_REMOVED lines=11> */
[C---:B------:R-:W-:Y:S02]  /*2c00*/  SHF.L.U32 R9, R10.reuse, 0x10, RZ ;  /* 0x000000100a097819 */ /* 0x040fe400000006ff */
[----:B------:R-:W-:Y:S02]  /*2c10*/  PRMT R7, R7, 0x7632, R7 ;  /* 0x0000763207077816 */ /* 0x000fe40000000007 */
[----:B------:R-:W-:Y:S02]  /*2c20*/  PRMT R10, R10, 0x7632, R10 ;  /* 0x000076320a0a7816 */ /* 0x000fe4000000000a */
[----:B-----5:R-:W-:Y:S01]  /*2c30*/  PRMT R2, R36, 0x7632, R2 ;  /* 0x0000763224027816 */ /* 0x020fe20000000002 */
[----:B------:R-:W-:Y:S01]  /*2c40*/  FFMA.FTZ R29, R26, R55, R29 ;  /* 0x000000371a1d7223 */ /* 0x000fe2000001001d */
[C---:B------:R-:W-:Y:S01]  /*2c50*/  PRMT R6, R20.reuse, 0x7632, R6 ;  /* 0x0000763214067816 */ /* 0x040fe20000000006 */
[----:B------:R-:W-:Y:S01]  /*2c60*/  IMAD.U32 R20, R20, 0x10000, RZ ;  /* 0x0001000014147824 */ /* 0x000fe200078e00ff */
        /* <DEDUP_REMOVED lines=9> */
[--C-:B------:R-:W-:Y:S01]  /*2d00*/  FFMA.FTZ R9, R25, R10, R4.reuse ;  /* 0x0000000a19097223 */ /* 0x100fe20000010004 */
[----:B------:R-:W-:-:S02]  /*2d10*/  PRMT R4, R21, 0x7632, R4 ;  /* 0x0000763215047816 */ /* 0x000fc40000000004 */
[----:B------:R-:W-:Y:S01]  /*2d20*/  SHF.L.U32 R6, R21, 0x10, RZ ;  /* 0x0000001015067819 */ /* 0x000fe200000006ff */
[----:B------:R-:W-:Y:S01]  /*2d30*/  FFMA.FTZ R8, R2, R27, R29 ;  /* 0x0000001b02087223 */ /* 0x000fe2000001001d */
[C---:B------:R-:W-:Y:S01]  /*2d40*/  PRMT R3, R37.reuse, 0x7632, R3 ;  /* 0x0000763225037816 */ /* 0x040fe20000000003 */
[----:B------:R-:W-:Y:S01]  /*2d50*/  IMAD.U32 R37, R37, 0x10000, RZ ;  /* 0x0001000025257824 */ /* 0x000fe200078e00ff */
        /* <DEDUP_REMOVED lines=8> */
[----:B------:R-:W-:-:S02]  /*2de0*/  PRMT R11, R11, 0x7632, R11 ;  /* 0x000076320b0b7816 */ /* 0x000fc4000000000b */
[----:B------:R-:W-:Y:S02]  /*2df0*/  SHF.L.U32 R14, R14, 0x10, RZ ;  /* 0x000000100e0e7819 */ /* 0x000fe400000006ff */
[----:B------:R-:W-:Y:S02]  /*2e00*/  PRMT R4, R38, 0x7632, R4 ;  /* 0x0000763226047816 */ /* 0x000fe40000000004 */
[C---:B------:R-:W-:Y:S02]  /*2e10*/  PRMT R6, R22.reuse, 0x7632, R6 ;  /* 0x0000763216067816 */ /* 0x040fe40000000006 */
[----:B------:R-:W-:Y:S02]  /*2e20*/  SHF.L.U32 R13, R22, 0x10, RZ ;  /* 0x00000010160d7819 */ /* 0x000fe400000006ff */
        /* <DEDUP_REMOVED lines=16> */
[----:B------:R-:W-:Y:S02]  /*2f30*/  PRMT R39, R39, 0x7632, R39 ;  /* 0x0000763227277816 */ /* 0x000fe40000000027 */
[----:B------:R-:W-:Y:S01]  /*2f40*/  PRMT R23, R23, 0x7632, R23 ;  /* 0x0000763217177816 */ /* 0x000fe20000000017 */
[----:B------:R-:W-:Y:S01]  /*2f50*/  FFMA.FTZ R35, R36, R6, R35 ;  /* 0x0000000624237223 */ /* 0x000fe20000010023 */
[----:B------:R-:W-:Y:S02]  /*2f60*/  SHF.L.U32 R11, R16, 0x10, RZ ;  /* 0x00000010100b7819 */ /* 0x000fe400000006ff */
        /* <DEDUP_REMOVED lines=9> */
[----:B------:R-:W-:Y:S02]  /*3000*/  SHF.L.U32 R8, R17, 0x10, RZ ;  /* 0x0000001011087819 */ /* 0x000fe400000006ff */
        /* <DEDUP_REMOVED lines=16> */
[----:B------:R-:W-:Y:S01]  /*3110*/  SHF.L.U32 R7, R19, 0x10, RZ ;  /* 0x0000001013077819 */ /* 0x000fe200000006ff */
[----:B------:R-:W-:Y:S01]  /*3120*/  FFMA.FTZ R12, R37, R8, R10 ;  /* 0x00000008250c7223 */ /* 0x000fe2000001000a */
[----:B------:R-:W-:Y:S01]  /*3130*/  FFMA.FTZ R15, R36, R13, R5 ;  /* 0x0000000d240f7223 */ /* 0x000fe20000010005 */
[----:B------:R-:W-:Y:S02]  /*3140*/  SHF.L.U32 R10, R41, 0x10, RZ ;  /* 0x00000010290a7819 */ /* 0x000fe400000006ff */
[----:B------:R-:W-:Y:S01]  /*3150*/  SHF.L.U32 R13, R44, 0x10, RZ ;  /* 0x000000102c0d7819 */ /* 0x000fe200000006ff */
[----:B------:R-:W-:Y:S01]  /*3160*/  FFMA.FTZ R8, R0, R7, R11 ;  /* 0x0000000700087223 */ /* 0x000fe2000001000b */
[----:B------:R-:W-:-:S02]  /*3170*/  IMAD.U32 R5, R42, 0x10000, RZ ;  /* 0x000100002a057824 */ /* 0x000fc400078e00ff */
[----:B------:R-:W-:Y:S01]  /*3180*/  FFMA.FTZ R11, R3, R10, R12 ;  /* 0x0000000a030b7223 */ /* 0x000fe2000001000c */
[----:B------:R-:W-:Y:S01]  /*3190*/  PRMT R42, R42, 0x7632, R42 ;  /* 0x000076322a2a7816 */ /* 0x000fe2000000002a */
[----:B------:R-:W-:Y:S01]  /*31a0*/  FFMA.FTZ R14, R2, R13, R15 ;  /* 0x0000000d020e7223 */ /* 0x000fe2000001000f */
[C---:B------:R-:W-:Y:S02]  /*31b0*/  PRMT R10, R45.reuse, 0x7632, R10 ;  /* 0x000076322d0a7816 */ /* 0x040fe4000000000a */
[----:B------:R-:W-:Y:S02]  /*31c0*/  SHF.L.U32 R12, R45, 0x10, RZ ;  /* 0x000000102d0c7819 */ /* 0x000fe400000006ff */
[C---:B------:R-:W-:Y:S02]  /*31d0*/  PRMT R13, R84.reuse, 0x7632, R13 ;  /* 0x00007632540d7816 */ /* 0x040fe4000000000d */
        /* <DEDUP_REMOVED lines=10> */
[----:B------:R-:W-:Y:S01]  /*3280*/  FFMA.FTZ R2, R2, R13, R9 ;  /* 0x0000000d02027223 */ /* 0x000fe20000010009 */
[----:B------:R-:W-:Y:S01]  /*3290*/  IMAD.U32 R12, R85, 0x10000, RZ ;  /* 0x00010000550c7824 */ /* 0x000fe200078e00ff */
[----:B------:R-:W-:-:S02]  /*32a0*/  SHF.L.U32 R9, R46, 0x10, RZ ;  /* 0x000000102e097819 */ /* 0x000fc400000006ff */
[----:B------:R-:W-:Y:S01]  /*32b0*/  PRMT R46, R46, 0x7632, R46 ;  /* 0x000076322e2e7816 */ /* 0x000fe2000000002e */
[----:B------:R-:W-:Y:S01]  /*32c0*/  FFMA.FTZ R2, R37, R12, R2 ;  /* 0x0000000c25027223 */ /* 0x000fe20000010002 */
[----:B------:R-:W-:Y:S01]  /*32d0*/  SHF.L.U32 R10, R10, 0x10, RZ ;  /* 0x000000100a0a7819 */ /* 0x000fe200000006ff */
[----:B------:R-:W-:Y:S01]  /*32e0*/  FFMA.FTZ R11, R38, R9, R11 ;  /* 0x00000009260b7223 */ /* 0x000fe2000001000b */
[----:B------:R-:W-:Y:S01]  /*32f0*/  SHF.L.U32 R9, R46, 0x10, RZ ;  /* 0x000000102e097819 */ /* 0x000fe200000006ff */
[C---:B------:R-:W-:Y:S02]  /*3300*/  IMAD.U32 R13, R86.reuse, 0x10000, RZ ;  /* 0x00010000560d7824 */ /* 0x040fe400078e00ff */
[--C-:B------:R-:W-:Y:S01]  /*3310*/  FFMA.FTZ R15, R3, R10, R2.reuse ;  /* 0x0000000a030f7223 */ /* 0x100fe20000010002 */
[----:B------:R-:W-:Y:S01]  /*3320*/  PRMT R2, R86, 0x7632, R2 ;  /* 0x0000763256027816 */ /* 0x000fe20000000002 */
[----:B------:R-:W-:Y:S01]  /*3330*/  FFMA.FTZ R9, R4, R9, R11 ;  /* 0x0000000904097223 */ /* 0x000fe2000001000b */
[----:B------:R-:W-:Y:S01]  /*3340*/  SHF.L.U32 R3, R47, 0x10, RZ ;  /* 0x000000102f037819 */ /* 0x000fe200000006ff */
[----:B------:R-:W-:Y:S01]  /*3350*/  FFMA.FTZ R13, R38, R13, R15 ;  /* 0x0000000d260d7223 */ /* 0x000fe2000001000f */
[----:B------:R-:W-:-:S02]  /*3360*/  SHF.L.U32 R11, R2, 0x10, RZ ;  /* 0x00000010020b7819 */ /* 0x000fc400000006ff */
[----:B------:R-:W-:Y:S01]  /*3370*/  PRMT R7, R43, 0x7632, R7 ;  /* 0x000076322b077816 */ /* 0x000fe20000000007 */
[--C-:B------:R-:W-:Y:S01]  /*3380*/  FFMA.FTZ R3, R0, R3, R9.reuse ;  /* 0x0000000300037223 */ /* 0x100fe20000010009 */
[----:B------:R-:W-:Y:S01]  /*3390*/  PRMT R9, R87, 0x7632, R9 ;  /* 0x0000763257097816 */ /* 0x000fe20000000009 */
[----:B------:R-:W-:Y:S01]  /*33a0*/  FFMA.FTZ R11, R4, R11, R13 ;  /* 0x0000000b040b7223 */ /* 0x000fe2000001000d */
[----:B------:R-:W-:Y:S02]  /*33b0*/  PRMT R19, R19, 0x7632, R19 ;  /* 0x0000763213137816 */ /* 0x000fe40000000013 */
[----:B------:R-:W-:Y:S02]  /*33c0*/  SHF.L.U32 R43, R43, 0x10, RZ ;  /* 0x000000102b2b7819 */ /* 0x000fe400000006ff */
[----:B------:R-:W-:Y:S02]  /*33d0*/  PRMT R47, R47, 0x7632, R47 ;  /* 0x000076322f2f7816 */ /* 0x000fe4000000002f */
[----:B------:R-:W-:Y:S01]  /*33e0*/  SHF.L.U32 R87, R87, 0x10, RZ ;  /* 0x0000001057577819 */ /* 0x000fe200000006ff */
[C---:B------:R-:W-:Y:S01]  /*33f0*/  FFMA.FTZ R5, R0.reuse, R43, R5 ;  /* 0x0000002b00057223 */ /* 0x040fe20000010005 */
[----:B------:R-:W-:Y:S01]  /*3400*/  SHF.L.U32 R4, R7, 0x10, RZ ;  /* 0x0000001007047819 */ /* 0x000fe200000006ff */
[----:B------:R-:W-:Y:S01]  /*3410*/  IMAD.U32 R2, R19, 0x10000, RZ ;  /* 0x0001000013027824 */ /* 0x000fe200078e00ff */
[----:B------:R-:W-:Y:S01]  /*3420*/  SHF.L.U32 R10, R47, 0x10, RZ ;  /* 0x000000102f0a7819 */ /* 0x000fe200000006ff */
[----:B------:R-:W-:Y:S01]  /*3430*/  FFMA.FTZ R11, R0, R87, R11 ;  /* 0x00000057000b7223 */ /* 0x000fe2000001000b */
[----:B------:R-:W-:Y:S01]  /*3440*/  SHF.L.U32 R12, R9, 0x10, RZ ;  /* 0x00000010090c7819 */ /* 0x000fe200000006ff */
[C---:B------:R-:W-:Y:S01]  /*3450*/  FFMA.FTZ R2, R39.reuse, R2, R8 ;  /* 0x0000000227027223 */ /* 0x040fe20000010008 */
[C---:B------:R-:W-:Y:S01]  /*3460*/  FFMA.FTZ R4, R39.reuse, R4, R5 ;  /* 0x0000000427047223 */ /* 0x040fe20000010005 */
[----:B------:R-:W-:-:S02]  /*3470*/  FFMA.FTZ R3, R39, R10, R3 ;  /* 0x0000000a27037223 */ /* 0x000fc40000010003 */
[----:B------:R-:W-:Y:S01]  /*3480*/  FFMA.FTZ R11, R39, R12, R11 ;  /* 0x0000000c270b7223 */ /* 0x000fe2000001000b */
[----:B------:R-:W0:Y:S04]  /*3490*/  SHFL.BFLY PT, R5, R6, 0x10, 0x1f ;  /* 0x0e001f0006057f89 */ /* 0x000e2800000e0000 */
[----:B------:R-:W1:Y:S04]  /*34a0*/  SHFL.BFLY PT, R7, R2, 0x10, 0x1f ;  /* 0x0e001f0002077f89 */ /* 0x000e6800000e0000 */
[----:B------:R-:W2:Y:S04]  /*34b0*/  SHFL.BFLY PT, R9, R4, 0x10, 0x1f ;  /* 0x0e001f0004097f89 */ /* 0x000ea800000e0000 */
[----:B------:R-:W3:Y:S04]  /*34c0*/  SHFL.BFLY PT, R0, R3, 0x10, 0x1f ;  /* 0x0e001f0003007f89 */ /* 0x000ee800000e0000 */
[----:B------:R-:W4:Y:S01]  /*34d0*/  SHFL.BFLY PT, R10, R11, 0x10, 0x1f ;  /* 0x0e001f000b0a7f89 */ /* 0x000f2200000e0000 */
[----:B0-----:R-:W-:Y:S01]  /*34e0*/  FADD.FTZ R5, R6, R5 ;  /* 0x0000000506057221 */ /* 0x001fe20000010000 */
[----:B-1----:R-:W-:Y:S01]  /*34f0*/  FADD.FTZ R7, R2, R7 ;  /* 0x0000000702077221 */ /* 0x002fe20000010000 */
[----:B--2---:R-:W-:Y:S01]  /*3500*/  FADD.FTZ R9, R4, R9 ;  /* 0x0000000904097221 */ /* 0x004fe20000010000 */
[----:B---3--:R-:W-:Y:S01]  /*3510*/  FADD.FTZ R8, R3, R0 ;  /* 0x0000000003087221 */ /* 0x008fe20000010000 */
[----:B----4-:R-:W-:Y:S01]  /*3520*/  FADD.FTZ R10, R11, R10 ;  /* 0x0000000a0b0a7221 */ /* 0x010fe20000010000 */
        /* <DEDUP_REMOVED lines=9> */
[----:B----4-:R-:W-:-:S02]  /*35c0*/  FADD.FTZ R11, R10, R3 ;  /* 0x000000030a0b7221 */ /* 0x010fc40000010000 */
        /* <DEDUP_REMOVED lines=15> */
[----:B------:R-:W5:Y:S01]  /*36c0*/  S2UR UR5, SR_CgaCtaId ;  /* 0x00000000000579c3 */ /* 0x000f620000008800 */
[----:B0-----:R-:W-:Y:S01]  /*36d0*/  FADD.FTZ R2, R3, R2 ;  /* 0x0000000203027221 */ /* 0x001fe20000010000 */
[----:B-1----:R-:W-:Y:S01]  /*36e0*/  FADD.FTZ R4, R5, R0 ;  /* 0x0000000005047221 */ /* 0x002fe20000010000 */
[----:B--2---:R-:W-:Y:S01]  /*36f0*/  FADD.FTZ R6, R7, R6 ;  /* 0x0000000607067221 */ /* 0x004fe20000010000 */
[----:B---3--:R-:W-:Y:S01]  /*3700*/  FADD.FTZ R9, R8, R9 ;  /* 0x0000000908097221 */ /* 0x008fe20000010000 */
[----:B----4-:R-:W-:Y:S01]  /*3710*/  FADD.FTZ R13, R12, R13 ;  /* 0x0000000d0c0d7221 */ /* 0x010fe20000010000 */
[----:B------:R-:W-:Y:S04]  /*3720*/  SHFL.BFLY PT, R3, R2, 0x1, 0x1f ;  /* 0x0c201f0002037f89 */ /* 0x000fe800000e0000 */
[----:B------:R-:W0:Y:S04]  /*3730*/  SHFL.BFLY PT, R5, R4, 0x1, 0x1f ;  /* 0x0c201f0004057f89 */ /* 0x000e2800000e0000 */
[----:B------:R-:W1:Y:S04]  /*3740*/  SHFL.BFLY PT, R7, R6, 0x1, 0x1f ;  /* 0x0c201f0006077f89 */ /* 0x000e6800000e0000 */
[----:B------:R-:W2:Y:S04]  /*3750*/  SHFL.BFLY PT, R8, R9, 0x1, 0x1f ;  /* 0x0c201f0009087f89 */ /* 0x000ea800000e0000 */
[----:B------:R-:W3:Y:S01]  /*3760*/  SHFL.BFLY PT, R10, R13, 0x1, 0x1f ;  /* 0x0c201f000d0a7f89 */ /* 0x000ee200000e0000 */
[----:B------:R-:W-:-:S02]  /*3770*/  LOP3.LUT P0, RZ, R51, 0x1f, RZ, 0xc0, !PT ;  /* 0x0000001f33ff7812 */ /* 0x000fc4000780c0ff */
[----:B------:R-:W-:Y:S01]  /*3780*/  SHF.R.S32.HI R0, RZ, 0x1f, R51 ;  /* 0x0000001fff007819 */ /* 0x000fe20000011433 */
[----:B------:R-:W-:-:S03]  /*3790*/  UMOV UR4, 0x400 ;  /* 0x0000040000047882 */ /* 0x000fc60000000000 */
[----:B------:R-:W-:Y:S01]  /*37a0*/  LEA.HI R0, R0, R51, RZ, 0x5 ;  /* 0x0000003300007211 */ /* 0x000fe200078f28ff */
[----:B-----5:R-:W-:-:S03]  /*37b0*/  ULEA UR4, UR5, UR4, 0x18 ;  /* 0x0000000405047291 */ /* 0x020fc6000f8ec03f */
[----:B------:R-:W-:Y:S01]  /*37c0*/  SHF.R.S32.HI R0, RZ, 0x5, R0 ;  /* 0x00000005ff007819 */ /* 0x000fe20000011400 */
[----:B0-----:R-:W-:Y:S02]  /*37d0*/  FADD.FTZ R5, R4, R5 ;  /* 0x0000000504057221 */ /* 0x001fe40000010000 */
[----:B------:R-:W-:Y:S01]  /*37e0*/  @!P0 FADD.FTZ R3, R2, R3 ;  /* 0x0000000302038221 */ /* 0x000fe20000010000 */
[----:B------:R-:W-:Y:S01]  /*37f0*/  LEA R0, R0, UR4, 0x2 ;  /* 0x0000000400007c11 */ /* 0x000fe2000f8e10ff */
[----:B-1----:R-:W-:Y:S01]  /*3800*/  FADD.FTZ R7, R6, R7 ;  /* 0x0000000706077221 */ /* 0x002fe20000010000 */
[----:B--2---:R-:W-:Y:S01]  /*3810*/  FADD.FTZ R9, R9, R8 ;  /* 0x0000000809097221 */ /* 0x004fe20000010000 */
[----:B---3--:R-:W-:Y:S02]  /*3820*/  FADD.FTZ R13, R13, R10 ;  /* 0x0000000a0d0d7221 */ /* 0x008fe40000010000 */
[----:B------:R0:W-:Y:S04]  /*3830*/  @!P0 STS [R0], R3 ;  /* 0x0000000300008388 */ /* 0x0001e80000000800 */
        /* <DEDUP_REMOVED lines=39> */
[----:B------:R0:W-:Y:S02]  /*3ab0*/  STG.E desc[UR6][R50.64+0x1800], R23 ;  /* 0x0018001732007986 */ /* 0x0001e4000c101906 */
.L_x_34:
[----:B------:R-:W-:Y:S05]  /*3ac0*/  BSYNC B0 ;  /* 0x0000000000007941 */ /* 0x000fea0003800000 */
.L_x_33:
[----:B------:R-:W-:Y:S01]  /*3ad0*/  PREEXIT ;  /* 0x000000000000782d */ /* 0x000fe20000000000 */
[----:B------:R-:W-:Y:S05]  /*3ae0*/  EXIT ;  /* 0x000000000000794d */ /* 0x000fea0003800000 */
.L_x_35:
        /* <DEDUP_REMOVED lines=9> */
.L_x_111:


//--------------------- .text._Z31router_gemm_kernel_float_outputI13__nv_bfloat16Li128ELi8ELi4ELi384ELi7168EEvPfPKT_S4_ --------------------------
	.section	.text._Z31router_gemm_kernel_float_outputI13__nv_bfloat16Li128ELi8ELi4ELi384ELi7168EEvPfPKT_S4_,"ax",@progbits
	.align	128
        .global         _Z31router_gemm_kernel_float_outputI13__nv_bfloat16Li128ELi8ELi4ELi384ELi7168EEvPfPKT_S4_
        .type           _Z31router_gemm_kernel_float_outputI13__nv_bfloat16Li128ELi8ELi4ELi384ELi7168EEvPfPKT_S4_,@function
        .size           _Z31router_gemm_kernel_float_outputI13__nv_bfloat16Li128ELi8ELi4ELi384ELi7168EEvPfPKT_S4_,(.L_x_112 - _Z31router_gemm_kernel_float_outputI13__nv_bfloat16Li128ELi8ELi4ELi384ELi7168EEvPfPKT_S4_)
        .other          _Z31router_gemm_kernel_float_outputI13__nv_bfloat16Li128ELi8ELi4ELi384ELi7168EEvPfPKT_S4_,@"STO_CUDA_ENTRY STV_DEFAULT"
_Z31router_gemm_kernel_float_outputI13__nv_bfloat16Li128ELi8ELi4ELi384ELi7168EEvPfPKT_S4_:
.text._Z31router_gemm_kernel_float_outputI13__nv_bfloat16Li128ELi8ELi4ELi384ELi7168EEvPfPKT_S4_:
        /* <DEDUP_REMOVED lines=35> */
[----:B------:R-:W-:Y:S01]  /*0230*/  SHF.L.U32 R12, R3, 0x10, RZ ;  /* 0x00000010030c7819 */ /* 0x000fe200000006ff */
[C---:B------:R-:W-:Y:S01]  /*0240*/  IMAD.U32 R70, R13.reuse, 0x10000, RZ ;  /* 0x000100000d467824 */ /* 0x040fe200078e00ff */
[----:B------:R-:W-:Y:S02]  /*0250*/  PRMT R68, R13, 0x7632, R68 ;  /* 0x000076320d447816 */ /* 0x000fe40000000044 */
[C---:B-----5:R-:W-:Y:S01]  /*0260*/  PRMT R85, R80.reuse, 0x7632, R85 ;  /* 0x0000763250557816 */ /* 0x060fe20000000055 */
[----:B------:R-:W-:-:S03]  /*0270*/  IMAD.U32 R84, R80, 0x10000, RZ ;  /* 0x0001000050547824 */ /* 0x000fc600078e00ff */
[----:B------:R-:W-:Y:S01]  /*0280*/  SHF.L.U32 R85, R85, 0x10, RZ ;  /* 0x0000001055557819 */ /* 0x000fe200000006ff */
[----:B------:R-:W-:Y:S01]  /*0290*/  FFMA.FTZ R72, R84, R69, RZ ;  /* 0x0000004554487223 */ /* 0x000fe200000100ff */
[C---:B------:R-:W-:Y:S02]  /*02a0*/  PRMT R13, R81.reuse, 0x7632, R13 ;  /* 0x00007632510d7816 */ /* 0x040fe4000000000d */
[----:B------:R-:W-:Y:S01]  /*02b0*/  SHF.L.U32 R81, R81, 0x10, RZ ;  /* 0x0000001051517819 */ /* 0x000fe200000006ff */
[----:B------:R-:W-:Y:S01]  /*02c0*/  FFMA.FTZ R12, R85, R12, R72 ;  /* 0x0000000c550c7223 */ /* 0x000fe20000010048 */
[----:B------:R-:W-:Y:S01]  /*02d0*/  SHF.L.U32 R68, R68, 0x10, RZ ;  /* 0x0000001044447819 */ /* 0x000fe200000006ff */
[----:B------:R-:W-:Y:S02]  /*02e0*/  IMAD.U32 R13, R13, 0x10000, RZ ;  /* 0x000100000d0d7824 */ /* 0x000fe400078e00ff */
[----:B------:R-:W-:Y:S01]  /*02f0*/  FFMA.FTZ R12, R81, R70, R12 ;  /* 0x00000046510c7223 */ /* 0x000fe2000001000c */
[----:B------:R-:W-:-:S02]  /*0300*/  SHF.L.U32 R69, R14, 0x10, RZ ;  /* 0x000000100e457819 */ /* 0x000fc400000006ff */
[C---:B------:R-:W-:Y:S01]  /*0310*/  PRMT R80, R82.reuse, 0x7632, R80 ;  /* 0x0000763252507816 */ /* 0x040fe20000000050 */
[----:B------:R-:W-:Y:S01]  /*0320*/  FFMA.FTZ R71, R13, R68, R12 ;  /* 0x000000440d477223 */ /* 0x000fe2000001000c */
[----:B------:R-:W-:Y:S02]  /*0330*/  SHF.L.U32 R12, R82, 0x10, RZ ;  /* 0x00000010520c7819 */ /* 0x000fe400000006ff */
[----:B------:R-:W-:Y:S02]  /*0340*/  PRMT R14, R14, 0x7632, R14 ;  /* 0x000076320e0e7816 */ /* 0x000fe4000000000e */
[C---:B---3--:R-:W-:Y:S02]  /*0350*/  PRMT R72, R8.reuse, 0x7632, R72 ;  /* 0x0000763208487816 */ /* 0x048fe40000000048 */
[----:B------:R-:W-:Y:S01]  /*0360*/  SHF.L.U32 R87, R8, 0x10, RZ ;  /* 0x0000001008577819 */ /* 0x000fe200000006ff */
[----:B------:R-:W-:Y:S01]  /*0370*/  FFMA.FTZ R75, R12, R69, R71 ;  /* 0x000000450c4b7223 */ /* 0x000fe20000010047 */
[----:B------:R-:W-:Y:S01]  /*0380*/  SHF.L.U32 R73, R14, 0x10, RZ ;  /* 0x000000100e497819 */ /* 0x000fe200000006ff */
[----:B------:R-:W-:Y:S01]  /*0390*/  IMAD.U32 R80, R80, 0x10000, RZ ;  /* 0x0001000050507824 */ /* 0x000fe200078e00ff */
[----:B------:R-:W-:Y:S01]  /*03a0*/  SHF.L.U32 R72, R72, 0x10, RZ ;  /* 0x0000001048487819 */ /* 0x000fe200000006ff */
[----:B------:R-:W-:Y:S01]  /*03b0*/  FFMA.FTZ R82, R84, R87, RZ ;  /* 0x0000005754527223 */ /* 0x000fe200000100ff */
[----:B------:R-:W-:Y:S01]  /*03c0*/  PRMT R3, R83, 0x7632, R3 ;  /* 0x0000763253037816 */ /* 0x000fe20000000003 */
[----:B------:R-:W2:Y:S01]  /*03d0*/  LDG.E.128 R68, desc[UR6][R90.64+0x8800] ;  /* 0x008800065a447981 */ /* 0x000ea2000c1e1d00 */
[----:B------:R-:W-:Y:S01]  /*03e0*/  SHF.L.U32 R8, R15, 0x10, RZ ;  /* 0x000000100f087819 */ /* 0x000fe200000006ff */
[----:B------:R-:W-:-:S02]  /*03f0*/  IMAD.U32 R83, R83, 0x10000, RZ ;  /* 0x0001000053537824 */ /* 0x000fc400078e00ff */
[----:B------:R-:W-:Y:S01]  /*0400*/  FFMA.FTZ R14, R80, R73, R75 ;  /* 0x00000049500e7223 */ /* 0x000fe2000001004b */
[----:B------:R-:W-:Y:S02]  /*0410*/  IMAD.U32 R74, R9, 0x10000, RZ ;  /* 0x00010000094a7824 */ /* 0x000fe400078e00ff */
[----:B------:R-:W-:Y:S01]  /*0420*/  FFMA.FTZ R72, R85, R72, R82 ;  /* 0x0000004855487223 */ /* 0x000fe20000010052 */
[----:B------:R-:W-:Y:S02]  /*0430*/  PRMT R15, R15, 0x7632, R15 ;  /* 0x000076320f0f7816 */ /* 0x000fe4000000000f */
[----:B------:R-:W-:Y:S01]  /*0440*/  PRMT R9, R9, 0x7632, R9 ;  /* 0x0000763209097816 */ /* 0x000fe20000000009 */
[----:B------:R-:W-:Y:S01]  /*0450*/  FFMA.FTZ R8, R83, R8, R14 ;  /* 0x0000000853087223 */ /* 0x000fe2000001000e */
[----:B------:R-:W-:Y:S01]  /*0460*/  FFMA.FTZ R74, R81, R74, R72 ;  /* 0x0000004a514a7223 */ /* 0x000fe20000010048 */
[----:B------:R-:W-:Y:S02]  /*0470*/  SHF.L.U32 R14, R15, 0x10, RZ ;  /* 0x000000100f0e7819 */ /* 0x000fe400000006ff */
[----:B------:R-:W-:Y:S01]  /*0480*/  SHF.L.U32 R3, R3, 0x10, RZ ;  /* 0x0000001003037819 */ /* 0x000fe200000006ff */
[----:B------:R-:W-:Y:S01]  /*0490*/  IMAD.U32 R72, R9, 0x10000, RZ ;  /* 0x0001000009487824 */ /* 0x000fe200078e00ff */
[----:B----4-:R-:W-:-:S02]  /*04a0*/  PRMT R9, R4, 0x7632, R9 ;  /* 0x0000763204097816 */ /* 0x010fc40000000009 */
[----:B------:R-:W-:Y:S01]  /*04b0*/  SHF.L.U32 R73, R4, 0x10, RZ ;  /* 0x0000001004497819 */ /* 0x000fe200000006ff */
[----:B------:R-:W-:Y:S01]  /*04c0*/  FFMA.FTZ R14, R3, R14, R8 ;  /* 0x0000000e030e7223 */ /* 0x000fe20000010008 */
[----:B------:R-:W-:Y:S01]  /*04d0*/  FFMA.FTZ R15, R13, R72, R74 ;  /* 0x000000480d0f7223 */ /* 0x000fe2000001004a */
[----:B------:R-:W-:Y:S02]  /*04e0*/  SHF.L.U32 R8, R9, 0x10, RZ ;  /* 0x0000001009087819 */ /* 0x000fe400000006ff */
[----:B------:R-:W-:Y:S01]  /*04f0*/  FFMA.FTZ R72, R84, R73, RZ ;  /* 0x0000004954487223 */ /* 0x000fe200000100ff */
[C---:B------:R-:W-:Y:S01]  /*0500*/  PRMT R4, R10.reuse, 0x7632, R4 ;  /* 0x000076320a047816 */ /* 0x040fe20000000004 */
[----:B------:R-:W-:Y:S01]  /*0510*/  IMAD.U32 R9, R10, 0x10000, RZ ;  /* 0x000100000a097824 */ /* 0x000fe200078e00ff */
[----:B------:R-:W-:Y:S01]  /*0520*/  SHF.L.U32 R10, R5, 0x10, RZ ;  /* 0x00000010050a7819 */ /* 0x000fe200000006ff */
[----:B------:R-:W-:Y:S01]  /*0530*/  FFMA.FTZ R72, R85, R8, R72 ;  /* 0x0000000855487223 */ /* 0x000fe20000010048 */
[----:B------:R-:W-:Y:S01]  /*0540*/  PRMT R8, R5, 0x7632, R8 ;  /* 0x0000763205087816 */ /* 0x000fe20000000008 */
[--C-:B------:R-:W-:Y:S01]  /*0550*/  FFMA.FTZ R9, R12, R9, R15.reuse ;  /* 0x000000090c097223 */ /* 0x100fe2000001000f */
[----:B------:R-:W-:Y:S01]  /*0560*/  SHF.L.U32 R5, R4, 0x10, RZ ;  /* 0x0000001004057819 */ /* 0x000fe200000006ff */
[----:B------:R-:W-:Y:S01]  /*0570*/  FFMA.FTZ R10, R81, R10, R72 ;  /* 0x0000000a510a7223 */ /* 0x000fe20000010048 */
[C---:B------:R-:W-:Y:S01]  /*0580*/  SHF.L.U32 R86, R11.reuse, 0x10, RZ ;  /* 0x000000100b567819 */ /* 0x040fe200000006ff */
[----:B------:R-:W-:Y:S01]  /*0590*/  IMAD.U32 R8, R8, 0x10000, RZ ;  /* 0x0001000008087824 */ /* 0x000fe200078e00ff */
[----:B------:R-:W-:Y:S01]  /*05a0*/  PRMT R15, R11, 0x7632, R15 ;  /* 0x000076320b0f7816 */ /* 0x000fe2000000000f */
[----:B------:R-:W-:Y:S01]  /*05b0*/  FFMA.FTZ R4, R80, R5, R9 ;  /* 0x0000000550047223 */ /* 0x000fe20000010009 */
[C---:B------:R-:W-:Y:S01]  /*05c0*/  SHF.L.U32 R5, R6.reuse, 0x10, RZ ;  /* 0x0000001006057819 */ /* 0x040fe200000006ff */
[----:B------:R-:W-:Y:S01]  /*05d0*/  FFMA.FTZ R9, R13, R8, R10 ;  /* 0x000000080d097223 */ /* 0x000fe2000001000a */
[----:B------:R-:W3:Y:S01]  /*05e0*/  LDG.E.128 R72, desc[UR6][R90.64+0xc000] ;  /* 0x00c000065a487981 */ /* 0x000ee2000c1e1d00 */
[----:B------:R-:W-:Y:S01]  /*05f0*/  FFMA.FTZ R86, R83, R86, R4 ;  /* 0x0000005653567223 */ /* 0x000fe20000010004 */
[----:B------:R-:W-:Y:S01]  /*0600*/  PRMT R6, R6, 0x7632, R6 ;  /* 0x0000763206067816 */ /* 0x000fe20000000006 */
[C---:B------:R-:W-:Y:S01]  /*0610*/  IMAD.U32 R11, R76.reuse, 0x10000, RZ ;  /* 0x000100004c0b7824 */ /* 0x040fe200078e00ff */
[----:B------:R-:W-:Y:S01]  /*0620*/  PRMT R4, R76, 0x7632, R4 ;  /* 0x000076324c047816 */ /* 0x000fe20000000004 */
[----:B------:R-:W-:Y:S01]  /*0630*/  FFMA.FTZ R9, R12, R5, R9 ;  /* 0x000000050c097223 */ /* 0x000fe20000010009 */
[----:B------:R-:W-:Y:S01]  /*0640*/  SHF.L.U32 R5, R6, 0x10, RZ ;  /* 0x0000001006057819 */ /* 0x000fe200000006ff */
[----:B------:R-:W-:Y:S01]  /*0650*/  FFMA.FTZ R6, R84, R11, RZ ;  /* 0x0000000b54067223 */ /* 0x000fe200000100ff */
[C---:B------:R-:W-:Y:S01]  /*0660*/  PRMT R8, R77.reuse, 0x7632, R8 ;  /* 0x000076324d087816 */ /* 0x040fe20000000008 */
[----:B------:R-:W-:Y:S01]  /*0670*/  IMAD.U32 R4, R4, 0x10000, RZ ;  /* 0x0001000004047824 */ /* 0x000fe200078e00ff */
[----:B------:R-:W-:Y:S01]  /*0680*/  SHF.L.U32 R88, R77, 0x10, RZ ;  /* 0x000000104d587819 */ /* 0x000fe200000006ff */
[----:B------:R-:W-:Y:S01]  /*0690*/  FFMA.FTZ R84, R80, R5, R9 ;  /* 0x0000000550547223 */ /* 0x000fe20000010009 */
[----:B------:R-:W-:Y:S01]  /*06a0*/  PRMT R76, R7, 0x7632, R76 ;  /* 0x00007632074c7816 */ /* 0x000fe2000000004c */
[----:B------:R-:W-:Y:S01]  /*06b0*/  FFMA.FTZ R85, R85, R4, R6 ;  /* 0x0000000455557223 */ /* 0x000fe20000010006 */
[----:B------:R-:W-:-:S02]  /*06c0*/  SHF.L.U32 R82, R7, 0x10, RZ ;  /* 0x0000001007527819 */ /* 0x000fc400000006ff */
[----:B------:R-:W4:Y:S01]  /*06d0*/  LDG.E.128 R4, desc[UR6][R90.64+0x2000] ;  /* 0x002000065a047981 */ /* 0x000f22000c1e1d00 */
[----:B------:R-:W-:Y:S01]  /*06e0*/  SHF.L.U32 R77, R8, 0x10, RZ ;  /* 0x00000010084d7819 */ /* 0x000fe200000006ff */
[----:B------:R-:W-:Y:S02]  /*06f0*/  FFMA.FTZ R88, R81, R88, R85 ;  /* 0x0000005851587223 */ /* 0x000fe40000010055 */
[----:B------:R-:W5:Y:S01]  /*0700*/  LDG.E.128 R8, desc[UR6][R92.64+0x2000] ;  /* 0x002000065c087981 */ /* 0x000f62000c1e1d00 */
[----:B------:R-:W-:Y:S01]  /*0710*/  IMAD.U32 R85, R16, 0x10000, RZ ;  /* 0x0001000010557824 */ /* 0x000fe200078e00ff */
[----:B------:R-:W-:Y:S01]  /*0720*/  SHF.L.U32 R81, R20, 0x10, RZ ;  /* 0x0000001014517819 */ /* 0x000fe200000006ff */
[----:B------:R-:W-:Y:S01]  /*0730*/  FFMA.FTZ R84, R83, R82, R84 ;  /* 0x0000005253547223 */ /* 0x000fe20000010054 */
[----:B------:R-:W-:Y:S02]  /*0740*/  PRMT R16, R16, 0x7632, R16 ;  /* 0x0000763210107816 */ /* 0x000fe40000000010 */
[----:B------:R-:W-:Y:S01]  /*0750*/  PRMT R82, R20, 0x7632, R82 ;  /* 0x0000763214527816 */ /* 0x000fe20000000052 */
[----:B------:R-:W-:Y:S01]  /*0760*/  FFMA.FTZ R85, R81, R85, R14 ;  /* 0x0000005551557223 */ /* 0x000fe2000001000e */
        /* <DEDUP_REMOVED lines=8> */
[----:B------:R-:W-:Y:S01]  /*07f0*/  FFMA.FTZ R85, R82, R14, R85 ;  /* 0x0000000e52557223 */ /* 0x000fe20000010055 */
[----:B------:R-:W-:Y:S01]  /*0800*/  FFMA.FTZ R86, R3, R87, R84 ;  /* 0x0000005703567223 */ /* 0x000fe20000010054 */
[----:B------:R-:W-:-:S02]  /*0810*/  SHF.L.U32 R77, R78, 0x10, RZ ;  /* 0x000000104e4d7819 */ /* 0x000fc400000006ff */
[----:B------:R-:W-:Y:S02]  /*0820*/  PRMT R84, R78, 0x7632, R84 ;  /* 0x000076324e547816 */ /* 0x000fe40000000054 */
[----:B------:R-:W-:Y:S01]  /*0830*/  PRMT R78, R17, 0x7632, R78 ;  /* 0x00007632114e7816 */ /* 0x000fe2000000004e */
[----:B------:R-:W-:Y:S01]  /*0840*/  FFMA.FTZ R76, R16, R15, R85 ;  /* 0x0000000f104c7223 */ /* 0x000fe20000010055 */
[----:B------:R-:W-:Y:S01]  /*0850*/  PRMT R17, R21, 0x7632, R17 ;  /* 0x0000763215117816 */ /* 0x000fe20000000011 */
[C---:B------:R-:W-:Y:S01]  /*0860*/  IMAD.U32 R85, R24.reuse, 0x10000, RZ ;  /* 0x0001000018557824 */ /* 0x040fe200078e00ff */
[----:B------:R-:W-:Y:S01]  /*0870*/  PRMT R21, R24, 0x7632, R21 ;  /* 0x0000763218157816 */ /* 0x000fe20000000015 */
[----:B------:R-:W-:Y:S01]  /*0880*/  FFMA.FTZ R77, R12, R77, R13 ;  /* 0x0000004d0c4d7223 */ /* 0x000fe2000001000d */
[----:B------:R-:W-:Y:S01]  /*0890*/  IMAD.U32 R84, R84, 0x10000, RZ ;  /* 0x0001000054547824 */ /* 0x000fe200078e00ff */
[----:B------:R-:W-:Y:S01]  /*08a0*/  SHF.L.U32 R78, R78, 0x10, RZ ;  /* 0x000000104e4e7819 */ /* 0x000fe200000006ff */
[----:B------:R-:W5:Y:S01]  /*08b0*/  LDG.E.128 R12, desc[UR6][R90.64+0x5800] ;  /* 0x005800065a0c7981 */ /* 0x000f62000c1e1d00 */
        /* <DEDUP_REMOVED lines=8> */
[----:B------:R-:W-:Y:S01]  /*0940*/  PRMT R25, R25, 0x7632, R25 ;  /* 0x0000763219197816 */ /* 0x000fe20000000019 */
[----:B------:R-:W-:Y:S01]  /*0950*/  FFMA.FTZ R21, R82, R21, R85 ;  /* 0x0000001552157223 */ /* 0x000fe20000010055 */
[----:B------:R-:W-:Y:S01]  /*0960*/  SHF.L.U32 R80, R22, 0x10, RZ ;  /* 0x0000001016507819 */ /* 0x000fe200000006ff */
[----:B------:R-:W-:Y:S02]  /*0970*/  IMAD.U32 R20, R18, 0x10000, RZ ;  /* 0x0001000012147824 */ /* 0x000fe400078e00ff */
[----:B------:R-:W-:Y:S01]  /*0980*/  FFMA.FTZ R88, R83, R88, R84 ;  /* 0x0000005853587223 */ /* 0x000fe20000010054 */
[----:B------:R-:W-:Y:S01]  /*0990*/  FFMA.FTZ R85, R16, R79, R21 ;  /* 0x0000004f10557223 */ /* 0x000fe20000010015 */
[----:B------:R-:W-:-:S02]  /*09a0*/  IMAD.U32 R84, R25, 0x10000, RZ ;  /* 0x0001000019547824 */ /* 0x000fc400078e00ff */
[----:B------:R-:W-:Y:S01]  /*09b0*/  FFMA.FTZ R20, R80, R20, R77 ;  /* 0x0000001450147223 */ /* 0x000fe2000001004d */
[----:B------:R-:W-:Y:S01]  /*09c0*/  PRMT R18, R18, 0x7632, R18 ;  /* 0x0000763212127816 */ /* 0x000fe20000000012 */
[----:B------:R-:W5:Y:S01]  /*09d0*/  LDG.E.128 R76, desc[UR6][R90.64+0x9000] ;  /* 0x009000065a4c7981 */ /* 0x000f62000c1e1d00 */
[----:B------:R-:W-:Y:S01]  /*09e0*/  PRMT R21, R26, 0x7632, R21 ;  /* 0x000076321a157816 */ /* 0x000fe20000000015 */
[----:B------:R-:W-:Y:S01]  /*09f0*/  FFMA.FTZ R85, R17, R84, R85 ;  /* 0x0000005411557223 */ /* 0x000fe20000010055 */
[----:B------:R-:W-:Y:S02]  /*0a00*/  PRMT R83, R22, 0x7632, R83 ;  /* 0x0000763216537816 */ /* 0x000fe40000000053 */
        /* <DEDUP_REMOVED lines=8> */
[----:B------:R-:W-:-:S02]  /*0a90*/  FFMA.FTZ R25, R83, R22, R25 ;  /* 0x0000001653197223 */ /* 0x000fc40000010019 */
[----:B------:R-:W5:Y:S01]  /*0aa0*/  LDG.E.128 R20, desc[UR6][R90.64+0xc800] ;  /* 0x00c800065a147981 */ /* 0x000f62000c1e1d00 */
[C---:B------:R-:W-:Y:S01]  /*0ab0*/  IMAD.U32 R87, R19.reuse, 0x10000, RZ ;  /* 0x0001000013577824 */ /* 0x040fe200078e00ff */
[----:B------:R-:W-:Y:S02]  /*0ac0*/  PRMT R19, R19, 0x7632, R19 ;  /* 0x0000763213137816 */ /* 0x000fe40000000013 */
[C---:B------:R-:W-:Y:S02]  /*0ad0*/  SHF.L.U32 R85, R27.reuse, 0x10, RZ ;  /* 0x000000101b557819 */ /* 0x040fe400000006ff */
[----:B------:R-:W-:Y:S01]  /*0ae0*/  SHF.L.U32 R26, R28, 0x10, RZ ;  /* 0x000000101c1a7819 */ /* 0x000fe200000006ff */
[----:B------:R-:W-:Y:S01]  /*0af0*/  FFMA.FTZ R87, R84, R87, R89 ;  /* 0x0000005754577223 */ /* 0x000fe20000010059 */
[----:B------:R-:W-:Y:S02]  /*0b00*/  PRMT R27, R27, 0x7632, R27 ;  /* 0x000076321b1b7816 */ /* 0x000fe4000000001b */
[----:B------:R-:W-:-:S02]  /*0b10*/  SHF.L.U32 R19, R19, 0x10, RZ ;  /* 0x0000001013137819 */ /* 0x000fc400000006ff */
[----:B------:R-:W-:Y:S02]  /*0b20*/  SHF.L.U32 R18, R18, 0x10, RZ ;  /* 0x0000001012127819 */ /* 0x000fe400000006ff */
[----:B------:R-:W-:Y:S01]  /*0b30*/  PRMT R28, R28, 0x7632, R28 ;  /* 0x000076321c1c7816 */ /* 0x000fe2000000001c */
[----:B------:R-:W-:Y:S02]  /*0b40*/  IMAD.U32 R24, R24, 0x10000, RZ ;  /* 0x0001000018187824 */ /* 0x000fe400078e00ff */
[----:B------:R-:W-:Y:S01]  /*0b50*/  FFMA.FTZ R25, R84, R85, R25 ;  /* 0x0000005554197223 */ /* 0x000fe20000010019 */
[----:B------:R-:W-:Y:S01]  /*0b60*/  FFMA.FTZ R89, R81, R26, R86 ;  /* 0x0000001a51597223 */ /* 0x000fe20000010056 */
        /* <DEDUP_REMOVED lines=8> */
[----:B------:R-:W-:Y:S01]  /*0bf0*/  IMAD.U32 R86, R29, 0x10000, RZ ;  /* 0x000100001d567824 */ /* 0x000fe200078e00ff */
[----:B------:R-:W-:Y:S01]  /*0c00*/  SHF.L.U32 R25, R19, 0x10, RZ ;  /* 0x0000001013197819 */ /* 0x000fe200000006ff */
[--C-:B------:R-:W-:Y:S01]  /*0c10*/  FFMA.FTZ R27, R81, R26, R24.reuse ;  /* 0x0000001a511b7223 */ /* 0x100fe20000010018 */
[----:B------:R-:W-:Y:S01]  /*0c20*/  PRMT R24, R29, 0x7632, R24 ;  /* 0x000076321d187816 */ /* 0x000fe20000000018 */
[----:B------:R-:W-:Y:S01]  /*0c30*/  FFMA.FTZ R86, R16, R86, R89 ;  /* 0x0000005610567223 */ /* 0x000fe20000010059 */
[C---:B------:R-:W-:Y:S01]  /*0c40*/  SHF.L.U32 R88, R33.reuse, 0x10, RZ ;  /* 0x0000001021587819 */ /* 0x040fe200000006ff */
[----:B------:R-:W-:Y:S01]  /*0c50*/  FFMA.FTZ R89, R82, R25, R27 ;  /* 0x0000001952597223 */ /* 0x000fe2000001001b */
[----:B------:R-:W-:Y:S01]  /*0c60*/  PRMT R82, R33, 0x7632, R82 ;  /* 0x0000763221527816 */ /* 0x000fe20000000052 */
[----:B------:R-:W-:Y:S01]  /*0c70*/  IMAD.U32 R87, R31, 0x10000, RZ ;  /* 0x000100001f577824 */ /* 0x000fe200078e00ff */
[----:B------:R-:W-:-:S02]  /*0c80*/  SHF.L.U32 R33, R24, 0x10, RZ ;  /* 0x0000001018217819 */ /* 0x000fc400000006ff */
[C---:B------:R-:W-:Y:S01]  /*0c90*/  PRMT R32, R30.reuse, 0x7632, R32 ;  /* 0x000076321e207816 */ /* 0x040fe20000000020 */
[----:B------:R-:W5:Y:S01]  /*0ca0*/  LDG.E.128 R24, desc[UR6][R90.64+0x2800] ;  /* 0x002800065a187981 */ /* 0x000f62000c1e1d00 */
[----:B------:R-:W-:Y:S02]  /*0cb0*/  SHF.L.U32 R81, R30, 0x10, RZ ;  /* 0x000000101e517819 */ /* 0x000fe400000006ff */
[----:B------:R-:W-:Y:S02]  /*0cc0*/  PRMT R19, R31, 0x7632, R19 ;  /* 0x000076321f137816 */ /* 0x000fe40000000013 */
[----:B------:R-:W5:Y:S01]  /*0cd0*/  LDG.E.128 R28, desc[UR6][R92.64+0x2800] ;  /* 0x002800065c1c7981 */ /* 0x000f62000c1e1d00 */
[----:B------:R-:W-:Y:S02]  /*0ce0*/  IMAD.U32 R82, R82, 0x10000, RZ ;  /* 0x0001000052527824 */ /* 0x000fe400078e00ff */
[----:B------:R-:W-:Y:S01]  /*0cf0*/  FFMA.FTZ R89, R16, R88, R89 ;  /* 0x0000005810597223 */ /* 0x000fe20000010059 */
        /* <DEDUP_REMOVED lines=12> */
[C---:B------:R-:W-:Y:S01]  /*0dc0*/  FFMA.FTZ R33, R83.reuse, R32, R86 ;  /* 0x0000002053217223 */ /* 0x040fe20000010056 */
[----:B------:R-:W-:Y:S01]  /*0dd0*/  FFMA.FTZ R17, R83, R16, R17 ;  /* 0x0000001053117223 */ /* 0x000fe20000010011 */
[----:B------:R-:W-:Y:S01]  /*0de0*/  FFMA.FTZ R89, R88, R89, R85 ;  /* 0x0000005958597223 */ /* 0x000fe20000010055 */
[----:B------:R-:W-:Y:S01]  /*0df0*/  SHF.L.U32 R40, R40, 0x10, RZ ;  /* 0x0000001028287819 */ /* 0x000fe200000006ff */
[----:B------:R-:W5:Y:S01]  /*0e00*/  LDG.E.128 R80, desc[UR6][R90.64+0x6000] ;  /* 0x006000065a507981 */ /* 0x000f62000c1e1d00 */
[----:B------:R-:W-:Y:S01]  /*0e10*/  IMAD.U32 R36, R36, 0x10000, RZ ;  /* 0x0001000024247824 */ /* 0x000fe200078e00ff */
[----:B------:R-:W-:Y:S01]  /*0e20*/  SHF.L.U32 R16, R37, 0x10, RZ ;  /* 0x0000001025107819 */ /* 0x000fe200000006ff */
[----:B------:R-:W-:Y:S01]  /*0e30*/  IMAD.U32 R85, R41, 0x10000, RZ ;  /* 0x0001000029557824 */ /* 0x000fe200078e00ff */
[----:B------:R-:W-:Y:S01]  /*0e40*/  PRMT R32, R37, 0x7632, R32 ;  /* 0x0000763225207816 */ /* 0x000fe20000000020 */
[----:B------:R-:W-:Y:S01]  /*0e50*/  FFMA.FTZ R36, R40, R36, R89 ;  /* 0x0000002428247223 */ /* 0x000fe20000010059 */
[----:B------:R-:W-:-:S02]  /*0e60*/  SHF.L.U32 R34, R35, 0x10, RZ ;  /* 0x0000001023227819 */ /* 0x000fc400000006ff */
[----:B------:R-:W-:Y:S01]  /*0e70*/  PRMT R86, R41, 0x7632, R86 ;  /* 0x0000763229567816 */ /* 0x000fe20000000056 */
[--C-:B------:R-:W-:Y:S01]  /*0e80*/  FFMA.FTZ R89, R85, R16, R36.reuse ;  /* 0x0000001055597223 */ /* 0x100fe20000010024 */
[----:B------:R-:W-:Y:S01]  /*0e90*/  SHF.L.U32 R41, R32, 0x10, RZ ;  /* 0x0000001020297819 */ /* 0x000fe200000006ff */
[C---:B------:R-:W-:Y:S01]  /*0ea0*/  FFMA.FTZ R87, R84.reuse, R87, R33 ;  /* 0x0000005754577223 */ /* 0x040fe20000010021 */
[----:B------:R-:W-:Y:S01]  /*0eb0*/  PRMT R36, R35, 0x7632, R36 ;  /* 0x0000763223247816 */ /* 0x000fe20000000024 */
[----:B------:R-:W-:Y:S02]  /*0ec0*/  FFMA.FTZ R37, R84, R34, R17 ;  /* 0x0000002254257223 */ /* 0x000fe40000010011 */
[----:B------:R-:W5:Y:S01]  /*0ed0*/  LDG.E.128 R32, desc[UR6][R90.64+0x9800] ;  /* 0x009800065a207981 */ /* 0x000f62000c1e1d00 */
[----:B------:R-:W-:Y:S01]  /*0ee0*/  IMAD.U32 R86, R86, 0x10000, RZ ;  /* 0x0001000056567824 */ /* 0x000fe200078e00ff */
[C---:B------:R-:W-:Y:S02]  /*0ef0*/  PRMT R16, R44.reuse, 0x7632, R16 ;  /* 0x000076322c107816 */ /* 0x040fe40000000010 */
[----:B------:R-:W-:Y:S01]  /*0f00*/  SHF.L.U32 R84, R44, 0x10, RZ ;  /* 0x000000102c547819 */ /* 0x000fe200000006ff */
[----:B------:R-:W-:Y:S01]  /*0f10*/  FFMA.FTZ R17, R86, R41, R89 ;  /* 0x0000002956117223 */ /* 0x000fe20000010059 */
[----:B------:R-:W-:-:S02]  /*0f20*/  SHF.L.U32 R41, R38, 0x10, RZ ;  /* 0x0000001026297819 */ /* 0x000fc400000006ff */
[----:B------:R-:W-:Y:S01]  /*0f30*/  SHF.L.U32 R44, R42, 0x10, RZ ;  /* 0x000000102a2c7819 */ /* 0x000fe200000006ff */
[----:B------:R-:W-:Y:S01]  /*0f40*/  IMAD.U32 R19, R19, 0x10000, RZ ;  /* 0x0001000013137824 */ /* 0x000fe200078e00ff */
[----:B------:R-:W-:Y:S01]  /*0f50*/  SHF.L.U32 R36, R36, 0x10, RZ ;  /* 0x0000001024247819 */ /* 0x000fe200000006ff */
[----:B------:R-:W-:Y:S02]  /*0f60*/  IMAD.U32 R89, R16, 0x10000, RZ ;  /* 0x0001000010597824 */ /* 0x000fe400078e00ff */
[----:B------:R-:W-:Y:S01]  /*0f70*/  FFMA.FTZ R3, R88, R84, R3 ;  /* 0x0000005458037223 */ /* 0x000fe20000010003 */
[----:B------:R-:W-:Y:S01]  /*0f80*/  FFMA.FTZ R16, R44, R41, R17 ;  /* 0x000000292c107223 */ /* 0x000fe20000010011 */
[C---:B------:R-:W-:Y:S01]  /*0f90*/  FFMA.FTZ R19, R18.reuse, R19, R87 ;  /* 0x0000001312137223 */ /* 0x040fe20000010057 */
[----:B------:R-:W-:Y:S01]  /*0fa0*/  FFMA.FTZ R37, R18, R36, R37 ;  /* 0x0000002412257223 */ /* 0x000fe20000010025 */
[C---:B------:R-:W-:Y:S01]  /*0fb0*/  PRMT R17, R45.reuse, 0x7632, R17 ;  /* 0x000076322d117816 */ /* 0x040fe20000000011 */
[----:B------:R-:W-:Y:S01]  /*0fc0*/  FFMA.FTZ R18, R40, R89, R3 ;  /* 0x0000005928127223 */ /* 0x000fe20000010003 */
[----:B------:R-:W-:-:S02]  /*0fd0*/  SHF.L.U32 R41, R45, 0x10, RZ ;  /* 0x000000102d297819 */ /* 0x000fc400000006ff */
[----:B------:R-:W-:Y:S02]  /*0fe0*/  PRMT R38, R38, 0x7632, R38 ;  /* 0x0000763226267816 */ /* 0x000fe40000000026 */
[----:B------:R-:W-:Y:S01]  /*0ff0*/  PRMT R3, R42, 0x7632, R3 ;  /* 0x000076322a037816 */ /* 0x000fe20000000003 */
[--C-:B------:R-:W-:Y:S01]  /*1000*/  FFMA.FTZ R41, R85, R41, R18.reuse ;  /* 0x0000002955297223 */ /* 0x100fe20000010012 */
[----:B------:R-:W-:Y:S02]  /*1010*/  SHF.L.U32 R17, R17, 0x10, RZ ;  /* 0x0000001011117819 */ /* 0x000fe400000006ff */
[C---:B------:R-:W-:Y:S01]  /*1020*/  PRMT R18, R48.reuse, 0x7632, R18 ;  /* 0x0000763230127816 */ /* 0x040fe20000000012 */
[----:B------:R-:W-:Y:S01]  /*1030*/  IMAD.U32 R48, R48, 0x10000, RZ ;  /* 0x0001000030307824 */ /* 0x000fe200078e00ff */
[----:B------:R-:W-:Y:S01]  /*1040*/  SHF.L.U32 R38, R38, 0x10, RZ ;  /* 0x0000001026267819 */ /* 0x000fe200000006ff */
[----:B------:R-:W-:Y:S01]  /*1050*/  IMAD.U32 R3, R3, 0x10000, RZ ;  /* 0x0001000003037824 */ /* 0x000fe200078e00ff */
[----:B------:R-:W-:-:S02]  /*1060*/  PRMT R36, R43, 0x7632, R36 ;  /* 0x000076322b247816 */ /* 0x000fc40000000024 */
[----:B------:R-:W-:Y:S01]  /*1070*/  SHF.L.U32 R45, R43, 0x10, RZ ;  /* 0x000000102b2d7819 */ /* 0x000fe200000006ff */
[----:B------:R-:W-:Y:S01]  /*1080*/  FFMA.FTZ R87, R86, R17, R41 ;  /* 0x0000001156577223 */ /* 0x000fe20000010029 */
        /* <DEDUP_REMOVED lines=11> */
[----:B------:R-:W-:Y:S01]  /*1140*/  PRMT R42, R46, 0x7632, R42 ;  /* 0x000076322e2a7816 */ /* 0x000fe2000000002a */
[----:B------:R-:W5:Y:S01]  /*1150*/  LDG.E.128 R16, desc[UR6][R90.64+0xd000] ;  /* 0x00d000065a107981 */ /* 0x000f62000c1e1d00 */
[----:B------:R-:W-:Y:S01]  /*1160*/  SHF.L.U32 R41, R41, 0x10, RZ ;  /* 0x0000001029297819 */ /* 0x000fe200000006ff */
[----:B------:R-:W-:Y:S01]  /*1170*/  IMAD.U32 R46, R36, 0x10000, RZ ;  /* 0x00010000242e7824 */ /* 0x000fe200078e00ff */
[----:B------:R-:W-:Y:S01]  /*1180*/  SHF.L.U32 R43, R43, 0x10, RZ ;  /* 0x000000102b2b7819 */ /* 0x000fe200000006ff */
[----:B------:R-:W-:Y:S01]  /*1190*/  FFMA.FTZ R49, R85, R48, R84 ;  /* 0x0000003055317223 */ /* 0x000fe20000010054 */
[C---:B------:R-:W-:Y:S01]  /*11a0*/  IMAD.U32 R84, R52.reuse, 0x10000, RZ ;  /* 0x0001000034547824 */ /* 0x040fe200078e00ff */
[----:B------:R-:W-:Y:S01]  /*11b0*/  PRMT R36, R52, 0x7632, R36 ;  /* 0x0000763234247816 */ /* 0x000fe20000000024 */
[----:B------:R-:W-:Y:S01]  /*11c0*/  FFMA.FTZ R48, R46, R41, R39 ;  /* 0x000000292e307223 */ /* 0x000fe20000010027 */
        /* <DEDUP_REMOVED lines=8> */
[----:B------:R-:W5:Y:S01]  /*1250*/  LDG.E.128 R36, desc[UR6][R90.64+0x3000] ;  /* 0x003000065a247981 */ /* 0x000f62000c1e1d00 */
[----:B------:R-:W-:Y:S01]  /*1260*/  FFMA.FTZ R53, R40, R41, R43 ;  /* 0x0000002928357223 */ /* 0x000fe2000001002b */
[----:B------:R-:W-:-:S02]  /*1270*/  FFMA.FTZ R88, R44, R87, R49 ;  /* 0x000000572c587223 */ /* 0x000fc40000010031 */
[----:B------:R0:W5:Y:S01]  /*1280*/  LDG.E.128 R40, desc[UR6][R92.64+0x3000] ;  /* 0x003000065c287981 */ /* 0x000162000c1e1d00 */
[C---:B------:R-:W-:Y:S01]  /*1290*/  SHF.L.U32 R49, R50.reuse, 0x10, RZ ;  /* 0x0000001032317819 */ /* 0x040fe200000006ff */
[--C-:B------:R-:W-:Y:S01]  /*12a0*/  FFMA.FTZ R87, R85, R84, R53.reuse ;  /* 0x0000005455577223 */ /* 0x100fe20000010035 */
[----:B------:R-:W-:Y:S02]  /*12b0*/  PRMT R50, R50, 0x7632, R50 ;  /* 0x0000763232327816 */ /* 0x000fe40000000032 */
        /* <DEDUP_REMOVED lines=9> */
[C---:B------:R-:W-:Y:S01]  /*1350*/  FFMA.FTZ R88, R3.reuse, R50, R88 ;  /* 0x0000003203587223 */ /* 0x040fe20000010058 */
[----:B------:R-:W-:Y:S01]  /*1360*/  FFMA.FTZ R49, R3, R54, R85 ;  /* 0x0000003603317223 */ /* 0x000fe20000010055 */
[----:B------:R-:W-:Y:S01]  /*1370*/  IMAD.U32 R50, R51, 0x10000, RZ ;  /* 0x0001000033327824 */ /* 0x000fe200078e00ff */
        /* <DEDUP_REMOVED lines=13> */
[----:B------:R-:W-:Y:S01]  /*1450*/  SHF.L.U32 R44, R44, 0x10, RZ ;  /* 0x000000102c2c7819 */ /* 0x000fe200000006ff */
[----:B------:R-:W-:Y:S01]  /*1460*/  IMAD.U32 R56, R55, 0x10000, RZ ;  /* 0x0001000037387824 */ /* 0x000fe200078e00ff */
[----:B------:R-:W-:Y:S01]  /*1470*/  SHF.L.U32 R54, R53, 0x10, RZ ;  /* 0x0000001035367819 */ /* 0x000fe200000006ff */
[----:B------:R-:W-:Y:S01]  /*1480*/  FFMA.FTZ R86, R52, R84, R87 ;  /* 0x0000005434567223 */ /* 0x000fe20000010057 */
[C---:B------:R-:W-:Y:S01]  /*1490*/  SHF.L.U32 R53, R61.reuse, 0x10, RZ ;  /* 0x000000103d357819 */ /* 0x040fe200000006ff */
[C---:B------:R-:W-:Y:S01]  /*14a0*/  FFMA.FTZ R84, R46.reuse, R44, R47 ;  /* 0x0000002c2e547223 */ /* 0x040fe2000001002f */
[C---:B------:R-:W-:Y:S01]  /*14b0*/  FFMA.FTZ R56, R46.reuse, R56, R45 ;  /* 0x000000382e387223 */ /* 0x040fe2000001002d */
[----:B------:R-:W-:Y:S01]  /*14c0*/  FFMA.FTZ R54, R46, R54, R85 ;  /* 0x000000362e367223 */ /* 0x000fe20000010055 */
[----:B------:R-:W-:Y:S01]  /*14d0*/  PRMT R55, R61, 0x7632, R55 ;  /* 0x000076323d377816 */ /* 0x000fe20000000037 */
[----:B------:R-:W5:Y:S01]  /*14e0*/  LDG.E.128 R44, desc[UR6][R90.64+0xa000] ;  /* 0x00a000065a2c7981 */ /* 0x000f62000c1e1d00 */
[----:B------:R-:W-:-:S02]  /*14f0*/  SHF.L.U32 R61, R64, 0x10, RZ ;  /* 0x00000010403d7819 */ /* 0x000fc400000006ff */
[----:B------:R-:W-:-:S03]  /*1500*/  PRMT R64, R64, 0x7632, R64 ;  /* 0x0000763240407816 */ /* 0x000fc60000000040 */
[----:B0-----:R-:W-:Y:S01]  /*1510*/  FFMA.FTZ R93, R3, R61, R84 ;  /* 0x0000003d035d7223 */ /* 0x001fe20000010054 */
[----:B------:R-:W-:-:S05]  /*1520*/  SHF.L.U32 R89, R64, 0x10, RZ ;  /* 0x0000001040597819 */ /* 0x000fca00000006ff */
[----:B------:R-:W-:Y:S02]  /*1530*/  FFMA.FTZ R84, R52, R89, R93 ;  /* 0x0000005934547223 */ /* 0x000fe4000001005d */
[----:B------:R-:W5:Y:S01]  /*1540*/  LDG.E.128 R88, desc[UR6][R90.64+0xd800] ;  /* 0x00d800065a587981 */ /* 0x000f62000c1e1d00 */
[C---:B------:R-:W-:Y:S02]  /*1550*/  SHF.L.U32 R60, R57.reuse, 0x10, RZ ;  /* 0x00000010393c7819 */ /* 0x040fe400000006ff */
[----:B------:R-:W-:Y:S02]  /*1560*/  PRMT R57, R57, 0x7632, R57 ;  /* 0x0000763239397816 */ /* 0x000fe40000000039 */
[----:B------:R-:W-:Y:S01]  /*1570*/  SHF.L.U32 R55, R55, 0x10, RZ ;  /* 0x0000001037377819 */ /* 0x000fe200000006ff */
[----:B------:R-:W-:Y:S02]  /*1580*/  FFMA.FTZ R86, R53, R60, R86 ;  /* 0x0000003c35567223 */ /* 0x000fe40000010056 */
[----:B------:R-:W-:Y:S01]  /*1590*/  IMAD.U32 R85, R57, 0x10000, RZ ;  /* 0x0001000039557824 */ /* 0x000fe200078e00ff */
[----:B------:R-:W-:-:S02]  /*15a0*/  PRMT R57, R62, 0x7632, R57 ;  /* 0x000076323e397816 */ /* 0x000fc40000000039 */
[----:B------:R-:W-:Y:S01]  /*15b0*/  SHF.L.U32 R62, R62, 0x10, RZ ;  /* 0x000000103e3e7819 */ /* 0x000fe200000006ff */
[----:B------:R-:W-:Y:S01]  /*15c0*/  FFMA.FTZ R87, R55, R85, R86 ;  /* 0x0000005537577223 */ /* 0x000fe20000010056 */
[C---:B------:R-:W-:Y:S01]  /*15d0*/  SHF.L.U32 R61, R58.reuse, 0x10, RZ ;  /* 0x000000103a3d7819 */ /* 0x040fe200000006ff */
[C---:B------:R-:W-:Y:S01]  /*15e0*/  IMAD.U32 R64, R59.reuse, 0x10000, RZ ;  /* 0x000100003b407824 */ /* 0x040fe200078e00ff */
[----:B------:R-:W-:Y:S02]  /*15f0*/  PRMT R85, R58, 0x7632, R85 ;  /* 0x000076323a557816 */ /* 0x000fe40000000055 */
[----:B------:R-:W-:Y:S01]  /*1600*/  PRMT R58, R59, 0x7632, R58 ;  /* 0x000076323b3a7816 */ /* 0x000fe2000000003a */
[----:B------:R-:W-:Y:S01]  /*1610*/  FFMA.FTZ R59, R62, R61, R87 ;  /* 0x0000003d3e3b7223 */ /* 0x000fe20000010057 */
[----:B------:R-:W-:Y:S01]  /*1620*/  PRMT R61, R65, 0x7632, R61 ;  /* 0x00007632413d7816 */ /* 0x000fe2000000003d */
[----:B------:R-:W-:Y:S01]  /*1630*/  IMAD.U32 R86, R57, 0x10000, RZ ;  /* 0x0001000039567824 */ /* 0x000fe200078e00ff */
[----:B------:R-:W-:-:S02]  /*1640*/  SHF.L.U32 R65, R65, 0x10, RZ ;  /* 0x0000001041417819 */ /* 0x000fc400000006ff */
[----:B------:R-:W-:Y:S02]  /*1650*/  SHF.L.U32 R85, R85, 0x10, RZ ;  /* 0x0000001055557819 */ /* 0x000fe400000006ff */
[C---:B--2---:R-:W-:Y:S02]  /*1660*/  PRMT R57, R68.reuse, 0x7632, R57 ;  /* 0x0000763244397816 */ /* 0x044fe40000000039 */
        /* <DEDUP_REMOVED lines=13> */
[----:B------:R-:W-:Y:S01]  /*1740*/  PRMT R60, R63, 0x7632, R60 ;  /* 0x000076323f3c7816 */ /* 0x000fe2000000003c */
[----:B------:R-:W-:Y:S01]  /*1750*/  FFMA.FTZ R68, R53, R68, R57 ;  /* 0x0000004435447223 */ /* 0x000fe20000010039 */
[----:B------:R-:W-:Y:S01]  /*1760*/  FFMA.FTZ R61, R62, R54, R59 ;  /* 0x000000363e3d7223 */ /* 0x000fe2000001003b */
[----:B------:R-:W-:Y:S01]  /*1770*/  IMAD.U32 R63, R63, 0x10000, RZ ;  /* 0x000100003f3f7824 */ /* 0x000fe200078e00ff */
[----:B------:R-:W-:Y:S01]  /*1780*/  SHF.L.U32 R59, R66, 0x10, RZ ;  /* 0x00000010423b7819 */ /* 0x000fe200000006ff */
[----:B------:R-:W-:Y:S01]  /*1790*/  FFMA.FTZ R85, R55, R92, R68 ;  /* 0x0000005c37557223 */ /* 0x000fe20000010044 */
[C---:B------:R-:W-:Y:S02]  /*17a0*/  PRMT R65, R70.reuse, 0x7632, R65 ;  /* 0x0000763246417816 */ /* 0x040fe40000000041 */
        /* <DEDUP_REMOVED lines=11> */
[----:B------:R-:W-:Y:S01]  /*1860*/  IMAD.U32 R58, R58, 0x10000, RZ ;  /* 0x000100003a3a7824 */ /* 0x000fe200078e00ff */
[----:B------:R-:W-:Y:S02]  /*1870*/  SHF.L.U32 R60, R60, 0x10, RZ ;  /* 0x000000103c3c7819 */ /* 0x000fe400000006ff */
[----:B------:R-:W-:Y:S01]  /*1880*/  SHF.L.U32 R67, R67, 0x10, RZ ;  /* 0x0000001043437819 */ /* 0x000fe200000006ff */
[----:B------:R-:W-:Y:S01]  /*1890*/  IMAD.U32 R59, R59, 0x10000, RZ ;  /* 0x000100003b3b7824 */ /* 0x000fe200078e00ff */
[C---:B---3--:R-:W-:Y:S01]  /*18a0*/  SHF.L.U32 R61, R72.reuse, 0x10, RZ ;  /* 0x00000010483d7819 */ /* 0x048fe200000006ff */
[----:B------:R-:W-:Y:S01]  /*18b0*/  FFMA.FTZ R64, R63, R64, R66 ;  /* 0x000000403f407223 */ /* 0x000fe20000010042 */
[----:B------:R-:W-:Y:S01]  /*18c0*/  PRMT R72, R72, 0x7632, R72 ;  /* 0x0000763248487816 */ /* 0x000fe20000000048 */
[C---:B------:R-:W-:Y:S01]  /*18d0*/  FFMA.FTZ R58, R60.reuse, R58, R57 ;  /* 0x0000003a3c3a7223 */ /* 0x040fe20000010039 */
[C---:B------:R-:W-:Y:S01]  /*18e0*/  FFMA.FTZ R57, R60.reuse, R67, R54 ;  /* 0x000000433c397223 */ /* 0x040fe20000010036 */
[----:B------:R-:W-:Y:S01]  /*18f0*/  FFMA.FTZ R54, R60, R59, R64 ;  /* 0x0000003b3c367223 */ /* 0x000fe20000010040 */
[----:B------:R-:W-:Y:S01]  /*1900*/  FFMA.FTZ R67, R3, R61, R56 ;  /* 0x0000003d03437223 */ /* 0x000fe20000010038 */
[----:B------:R-:W-:-:S02]  /*1910*/  IMAD.U32 R59, R72, 0x10000, RZ ;  /* 0x00010000483b7824 */ /* 0x000fc400078e00ff */
[----:B----4-:R-:W-:Y:S02]  /*1920*/  IMAD.U32 R68, R4, 0x10000, RZ ;  /* 0x0001000004447824 */ /* 0x010fe400078e00ff */
[--C-:B------:R-:W-:Y:S01]  /*1930*/  FFMA.FTZ R52, R52, R59, R67.reuse ;  /* 0x0000003b34347223 */ /* 0x100fe20000010043 */
[----:B------:R-:W-:Y:S02]  /*1940*/  PRMT R67, R4, 0x7632, R67 ;  /* 0x0000763204437816 */ /* 0x000fe40000000043 */
[C---:B-----5:R-:W-:Y:S02]  /*1950*/  PRMT R4, R8.reuse, 0x7632, R4 ;  /* 0x0000763208047816 */ /* 0x060fe40000000004 */
[----:B------:R-:W-:Y:S02]  /*1960*/  SHF.L.U32 R59, R8, 0x10, RZ ;  /* 0x00000010083b7819 */ /* 0x000fe400000006ff */
[----:B------:R-:W-:Y:S01]  /*1970*/  SHF.L.U32 R66, R73, 0x10, RZ ;  /* 0x0000001049427819 */ /* 0x000fe200000006ff */
[----:B------:R-:W-:Y:S01]  /*1980*/  IMAD.U32 R8, R9, 0x10000, RZ ;  /* 0x0001000009087824 */ /* 0x000fe200078e00ff */
[----:B------:R-:W-:Y:S01]  /*1990*/  PRMT R64, R73, 0x7632, R64 ;  /* 0x0000763249407816 */ /* 0x000fe20000000040 */
[----:B------:R-:W-:Y:S01]  /*19a0*/  IMAD.U32 R67, R67, 0x10000, RZ ;  /* 0x0001000043437824 */ /* 0x000fe200078e00ff */
[----:B------:R-:W-:Y:S01]  /*19b0*/  SHF.L.U32 R4, R4, 0x10, RZ ;  /* 0x0000001004047819 */ /* 0x000fe200000006ff */
[----:B------:R-:W-:Y:S01]  /*19c0*/  FFMA.FTZ R69, R59, R68, R58 ;  /* 0x000000443b457223 */ /* 0x000fe2000001003a */
[----:B------:R-:W-:Y:S01]  /*19d0*/  PRMT R9, R5, 0x7632, R9 ;  /* 0x0000763205097816 */ /* 0x000fe20000000009 */
        /* <DEDUP_REMOVED lines=21> */
[----:B------:R-:W-:-:S02]  /*1b30*/  IMAD.U32 R53, R53, 0x10000, RZ ;  /* 0x0001000035357824 */ /* 0x000fc400078e00ff */
        /* <DEDUP_REMOVED lines=8> */
[----:B------:R-:W-:Y:S02]  /*1bc0*/  SHF.L.U32 R55, R55, 0x10, RZ ;  /* 0x0000001037377819 */ /* 0x000fe400000006ff */
[----:B------:R-:W-:Y:S01]  /*1bd0*/  PRMT R11, R11, 0x7632, R11 ;  /* 0x000076320b0b7816 */ /* 0x000fe2000000000b */
[C---:B------:R-:W-:Y:S01]  /*1be0*/  IMAD.U32 R52, R7.reuse, 0x10000, RZ ;  /* 0x0001000007347824 */ /* 0x040fe200078e00ff */
[----:B------:R-:W-:Y:S01]  /*1bf0*/  PRMT R12, R7, 0x7632, R12 ;  /* 0x00007632070c7816 */ /* 0x000fe2000000000c */
[----:B------:R-:W-:Y:S01]  /*1c00*/  IMAD.U32 R7, R3, 0x10000, RZ ;  /* 0x0001000003077824 */ /* 0x000fe200078e00ff */
[----:B------:R-:W-:Y:S01]  /*1c10*/  SHF.L.U32 R53, R13, 0x10, RZ ;  /* 0x000000100d357819 */ /* 0x000fe200000006ff */
[----:B------:R-:W-:Y:S01]  /*1c20*/  FFMA.FTZ R55, R4, R55, R57 ;  /* 0x0000003704377223 */ /* 0x000fe20000010039 */
[----:B------:R-:W-:Y:S01]  /*1c30*/  SHF.L.U32 R3, R11, 0x10, RZ ;  /* 0x000000100b037819 */ /* 0x000fe200000006ff */
[----:B------:R-:W-:Y:S01]  /*1c40*/  IMAD.U32 R11, R76, 0x10000, RZ ;  /* 0x000100004c0b7824 */ /* 0x000fe200078e00ff */
[----:B------:R-:W-:-:S02]  /*1c50*/  PRMT R13, R13, 0x7632, R13 ;  /* 0x000076320d0d7816 */ /* 0x000fc4000000000d */
[----:B------:R-:W-:Y:S01]  /*1c60*/  PRMT R76, R76, 0x7632, R76 ;  /* 0x000076324c4c7816 */ /* 0x000fe2000000004c */
[----:B------:R-:W-:Y:S01]  /*1c70*/  FFMA.FTZ R52, R9, R52, R56 ;  /* 0x0000003409347223 */ /* 0x000fe20000010038 */
[----:B------:R-:W-:Y:S01]  /*1c80*/  FFMA.FTZ R58, R8, R53, R55 ;  /* 0x00000035083a7223 */ /* 0x000fe20000010037 */
[----:B------:R-:W-:Y:S01]  /*1c90*/  SHF.L.U32 R56, R13, 0x10, RZ ;  /* 0x000000100d387819 */ /* 0x000fe200000006ff */
[----:B------:R-:W-:Y:S01]  /*1ca0*/  FFMA.FTZ R55, R59, R11, R54 ;  /* 0x0000000b3b377223 */ /* 0x000fe20000010036 */
[----:B------:R-:W-:Y:S02]  /*1cb0*/  SHF.L.U32 R53, R76, 0x10, RZ ;  /* 0x000000104c357819 */ /* 0x000fe400000006ff */
[----:B------:R-:W-:Y:S01]  /*1cc0*/  SHF.L.U32 R12, R12, 0x10, RZ ;  /* 0x000000100c0c7819 */ /* 0x000fe200000006ff */
[----:B------:R-:W-:Y:S01]  /*1cd0*/  FFMA.FTZ R60, R60, R7, R63 ;  /* 0x000000073c3c7223 */ /* 0x000fe2000001003f */
[----:B------:R-:W-:Y:S01]  /*1ce0*/  FFMA.FTZ R13, R5, R56, R58 ;  /* 0x00000038050d7223 */ /* 0x000fe2000001003a */
[--C-:B------:R-:W-:Y:S01]  /*1cf0*/  FFMA.FTZ R53, R4, R53, R55.reuse ;  /* 0x0000003504357223 */ /* 0x100fe20000010037 */
[----:B------:R-:W-:Y:S01]  /*1d00*/  SHF.L.U32 R11, R14, 0x10, RZ ;  /* 0x000000100e0b7819 */ /* 0x000fe200000006ff */
[----:B------:R-:W-:Y:S01]  /*1d10*/  FFMA.FTZ R7, R3, R12, R52 ;  /* 0x0000000c03077223 */ /* 0x000fe20000010034 */
[----:B------:R-:W-:-:S02]  /*1d20*/  PRMT R55, R20, 0x7632, R55 ;  /* 0x0000763214377816 */ /* 0x000fc40000000037 */
[----:B------:R-:W-:Y:S02]  /*1d30*/  SHF.L.U32 R56, R20, 0x10, RZ ;  /* 0x0000001014387819 */ /* 0x000fe400000006ff */
[C---:B------:R-:W-:Y:S02]  /*1d40*/  PRMT R12, R15.reuse, 0x7632, R12 ;  /* 0x000076320f0c7816 */ /* 0x040fe4000000000c */
[----:B------:R-:W-:Y:S02]  /*1d50*/  SHF.L.U32 R52, R15, 0x10, RZ ;  /* 0x000000100f347819 */ /* 0x000fe400000006ff */
[----:B------:R-:W-:Y:S02]  /*1d60*/  PRMT R14, R14, 0x7632, R14 ;  /* 0x000076320e0e7816 */ /* 0x000fe4000000000e */
[C---:B------:R-:W-:Y:S01]  /*1d70*/  PRMT R15, R77.reuse, 0x7632, R15 ;  /* 0x000076324d0f7816 */ /* 0x040fe2000000000f */
[----:B------:R-:W-:Y:S01]  /*1d80*/  FFMA.FTZ R13, R10, R11, R13 ;  /* 0x0000000b0a0d7223 */ /* 0x000fe2000001000d */
[----:B------:R-:W-:-:S02]  /*1d90*/  IMAD.U32 R77, R77, 0x10000, RZ ;  /* 0x000100004d4d7824 */ /* 0x000fc400078e00ff */
[----:B------:R-:W-:Y:S01]  /*1da0*/  FFMA.FTZ R59, R59, R56, R60 ;  /* 0x000000383b3b7223 */ /* 0x000fe2000001003c */
[----:B------:R-:W-:Y:S01]  /*1db0*/  IMAD.U32 R55, R55, 0x10000, RZ ;  /* 0x0001000037377824 */ /* 0x000fe200078e00ff */
[----:B------:R-:W-:Y:S02]  /*1dc0*/  SHF.L.U32 R11, R14, 0x10, RZ ;  /* 0x000000100e0b7819 */ /* 0x000fe400000006ff */
[----:B------:R-:W-:Y:S02]  /*1dd0*/  SHF.L.U32 R20, R15, 0x10, RZ ;  /* 0x000000100f147819 */ /* 0x000fe400000006ff */
[C---:B------:R-:W-:Y:S01]  /*1de0*/  PRMT R15, R21.reuse, 0x7632, R15 ;  /* 0x00007632150f7816 */ /* 0x040fe2000000000f */
        /* <DEDUP_REMOVED lines=18> */
[----:B------:R-:W-:-:S02]  /*1f10*/  IMAD.U32 R5, R5, 0x10000, RZ ;  /* 0x0001000005057824 */ /* 0x000fc400078e00ff */
[----:B------:R-:W-:Y:S01]  /*1f20*/  FFMA.FTZ R15, R10, R15, R21 ;  /* 0x0000000f0a0f7223 */ /* 0x000fe20000010015 */
[----:B------:R-:W-:Y:S01]  /*1f30*/  FFMA.FTZ R11, R3, R12, R14 ;  /* 0x0000000c030b7223 */ /* 0x000fe2000001000e */
        /* <DEDUP_REMOVED lines=8> */
[----:B------:R-:W-:Y:S01]  /*1fc0*/  PRMT R23, R23, 0x7632, R23 ;  /* 0x0000763217177816 */ /* 0x000fe20000000017 */
[----:B------:R-:W-:Y:S01]  /*1fd0*/  FFMA.FTZ R9, R9, R6, R8 ;  /* 0x0000000609097223 */ /* 0x000fe20000010008 */
[----:B------:R-:W-:Y:S01]  /*1fe0*/  SHF.L.U32 R5, R5, 0x10, RZ ;  /* 0x0000001005057819 */ /* 0x000fe200000006ff */
[----:B------:R-:W-:Y:S01]  /*1ff0*/  FFMA.FTZ R14, R4, R12, R7 ;  /* 0x0000000c040e7223 */ /* 0x000fe20000010007 */
[----:B------:R-:W-:Y:S01]  /*2000*/  IMAD.U32 R24, R24, 0x10000, RZ ;  /* 0x0001000018187824 */ /* 0x000fe200078e00ff */
[----:B------:R-:W-:Y:S02]  /*2010*/  SHF.L.U32 R8, R79, 0x10, RZ ;  /* 0x000000104f087819 */ /* 0x000fe400000006ff */
        /* <DEDUP_REMOVED lines=8> */
[----:B------:R-:W-:-:S02]  /*20a0*/  PRMT R7, R29, 0x7632, R7 ;  /* 0x000076321d077816 */ /* 0x000fc40000000007 */
[----:B------:R-:W-:Y:S02]  /*20b0*/  SHF.L.U32 R14, R80, 0x10, RZ ;  /* 0x00000010500e7819 */ /* 0x000fe400000006ff */
        /* <DEDUP_REMOVED lines=33> */
[----:B------:R-:W-:Y:S02]  /*22d0*/  FFMA.FTZ R13, R31, R12, R14 ;  /* 0x0000000c1f0d7223 */ /* 0x000fe4000001000e */
[----:B------:R-:W-:Y:S01]  /*22e0*/  FFMA.FTZ R14, R30, R11, R15 ;  /* 0x0000000b1e0e7223 */ /* 0x000fe2000001000f */
[----:B------:R-:W-:Y:S01]  /*22f0*/  PRMT R11, R34, 0x7632, R11 ;  /* 0x00007632220b7816 */ /* 0x000fe2000000000b */
[----:B------:R-:W-:Y:S01]  /*2300*/  FFMA.FTZ R21, R7, R20, R22 ;  /* 0x0000001407157223 */ /* 0x000fe20000010016 */
[----:B------:R-:W-:Y:S01]  /*2310*/  PRMT R82, R82, 0x7632, R82 ;  /* 0x0000763252527816 */ /* 0x000fe20000000052 */
[----:B------:R-:W-:Y:S01]  /*2320*/  IMAD.U32 R15, R34, 0x10000, RZ ;  /* 0x00010000220f7824 */ /* 0x000fe200078e00ff */
        /* <DEDUP_REMOVED lines=8> */
[----:B------:R-:W-:Y:S02]  /*23b0*/  IMAD.U32 R11, R10, 0x10000, RZ ;  /* 0x000100000a0b7824 */ /* 0x000fe400078e00ff */
[----:B------:R-:W-:Y:S01]  /*23c0*/  FFMA.FTZ R10, R31, R22, R20 ;  /* 0x000000161f0a7223 */ /* 0x000fe20000010014 */
[----:B------:R-:W-:-:S02]  /*23d0*/  IMAD.U32 R20, R16, 0x10000, RZ ;  /* 0x0001000010147824 */ /* 0x000fc400078e00ff */
[----:B------:R-:W-:Y:S01]  /*23e0*/  FFMA.FTZ R14, R31, R12, R14 ;  /* 0x0000000c1f0e7223 */ /* 0x000fe2000001000e */
[----:B------:R-:W-:Y:S02]  /*23f0*/  PRMT R12, R35, 0x7632, R12 ;  /* 0x00007632230c7816 */ /* 0x000fe4000000000c */
[----:B------:R-:W-:Y:S02]  /*2400*/  PRMT R16, R16, 0x7632, R16 ;  /* 0x0000763210107816 */ /* 0x000fe40000000010 */
[----:B------:R-:W-:Y:S01]  /*2410*/  SHF.L.U32 R8, R8, 0x10, RZ ;  /* 0x0000001008087819 */ /* 0x000fe200000006ff */
[----:B------:R-:W-:Y:S01]  /*2420*/  FFMA.FTZ R20, R4, R20, R3 ;  /* 0x0000001404147223 */ /* 0x000fe20000010003 */
[----:B------:R-:W-:Y:S02]  /*2430*/  SHF.L.U32 R15, R12, 0x10, RZ ;  /* 0x000000100c0f7819 */ /* 0x000fe400000006ff */
        /* <DEDUP_REMOVED lines=8> */
[C---:B------:R-:W-:Y:S01]  /*24c0*/  IMAD.U32 R18, R19.reuse, 0x10000, RZ ;  /* 0x0001000013127824 */ /* 0x040fe200078e00ff */
[----:B------:R-:W-:Y:S02]  /*24d0*/  PRMT R15, R19, 0x7632, R15 ;  /* 0x00007632130f7816 */ /* 0x000fe4000000000f */
        /* <DEDUP_REMOVED lines=15> */
[----:B------:R-:W-:Y:S02]  /*25d0*/  FFMA.FTZ R17, R5, R12, R16 ;  /* 0x0000000c05117223 */ /* 0x000fe40000010010 */
[----:B------:R-:W-:Y:S01]  /*25e0*/  IMAD.U32 R37, R37, 0x10000, RZ ;  /* 0x0001000025257824 */ /* 0x000fe200078e00ff */
[----:B------:R-:W-:Y:S01]  /*25f0*/  SHF.L.U32 R6, R6, 0x10, RZ ;  /* 0x0000001006067819 */ /* 0x000fe200000006ff */
[----:B------:R-:W-:Y:S01]  /*2600*/  FFMA.FTZ R30, R30, R13, R7 ;  /* 0x0000000d1e1e7223 */ /* 0x000fe20000010007 */
[----:B------:R-:W-:Y:S02]  /*2610*/  PRMT R83, R83, 0x7632, R83 ;  /* 0x0000763253537816 */ /* 0x000fe40000000053 */
[----:B------:R-:W-:Y:S01]  /*2620*/  SHF.L.U32 R12, R11, 0x10, RZ ;  /* 0x000000100b0c7819 */ /* 0x000fe200000006ff */
[----:B------:R-:W-:Y:S01]  /*2630*/  FFMA.FTZ R17, R6, R37, R17 ;  /* 0x0000002506117223 */ /* 0x000fe20000010011 */
[----:B------:R-:W-:-:S02]  /*2640*/  SHF.L.U32 R11, R38, 0x10, RZ ;  /* 0x00000010260b7819 */ /* 0x000fc400000006ff */
[C---:B------:R-:W-:Y:S01]  /*2650*/  PRMT R7, R42.reuse, 0x7632, R7 ;  /* 0x000076322a077816 */ /* 0x040fe20000000007 */
[----:B------:R-:W-:Y:S01]  /*2660*/  IMAD.U32 R42, R42, 0x10000, RZ ;  /* 0x000100002a2a7824 */ /* 0x000fe200078e00ff */
[----:B------:R-:W-:-:S03]  /*2670*/  SHF.L.U32 R83, R83, 0x10, RZ ;  /* 0x0000001053537819 */ /* 0x000fc600000006ff */
[----:B------:R-:W-:Y:S01]  /*2680*/  FFMA.FTZ R20, R42, R11, R17 ;  /* 0x0000000b2a147223 */ /* 0x000fe20000010011 */
[----:B------:R-:W-:Y:S01]  /*2690*/  PRMT R11, R48, 0x7632, R11 ;  /* 0x00007632300b7816 */ /* 0x000fe2000000000b */
[----:B------:R-:W-:Y:S01]  /*26a0*/  FFMA.FTZ R14, R8, R83, R14 ;  /* 0x00000053080e7223 */ /* 0x000fe2000001000e */
[----:B------:R-:W-:Y:S02]  /*26b0*/  PRMT R13, R38, 0x7632, R13 ;  /* 0x00007632260d7816 */ /* 0x000fe4000000000d */
[----:B------:R-:W-:Y:S01]  /*26c0*/  SHF.L.U32 R48, R48, 0x10, RZ ;  /* 0x0000001030307819 */ /* 0x000fe200000006ff */
[----:B------:R-:W-:Y:S01]  /*26d0*/  FFMA.FTZ R12, R9, R12, R30 ;  /* 0x0000000c090c7223 */ /* 0x000fe2000001001e */
        /* <DEDUP_REMOVED lines=9> */
[----:B------:R-:W-:Y:S01]  /*2770*/  SHF.L.U32 R9, R43, 0x10, RZ ;  /* 0x000000102b097819 */ /* 0x000fe200000006ff */
[C---:B------:R-:W-:Y:S01]  /*2780*/  IMAD.U32 R13, R44.reuse, 0x10000, RZ ;  /* 0x000100002c0d7824 */ /* 0x040fe200078e00ff */
[----:B------:R-:W-:Y:S01]  /*2790*/  PRMT R44, R44, 0x7632, R44 ;  /* 0x000076322c2c7816 */ /* 0x000fe2000000002c */
        /* <DEDUP_REMOVED lines=15> */
[C---:B------:R-:W-:Y:S01]  /*2890*/  PRMT R15, R88.reuse, 0x7632, R15 ;  /* 0x00007632580f7816 */ /* 0x040fe2000000000f */
[----:B------:R-:W-:Y:S01]  /*28a0*/  FFMA.FTZ R12, R43, R12, R16 ;  /* 0x0000000c2b0c7223 */ /* 0x000fe20000010010 */
[----:B------:R-:W-:Y:S01]  /*28b0*/  SHF.L.U32 R88, R88, 0x10, RZ ;  /* 0x0000001058587819 */ /* 0x000fe200000006ff */
[----:B------:R-:W-:Y:S01]  /*28c0*/  FFMA.FTZ R16, R42, R11, R49 ;  /* 0x0000000b2a107223 */ /* 0x000fe20000010031 */
[C---:B------:R-:W-:Y:S01]  /*28d0*/  PRMT R11, R45.reuse, 0x7632, R11 ;  /* 0x000076322d0b7816 */ /* 0x040fe2000000000b */
[----:B------:R-:W-:Y:S02]  /*28e0*/  IMAD.U32 R18, R45, 0x10000, RZ ;  /* 0x000100002d127824 */ /* 0x000fe400078e00ff */
[----:B------:R-:W-:Y:S02]  /*28f0*/  IMAD.U32 R15, R15, 0x10000, RZ ;  /* 0x000100000f0f7824 */ /* 0x000fe400078e00ff */
        /* <DEDUP_REMOVED lines=14> */
[----:B------:R-:W-:Y:S01]  /*29e0*/  PRMT R3, R90, 0x7632, R3 ;  /* 0x000076325a037816 */ /* 0x000fe20000000003 */
        /* <DEDUP_REMOVED lines=15> */
[C---:B------:R-:W-:Y:S01]  /*2ae0*/  FFMA.FTZ R14, R9.reuse, R14, R16 ;  /* 0x0000000e090e7223 */ /* 0x040fe20000010010 */
[----:B------:R-:W-:Y:S01]  /*2af0*/  SHF.L.U32 R10, R10, 0x10, RZ ;  /* 0x000000100a0a7819 */ /* 0x000fe200000006ff */
[----:B------:R-:W-:Y:S01]  /*2b00*/  FFMA.FTZ R9, R9, R8, R42 ;  /* 0x0000000809097223 */ /* 0x000fe2000001002a */
[----:B------:R-:W-:-:S02]  /*2b10*/  SHF.L.U32 R4, R47, 0x10, RZ ;  /* 0x000000102f047819 */ /* 0x000fc400000006ff */
[----:B------:R-:W-:Y:S01]  /*2b20*/  SHF.L.U32 R6, R5, 0x10, RZ ;  /* 0x0000001005067819 */ /* 0x000fe200000006ff */
[C---:B------:R-:W-:Y:S02]  /*2b30*/  FFMA.FTZ R10, R43.reuse, R10, R14 ;  /* 0x0000000a2b0a7223 */ /* 0x040fe4000001000e */
[C---:B------:R-:W-:Y:S02]  /*2b40*/  FFMA.FTZ R3, R43.reuse, R4, R3 ;  /* 0x000000042b037223 */ /* 0x040fe40000010003 */
[----:B------:R-:W-:Y:S01]  /*2b50*/  FFMA.FTZ R6, R43, R6, R9 ;  /* 0x000000062b067223 */ /* 0x000fe20000010009 */
[----:B------:R-:W0:Y:S04]  /*2b60*/  SHFL.BFLY PT, R5, R12, 0x10, 0x1f ;  /* 0x0e001f000c057f89 */ /* 0x000e2800000e0000 */
[----:B------:R-:W1:Y:S04]  /*2b70*/  SHFL.BFLY PT, R7, R10, 0x10, 0x1f ;  /* 0x0e001f000a077f89 */ /* 0x000e6800000e0000 */
[----:B------:R-:W2:Y:S04]  /*2b80*/  SHFL.BFLY PT, R4, R3, 0x10, 0x1f ;  /* 0x0e001f0003047f89 */ /* 0x000ea800000e0000 */
[----:B------:R-:W3:Y:S01]  /*2b90*/  SHFL.BFLY PT, R9, R6, 0x10, 0x1f ;  /* 0x0e001f0006097f89 */ /* 0x000ee200000e0000 */
[----:B0-----:R-:W-:Y:S01]  /*2ba0*/  FADD.FTZ R5, R12, R5 ;  /* 0x000000050c057221 */ /* 0x001fe20000010000 */
[----:B-1----:R-:W-:Y:S01]  /*2bb0*/  FADD.FTZ R7, R10, R7 ;  /* 0x000000070a077221 */ /* 0x002fe20000010000 */
[----:B--2---:R-:W-:Y:S01]  /*2bc0*/  FADD.FTZ R11, R3, R4 ;  /* 0x00000004030b7221 */ /* 0x004fe20000010000 */
[----:B---3--:R-:W-:-:S02]  /*2bd0*/  FADD.FTZ R15, R6, R9 ;  /* 0x00000009060f7221 */ /* 0x008fc40000010000 */
        /* <DEDUP_REMOVED lines=20> */
[----:B------:R-:W4:Y:S01]  /*2d20*/  S2UR UR5, SR_CgaCtaId ;  /* 0x00000000000579c3 */ /* 0x000f220000008800 */
        /* <DEDUP_REMOVED lines=12> */
[----:B----4-:R-:W-:-:S03]  /*2df0*/  ULEA UR4, UR5, UR4, 0x18 ;  /* 0x0000000405047291 */ /* 0x010fc6000f8ec03f */
[----:B------:R-:W-:-:S03]  /*2e00*/  SHF.R.S32.HI R3, RZ, 0x5, R3 ;  /* 0x00000005ff037819 */ /* 0x000fc60000011403 */
[----:B0-----:R-:W-:Y:S01]  /*2e10*/  @!P0 FADD.FTZ R4, R6, R5 ;  /* 0x0000000506048221 */ /* 0x001fe20000010000 */
[----:B------:R-:W-:Y:S01]  /*2e20*/  LEA R3, R3, UR4, 0x2 ;  /* 0x0000000403037c11 */ /* 0x000fe2000f8e10ff */
[----:B-1----:R-:W-:Y:S01]  /*2e30*/  FADD.FTZ R10, R10, R7 ;  /* 0x000000070a0a7221 */ /* 0x002fe20000010000 */
[----:B--2---:R-:W-:Y:S01]  /*2e40*/  FADD.FTZ R12, R12, R11 ;  /* 0x0000000b0c0c7221 */ /* 0x004fe20000010000 */
[----:B---3--:R-:W-:Y:S02]  /*2e50*/  FADD.FTZ R8, R8, R9 ;  /* 0x0000000908087221 */ /* 0x008fe40000010000 */
[----:B------:R0:W-:Y:S04]  /*2e60*/  @!P0 STS [R3], R4 ;  /* 0x0000000403008388 */ /* 0x0001e80000000800 */
        /* <DEDUP_REMOVED lines=11> */
[----:B------:R-:W4:Y:S01]  /*2f20*/  LDS.128 R16, [UR4+0x30] ;  /* 0x00003004ff107984 */ /* 0x000f220008000c00 */
        /* <DEDUP_REMOVED lines=11> */
[----:B------:R-:W-:Y:S01]  /*2fe0*/  FADD.FTZ R17, R16, R17 ;  /* 0x0000001110117221 */ /* 0x000fe20000010000 */
[----:B------:R-:W-:Y:S01]  /*2ff0*/  FADD.FTZ R14, R13, R14 ;  /* 0x0000000e0d0e7221 */ /* 0x000fe20000010000 */
[----:B------:R-:W-:-:S02]  /*3000*/  FADD.FTZ R11, R10, R11 ;  /* 0x0000000b0a0b7221 */ /* 0x000fc40000010000 */
[----:B------:R-:W-:Y:S01]  /*3010*/  FADD.FTZ R18, R17, R18 ;  /* 0x0000001211127221 */ /* 0x000fe20000010000 */
[----:B------:R-:W-:Y:S01]  /*3020*/  FADD.FTZ R15, R14, R15 ;  /* 0x0000000f0e0f7221 */ /* 0x000fe20000010000 */
[----:B------:R0:W-:Y:S02]  /*3030*/  STG.E desc[UR6][R2.64], R7 ;  /* 0x0000000702007986 */ /* 0x0001e4000c101906 */
[----:B------:R-:W-:Y:S02]  /*3040*/  FADD.FTZ R19, R18, R19 ;  /* 0x0000001312137221 */ /* 0x000fe40000010000 */
[----:B------:R0:W-:Y:S04]  /*3050*/  STG.E desc[UR6][R2.64+0x600], R11 ;  /* 0x0006000b02007986 */ /* 0x0001e8000c101906 */
[----:B------:R0:W-:Y:S04]  /*3060*/  STG.E desc[UR6][R2.64+0xc00], R15 ;  /* 0x000c000f02007986 */ /* 0x0001e8000c101906 */
[----:B------:R0:W-:Y:S02]  /*3070*/  STG.E desc[UR6][R2.64+0x1200], R19 ;  /* 0x0012001302007986 */ /* 0x0001e4000c101906 */
.L_x_37:
[----:B------:R-:W-:Y:S05]  /*3080*/  BSYNC B0 ;  /* 0x0000000000007941 */ /* 0x000fea0003800000 */
.L_x_36:
[----:B------:R-:W-:Y:S01]  /*3090*/  PREEXIT ;  /* 0x000000000000782d */ /* 0x000fe20000000000 */
[----:B------:R-:W-:Y:S05]  /*30a0*/  EXIT ;  /* 0x000000000000794d */ /* 0x000fea0003800000 */
.L_x_38:
        /* <DEDUP_REMOVED lines=13> */
.L_x_112:


//--------------------- .text._Z31router_gemm_kernel_float_outputI13__nv_bfloat16Li128ELi8ELi3ELi384ELi7168EEvPfPKT_S4_ --------------------------
	.section	.text._Z31router_gemm_kernel_float_outputI13__nv_bfloat16Li128ELi8ELi3ELi384ELi7168EEvPfPKT_S4_,"ax",@progbits
	.align	128
        .global         _Z31router_gemm_kernel_float_outputI13__nv_bfloat16Li128ELi8ELi3ELi384ELi7168EEvPfPKT_S4_
        .type           _Z31router_gemm_kernel_float_outputI13__nv_bfloat16Li128ELi8ELi3ELi384ELi7168EEvPfPKT_S4_,@function
        .size           _Z31router_gemm_kernel_float_outputI13__nv_bfloat16Li128ELi8ELi3ELi384ELi7168EEvPfPKT_S4_,(.L_x_113 - _Z31router_gemm_kernel_float_outputI13__nv_bfloat16Li128ELi8ELi3ELi384ELi7168EEvPfPKT_S4_)
        .other          _Z31router_gemm_kernel_float_outputI13__nv_bfloat16Li128ELi8ELi3ELi384ELi7168EEvPfPKT_S4_,@"STO_CUDA_ENTRY STV_DEFAULT"
_Z31router_gemm_kernel_float_outputI13__nv_bfloat16Li128ELi8ELi3ELi384ELi7168EEvPfPKT_S4_:
.text._Z31router_gemm_kernel_float_outputI13__nv_bfloat16Li128ELi8ELi3ELi384ELi7168EEvPfPKT_S4_:
        /* <DEDUP_REMOVED lines=37> */
[----:B------:R-:W-:Y:S01]  /*0250*/  IMAD.U32 R8, R4, 0x10000, RZ ;  /* 0x0001000004087824 */ /* 0x000fe200078e00ff */
[----:B------:R-:W-:-:S03]  /*0260*/  PRMT R4, R9, 0x7632, R4 ;  /* 0x0000763209047816 */ /* 0x000fc60000000004 */
[----:B------:R-:W-:Y:S02]  /*0270*/  IMAD.U32 R86, R86, 0x10000, RZ ;  /* 0x0001000056567824 */ /* 0x000fe400078e00ff */
[----:B------:R-:W-:Y:S01]  /*0280*/  FFMA.FTZ R81, R8, R77, RZ ;  /* 0x0000004d08517223 */ /* 0x000fe200000100ff */
[----:B------:R-:W-:Y:S01]  /*0290*/  SHF.L.U32 R77, R9, 0x10, RZ ;  /* 0x00000010094d7819 */ /* 0x000fe200000006ff */
[C---:B------:R-:W-:Y:S01]  /*02a0*/  IMAD.U32 R88, R5.reuse, 0x10000, RZ ;  /* 0x0001000005587824 */ /* 0x040fe200078e00ff */
[----:B------:R-:W-:Y:S01]  /*02b0*/  PRMT R9, R5, 0x7632, R9 ;  /* 0x0000763205097816 */ /* 0x000fe20000000009 */
[----:B------:R-:W-:Y:S01]  /*02c0*/  FFMA.FTZ R79, R86, R79, R81 ;  /* 0x0000004f564f7223 */ /* 0x000fe20000010051 */
[----:B------:R-:W-:Y:S02]  /*02d0*/  SHF.L.U32 R4, R4, 0x10, RZ ;  /* 0x0000001004047819 */ /* 0x000fe400000006ff */
[----:B------:R-:W-:Y:S01]  /*02e0*/  SHF.L.U32 R9, R9, 0x10, RZ ;  /* 0x0000001009097819 */ /* 0x000fe200000006ff */
[----:B------:R-:W-:Y:S01]  /*02f0*/  FFMA.FTZ R78, R88, R77, R79 ;  /* 0x0000004d584e7223 */ /* 0x000fe2000001004f */
[----:B------:R-:W-:Y:S01]  /*0300*/  IMAD.U32 R76, R10, 0x10000, RZ ;  /* 0x000100000a4c7824 */ /* 0x000fe200078e00ff */
[----:B------:R-:W-:-:S02]  /*0310*/  SHF.L.U32 R87, R6, 0x10, RZ ;  /* 0x0000001006577819 */ /* 0x000fc400000006ff */
[----:B------:R-:W-:Y:S01]  /*0320*/  PRMT R10, R10, 0x7632, R10 ;  /* 0x000076320a0a7816 */ /* 0x000fe2000000000a */
[----:B------:R-:W-:Y:S01]  /*0330*/  FFMA.FTZ R4, R9, R4, R78 ;  /* 0x0000000409047223 */ /* 0x000fe2000001004e */
[----:B------:R-:W-:Y:S02]  /*0340*/  PRMT R84, R6, 0x7632, R84 ;  /* 0x0000763206547816 */ /* 0x000fe40000000054 */
[----:B------:R-:W-:Y:S01]  /*0350*/  SHF.L.U32 R5, R10, 0x10, RZ ;  /* 0x000000100a057819 */ /* 0x000fe200000006ff */
[--C-:B------:R-:W-:Y:S02]  /*0360*/  FFMA.FTZ R89, R87, R76, R4.reuse ;  /* 0x0000004c57597223 */ /* 0x100fe40000010004 */
[----:B------:R-:W-:Y:S01]  /*0370*/  IMAD.U32 R84, R84, 0x10000, RZ ;  /* 0x0001000054547824 */ /* 0x000fe200078e00ff */
[C---:B---3--:R-:W-:Y:S02]  /*0380*/  PRMT R4, R12.reuse, 0x7632, R4 ;  /* 0x000076320c047816 */ /* 0x048fe40000000004 */
[----:B------:R-:W-:Y:S01]  /*0390*/  SHF.L.U32 R91, R12, 0x10, RZ ;  /* 0x000000100c5b7819 */ /* 0x000fe200000006ff */
[----:B------:R-:W-:Y:S01]  /*03a0*/  FFMA.FTZ R12, R84, R5, R89 ;  /* 0x00000005540c7223 */ /* 0x000fe20000010059 */
[----:B------:R-:W-:Y:S01]  /*03b0*/  SHF.L.U32 R85, R7, 0x10, RZ ;  /* 0x0000001007557819 */ /* 0x000fe200000006ff */
[----:B------:R-:W-:Y:S01]  /*03c0*/  IMAD.U32 R10, R11, 0x10000, RZ ;  /* 0x000100000b0a7824 */ /* 0x000fe200078e00ff */
[----:B------:R-:W-:Y:S01]  /*03d0*/  SHF.L.U32 R93, R4, 0x10, RZ ;  /* 0x00000010045d7819 */ /* 0x000fe200000006ff */
[----:B------:R-:W-:Y:S01]  /*03e0*/  FFMA.FTZ R91, R8, R91, RZ ;  /* 0x0000005b085b7223 */ /* 0x000fe200000100ff */
[----:B------:R-:W2:Y:S01]  /*03f0*/  LDG.E.128 R76, desc[UR6][R2.64+0x5800] ;  /* 0x00580006024c7981 */ /* 0x000ea2000c1e1d00 */
[--C-:B------:R-:W-:Y:S01]  /*0400*/  FFMA.FTZ R10, R85, R10, R12.reuse ;  /* 0x0000000a550a7223 */ /* 0x100fe2000001000c */
[----:B------:R-:W-:-:S02]  /*0410*/  PRMT R12, R13, 0x7632, R12 ;  /* 0x000076320d0c7816 */ /* 0x000fc4000000000c */
[----:B------:R-:W-:Y:S01]  /*0420*/  PRMT R89, R11, 0x7632, R89 ;  /* 0x000076320b597816 */ /* 0x000fe20000000059 */
[----:B------:R-:W-:Y:S01]  /*0430*/  FFMA.FTZ R11, R86, R93, R91 ;  /* 0x0000005d560b7223 */ /* 0x000fe2000001005b */
[----:B------:R-:W-:Y:S02]  /*0440*/  SHF.L.U32 R13, R13, 0x10, RZ ;  /* 0x000000100d0d7819 */ /* 0x000fe400000006ff */
[C---:B----4-:R-:W-:Y:S02]  /*0450*/  PRMT R90, R16.reuse, 0x7632, R90 ;  /* 0x00007632105a7816 */ /* 0x050fe4000000005a */
[----:B------:R-:W-:Y:S01]  /*0460*/  SHF.L.U32 R91, R16, 0x10, RZ ;  /* 0x00000010105b7819 */ /* 0x000fe200000006ff */
[----:B------:R-:W-:Y:S02]  /*0470*/  IMAD.U32 R12, R12, 0x10000, RZ ;  /* 0x000100000c0c7824 */ /* 0x000fe400078e00ff */
[----:B------:R-:W-:Y:S01]  /*0480*/  FFMA.FTZ R16, R88, R13, R11 ;  /* 0x0000000d58107223 */ /* 0x000fe2000001000b */
[----:B------:R-:W-:-:S02]  /*0490*/  PRMT R81, R7, 0x7632, R81 ;  /* 0x0000763207517816 */ /* 0x000fc40000000051 */
[----:B------:R-:W-:Y:S01]  /*04a0*/  SHF.L.U32 R11, R90, 0x10, RZ ;  /* 0x000000105a0b7819 */ /* 0x000fe200000006ff */
[----:B------:R-:W3:Y:S01]  /*04b0*/  LDG.E.128 R4, desc[UR6][R2.64+0x9000] ;  /* 0x0090000602047981 */ /* 0x000ee2000c1e1d00 */
[----:B------:R-:W-:Y:S01]  /*04c0*/  FFMA.FTZ R13, R8, R91, RZ ;  /* 0x0000005b080d7223 */ /* 0x000fe200000100ff */
[----:B------:R-:W-:Y:S01]  /*04d0*/  SHF.L.U32 R8, R14, 0x10, RZ ;  /* 0x000000100e087819 */ /* 0x000fe200000006ff */
[----:B------:R-:W-:Y:S01]  /*04e0*/  FFMA.FTZ R12, R9, R12, R16 ;  /* 0x0000000c090c7223 */ /* 0x000fe20000010010 */
[C---:B------:R-:W-:Y:S01]  /*04f0*/  IMAD.U32 R91, R17.reuse, 0x10000, RZ ;  /* 0x00010000115b7824 */ /* 0x040fe200078e00ff */
[----:B------:R-:W-:Y:S01]  /*0500*/  PRMT R17, R17, 0x7632, R17 ;  /* 0x0000763211117816 */ /* 0x000fe20000000011 */
[----:B------:R-:W-:Y:S01]  /*0510*/  FFMA.FTZ R11, R86, R11, R13 ;  /* 0x0000000b560b7223 */ /* 0x000fe2000001000d */
[----:B------:R-:W-:Y:S01]  /*0520*/  FFMA.FTZ R13, R87, R8, R12 ;  /* 0x00000008570d7223 */ /* 0x000fe2000001000c */
[----:B------:R-:W-:Y:S02]  /*0530*/  PRMT R14, R14, 0x7632, R14 ;  /* 0x000076320e0e7816 */ /* 0x000fe4000000000e */
[----:B------:R-:W-:Y:S01]  /*0540*/  SHF.L.U32 R8, R17, 0x10, RZ ;  /* 0x0000001011087819 */ /* 0x000fe200000006ff */
[----:B------:R-:W-:Y:S01]  /*0550*/  FFMA.FTZ R88, R88, R91, R11 ;  /* 0x0000005b58587223 */ /* 0x000fe2000001000b */
[----:B------:R-:W-:-:S02]  /*0560*/  SHF.L.U32 R11, R14, 0x10, RZ ;  /* 0x000000100e0b7819 */ /* 0x000fc400000006ff */
[C---:B------:R-:W-:Y:S01]  /*0570*/  SHF.L.U32 R12, R18.reuse, 0x10, RZ ;  /* 0x00000010120c7819 */ /* 0x040fe200000006ff */
[----:B------:R-:W-:Y:S01]  /*0580*/  FFMA.FTZ R14, R9, R8, R88 ;  /* 0x00000008090e7223 */ /* 0x000fe20000010058 */
[----:B------:R-:W-:Y:S01]  /*0590*/  PRMT R18, R18, 0x7632, R18 ;  /* 0x0000763212127816 */ /* 0x000fe20000000012 */
[----:B------:R-:W-:Y:S01]  /*05a0*/  IMAD.U32 R89, R89, 0x10000, RZ ;  /* 0x0001000059597824 */ /* 0x000fe200078e00ff */
[----:B------:R-:W-:Y:S01]  /*05b0*/  SHF.L.U32 R81, R81, 0x10, RZ ;  /* 0x0000001051517819 */ /* 0x000fe200000006ff */
[----:B------:R-:W-:Y:S01]  /*05c0*/  FFMA.FTZ R91, R87, R12, R14 ;  /* 0x0000000c575b7223 */ /* 0x000fe2000001000e */
[----:B------:R-:W-:Y:S02]  /*05d0*/  SHF.L.U32 R87, R18, 0x10, RZ ;  /* 0x0000001012577819 */ /* 0x000fe400000006ff */
[----:B------:R-:W-:Y:S01]  /*05e0*/  PRMT R18, R24, 0x7632, R18 ;  /* 0x0000763218127816 */ /* 0x000fe20000000012 */
[----:B------:R-:W-:Y:S01]  /*05f0*/  FFMA.FTZ R89, R81, R89, R10 ;  /* 0x0000005951597223 */ /* 0x000fe2000001000a */
[C---:B------:R-:W-:Y:S01]  /*0600*/  PRMT R17, R20.reuse, 0x7632, R17 ;  /* 0x0000763214117816 */ /* 0x040fe20000000011 */
[----:B------:R-:W-:Y:S01]  /*0610*/  IMAD.U32 R20, R20, 0x10000, RZ ;  /* 0x0001000014147824 */ /* 0x000fe200078e00ff */
[----:B------:R-:W-:Y:S01]  /*0620*/  SHF.L.U32 R24, R24, 0x10, RZ ;  /* 0x0000001018187819 */ /* 0x000fe200000006ff */
[----:B------:R-:W-:Y:S01]  /*0630*/  FFMA.FTZ R90, R84, R87, R91 ;  /* 0x00000057545a7223 */ /* 0x000fe2000001005b */
[----:B------:R-:W-:-:S02]  /*0640*/  IMAD.U32 R16, R15, 0x10000, RZ ;  /* 0x000100000f107824 */ /* 0x000fc400078e00ff */
[----:B------:R-:W-:Y:S01]  /*0650*/  FFMA.FTZ R88, R84, R11, R13 ;  /* 0x0000000b54587223 */ /* 0x000fe2000001000d */
[----:B------:R-:W-:Y:S01]  /*0660*/  SHF.L.U32 R91, R19, 0x10, RZ ;  /* 0x00000010135b7819 */ /* 0x000fe200000006ff */
[----:B------:R-:W-:Y:S01]  /*0670*/  IMAD.U32 R17, R17, 0x10000, RZ ;  /* 0x0001000011117824 */ /* 0x000fe200078e00ff */
[----:B------:R-:W-:Y:S01]  /*0680*/  SHF.L.U32 R84, R18, 0x10, RZ ;  /* 0x0000001012547819 */ /* 0x000fe200000006ff */
[----:B------:R-:W-:Y:S01]  /*0690*/  FFMA.FTZ R89, R24, R20, R89 ;  /* 0x0000001418597223 */ /* 0x000fe20000010059 */
[----:B------:R-:W-:Y:S01]  /*06a0*/  FFMA.FTZ R20, R85, R16, R88 ;  /* 0x0000001055147223 */ /* 0x000fe20000010058 */
[----:B------:R-:W-:Y:S01]  /*06b0*/  PRMT R86, R15, 0x7632, R86 ;  /* 0x000076320f567816 */ /* 0x000fe20000000056 */
[----:B------:R-:W4:Y:S01]  /*06c0*/  LDG.E.128 R8, desc[UR6][R2.64+0x2800] ;  /* 0x0028000602087981 */ /* 0x000f22000c1e1d00 */
[----:B------:R-:W-:Y:S01]  /*06d0*/  FFMA.FTZ R88, R85, R91, R90 ;  /* 0x0000005b55587223 */ /* 0x000fe2000001005a */
[--C-:B------:R-:W-:Y:S01]  /*06e0*/  FFMA.FTZ R90, R84, R17, R89.reuse ;  /* 0x00000011545a7223 */ /* 0x100fe20000010059 */
[C---:B------:R-:W-:Y:S01]  /*06f0*/  PRMT R89, R21.reuse, 0x7632, R89 ;  /* 0x0000763215597816 */ /* 0x040fe20000000059 */
[----:B------:R-:W5:Y:S01]  /*0700*/  LDG.E.128 R12, desc[UR6][R82.64+0x2800] ;  /* 0x00280006520c7981 */ /* 0x000f62000c1e1d00 */
[----:B------:R-:W-:-:S02]  /*0710*/  SHF.L.U32 R21, R21, 0x10, RZ ;  /* 0x0000001015157819 */ /* 0x000fc400000006ff */
[C---:B------:R-:W-:Y:S01]  /*0720*/  PRMT R85, R25.reuse, 0x7632, R85 ;  /* 0x0000763219557816 */ /* 0x040fe20000000055 */
[----:B------:R-:W-:Y:S01]  /*0730*/  IMAD.U32 R25, R25, 0x10000, RZ ;  /* 0x0001000019197824 */ /* 0x000fe200078e00ff */
[----:B------:R-:W-:Y:S02]  /*0740*/  PRMT R87, R19, 0x7632, R87 ;  /* 0x0000763213577816 */ /* 0x000fe40000000057 */
[----:B------:R-:W-:Y:S01]  /*0750*/  SHF.L.U32 R91, R86, 0x10, RZ ;  /* 0x00000010565b7819 */ /* 0x000fe200000006ff */
[----:B------:R-:W-:Y:S01]  /*0760*/  IMAD.U32 R86, R89, 0x10000, RZ ;  /* 0x0001000059567824 */ /* 0x000fe200078e00ff */
[----:B------:R-:W-:Y:S01]  /*0770*/  SHF.L.U32 R85, R85, 0x10, RZ ;  /* 0x0000001055557819 */ /* 0x000fe200000006ff */
[----:B------:R-:W-:Y:S01]  /*0780*/  FFMA.FTZ R90, R25, R21, R90 ;  /* 0x00000015195a7223 */ /* 0x000fe2000001005a */
[----:B------:R-:W-:Y:S01]  /*0790*/  SHF.L.U32 R87, R87, 0x10, RZ ;  /* 0x0000001057577819 */ /* 0x000fe200000006ff */
[--C-:B------:R-:W-:Y:S01]  /*07a0*/  FFMA.FTZ R89, R81, R91, R20.reuse ;  /* 0x0000005b51597223 */ /* 0x100fe20000010014 */
[C---:B------:R-:W-:Y:S01]  /*07b0*/  PRMT R20, R26.reuse, 0x7632, R20 ;  /* 0x000076321a147816 */ /* 0x040fe20000000014 */
[----:B------:R-:W-:Y:S01]  /*07c0*/  FFMA.FTZ R91, R85, R86, R90 ;  /* 0x00000056555b7223 */ /* 0x000fe2000001005a */
[----:B------:R-:W5:Y:S01]  /*07d0*/  LDG.E.128 R16, desc[UR6][R2.64+0x6000] ;  /* 0x0060000602107981 */ /* 0x000f62000c1e1d00 */
[----:B------:R-:W-:Y:S01]  /*07e0*/  FFMA.FTZ R87, R81, R87, R88 ;  /* 0x0000005751577223 */ /* 0x000fe20000010058 */
[----:B------:R-:W-:Y:S01]  /*07f0*/  IMAD.U32 R86, R26, 0x10000, RZ ;  /* 0x000100001a567824 */ /* 0x000fe200078e00ff */
[----:B------:R-:W-:-:S02]  /*0800*/  PRMT R26, R27, 0x7632, R26 ;  /* 0x000076321b1a7816 */ /* 0x000fc4000000001a */
[----:B------:R-:W-:Y:S01]  /*0810*/  SHF.L.U32 R81, R27, 0x10, RZ ;  /* 0x000000101b517819 */ /* 0x000fe200000006ff */
[----:B------:R-:W-:Y:S01]  /*0820*/  IMAD.U32 R27, R20, 0x10000, RZ ;  /* 0x00010000141b7824 */ /* 0x000fe200078e00ff */
[----:B------:R-:W-:Y:S02]  /*0830*/  SHF.L.U32 R21, R22, 0x10, RZ ;  /* 0x0000001016157819 */ /* 0x000fe400000006ff */
[----:B------:R-:W-:Y:S02]  /*0840*/  SHF.L.U32 R20, R28, 0x10, RZ ;  /* 0x000000101c147819 */ /* 0x000fe400000006ff */
[----:B------:R-:W-:Y:S02]  /*0850*/  PRMT R22, R22, 0x7632, R22 ;  /* 0x0000763216167816 */ /* 0x000fe40000000016 */
        /* <DEDUP_REMOVED lines=9> */
[----:B------:R-:W5:Y:S01]  /*08f0*/  LDG.E.128 R20, desc[UR6][R2.64+0x9800] ;  /* 0x0098000602147981 */ /* 0x000f62000c1e1d00 */
        /* <DEDUP_REMOVED lines=31> */
[----:B------:R-:W-:-:S02]  /*0af0*/  IMAD.U32 R87, R36, 0x10000, RZ ;  /* 0x0001000024577824 */ /* 0x000fc400078e00ff */
[----:B------:R-:W-:Y:S01]  /*0b00*/  FFMA.FTZ R88, R27, R26, R86 ;  /* 0x0000001a1b587223 */ /* 0x000fe20000010056 */
[----:B------:R-:W-:Y:S01]  /*0b10*/  PRMT R36, R40, 0x7632, R36 ;  /* 0x0000763228247816 */ /* 0x000fe20000000024 */
[----:B------:R-:W-:Y:S01]  /*0b20*/  FFMA.FTZ R33, R81, R24, R30 ;  /* 0x0000001851217223 */ /* 0x000fe2000001001e */
[----:B------:R-:W-:Y:S01]  /*0b30*/  PRMT R34, R31, 0x7632, R34 ;  /* 0x000076321f227816 */ /* 0x000fe20000000022 */
[----:B------:R-:W5:Y:S01]  /*0b40*/  LDG.E.128 R24, desc[UR6][R2.64+0x3000] ;  /* 0x0030000602187981 */ /* 0x000f62000c1e1d00 */
[----:B------:R-:W-:Y:S01]  /*0b50*/  SHF.L.U32 R86, R35, 0x10, RZ ;  /* 0x0000001023567819 */ /* 0x000fe200000006ff */
[----:B------:R-:W-:Y:S01]  /*0b60*/  FFMA.FTZ R87, R84, R87, R85 ;  /* 0x0000005754577223 */ /* 0x000fe20000010055 */
[----:B------:R-:W-:Y:S01]  /*0b70*/  SHF.L.U32 R85, R40, 0x10, RZ ;  /* 0x0000001028557819 */ /* 0x000fe200000006ff */
[----:B------:R0:W5:Y:S01]  /*0b80*/  LDG.E.128 R28, desc[UR6][R82.64+0x3000] ;  /* 0x00300006521c7981 */ /* 0x000162000c1e1d00 */
[----:B------:R-:W-:Y:S02]  /*0b90*/  IMAD.U32 R36, R36, 0x10000, RZ ;  /* 0x0001000024247824 */ /* 0x000fe400078e00ff */
[----:B------:R-:W-:Y:S01]  /*0ba0*/  FFMA.FTZ R86, R81, R86, R88 ;  /* 0x0000005651567223 */ /* 0x000fe20000010058 */
[----:B------:R-:W-:-:S02]  /*0bb0*/  PRMT R35, R35, 0x7632, R35 ;  /* 0x0000763223237816 */ /* 0x000fc40000000023 */
[----:B------:R-:W-:Y:S02]  /*0bc0*/  SHF.L.U32 R40, R37, 0x10, RZ ;  /* 0x0000001025287819 */ /* 0x000fe400000006ff */
[----:B------:R-:W-:Y:S01]  /*0bd0*/  SHF.L.U32 R81, R41, 0x10, RZ ;  /* 0x0000001029517819 */ /* 0x000fe200000006ff */
[----:B0-----:R-:W-:Y:S01]  /*0be0*/  FFMA.FTZ R82, R36, R85, R87 ;  /* 0x0000005524527223 */ /* 0x001fe20000010057 */
[----:B------:R-:W-:Y:S01]  /*0bf0*/  SHF.L.U32 R34, R34, 0x10, RZ ;  /* 0x0000001022227819 */ /* 0x000fe200000006ff */
[----:B------:R-:W-:Y:S02]  /*0c00*/  IMAD.U32 R35, R35, 0x10000, RZ ;  /* 0x0001000023237824 */ /* 0x000fe400078e00ff */
[----:B------:R-:W-:Y:S01]  /*0c10*/  FFMA.FTZ R88, R81, R40, R82 ;  /* 0x0000002851587223 */ /* 0x000fe20000010052 */
[----:B------:R-:W-:Y:S02]  /*0c20*/  PRMT R40, R37, 0x7632, R40 ;  /* 0x0000763225287816 */ /* 0x000fe40000000028 */
[----:B------:R-:W-:Y:S01]  /*0c30*/  PRMT R37, R41, 0x7632, R37 ;  /* 0x0000763229257816 */ /* 0x000fe20000000025 */
[C---:B------:R-:W-:Y:S01]  /*0c40*/  FFMA.FTZ R87, R32.reuse, R34, R33 ;  /* 0x0000002220577223 */ /* 0x040fe20000010021 */
[--C-:B------:R-:W-:Y:S01]  /*0c50*/  FFMA.FTZ R83, R32, R35, R86.reuse ;  /* 0x0000002320537223 */ /* 0x100fe20000010056 */
[----:B------:R-:W-:Y:S01]  /*0c60*/  SHF.L.U32 R41, R44, 0x10, RZ ;  /* 0x000000102c297819 */ /* 0x000fe200000006ff */
[----:B------:R-:W5:Y:S01]  /*0c70*/  LDG.E.128 R32, desc[UR6][R2.64+0x6800] ;  /* 0x0068000602207981 */ /* 0x000f62000c1e1d00 */
[----:B------:R-:W-:Y:S01]  /*0c80*/  IMAD.U32 R40, R40, 0x10000, RZ ;  /* 0x0001000028287824 */ /* 0x000fe200078e00ff */
[----:B------:R-:W-:Y:S01]  /*0c90*/  SHF.L.U32 R37, R37, 0x10, RZ ;  /* 0x0000001025257819 */ /* 0x000fe200000006ff */
[----:B------:R-:W-:Y:S01]  /*0ca0*/  IMAD.U32 R85, R43, 0x10000, RZ ;  /* 0x000100002b557824 */ /* 0x000fe200078e00ff */
[----:B------:R-:W-:Y:S01]  /*0cb0*/  PRMT R86, R42, 0x7632, R86 ;  /* 0x000076322a567816 */ /* 0x000fe20000000056 */
[----:B------:R-:W-:Y:S01]  /*0cc0*/  FFMA.FTZ R87, R84, R41, R87 ;  /* 0x0000002954577223 */ /* 0x000fe20000010057 */
[----:B------:R-:W-:Y:S01]  /*0cd0*/  SHF.L.U32 R82, R42, 0x10, RZ ;  /* 0x000000102a527819 */ /* 0x000fe200000006ff */
[----:B------:R-:W-:Y:S01]  /*0ce0*/  FFMA.FTZ R89, R37, R40, R88 ;  /* 0x0000002825597223 */ /* 0x000fe20000010058 */
[----:B------:R-:W-:-:S02]  /*0cf0*/  PRMT R44, R43, 0x7632, R44 ;  /* 0x000076322b2c7816 */ /* 0x000fc4000000002c */
[----:B------:R0:W5:Y:S02]  /*0d00*/  LDG.E.128 R40, desc[UR6][R2.64+0xa000] ;  /* 0x00a0000602287981 */ /* 0x000164000c1e1d00 */
[----:B------:R-:W-:Y:S02]  /*0d10*/  PRMT R88, R44, 0x7632, R88 ;  /* 0x000076322c587816 */ /* 0x000fe40000000058 */
[----:B------:R-:W-:Y:S02]  /*0d20*/  SHF.L.U32 R91, R38, 0x10, RZ ;  /* 0x00000010265b7819 */ /* 0x000fe400000006ff */
[----:B------:R-:W-:Y:S01]  /*0d30*/  SHF.L.U32 R92, R88, 0x10, RZ ;  /* 0x00000010585c7819 */ /* 0x000fe200000006ff */
[C---:B------:R-:W-:Y:S01]  /*0d40*/  IMAD.U32 R88, R39.reuse, 0x10000, RZ ;  /* 0x0001000027587824 */ /* 0x040fe200078e00ff */
[----:B------:R-:W-:Y:S02]  /*0d50*/  PRMT R90, R38, 0x7632, R90 ;  /* 0x00007632265a7816 */ /* 0x000fe4000000005a */
[----:B------:R-:W-:-:S02]  /*0d60*/  PRMT R38, R39, 0x7632, R38 ;  /* 0x0000763227267816 */ /* 0x000fc40000000026 */
[C---:B------:R-:W-:Y:S01]  /*0d70*/  PRMT R39, R45.reuse, 0x7632, R39 ;  /* 0x000076322d277816 */ /* 0x040fe20000000027 */
[----:B------:R-:W-:Y:S01]  /*0d80*/  FFMA.FTZ R92, R36, R92, R87 ;  /* 0x0000005c245c7223 */ /* 0x000fe20000010057 */
[----:B------:R-:W-:Y:S02]  /*0d90*/  SHF.L.U32 R45, R45, 0x10, RZ ;  /* 0x000000102d2d7819 */ /* 0x000fe400000006ff */
[C---:B0-----:R-:W-:Y:S02]  /*0da0*/  PRMT R3, R48.reuse, 0x7632, R3 ;  /* 0x0000763230037816 */ /* 0x041fe40000000003 */
        /* <DEDUP_REMOVED lines=12> */
[----:B------:R-:W-:Y:S01]  /*0e70*/  SHF.L.U32 R3, R46, 0x10, RZ ;  /* 0x000000102e037819 */ /* 0x000fe200000006ff */
[----:B------:R-:W-:Y:S01]  /*0e80*/  FFMA.FTZ R36, R81, R48, R36 ;  /* 0x0000003051247223 */ /* 0x000fe20000010024 */
[----:B------:R-:W-:-:S02]  /*0e90*/  IMAD.U32 R2, R2, 0x10000, RZ ;  /* 0x0001000002027824 */ /* 0x000fc400078e00ff */
[----:B------:R-:W-:Y:S01]  /*0ea0*/  FFMA.FTZ R90, R86, R90, R89 ;  /* 0x0000005a565a7223 */ /* 0x000fe20000010059 */
[----:B------:R-:W-:Y:S01]  /*0eb0*/  SHF.L.U32 R81, R50, 0x10, RZ ;  /* 0x0000001032517819 */ /* 0x000fe200000006ff */
[----:B------:R-:W-:Y:S01]  /*0ec0*/  FFMA.FTZ R49, R82, R3, R45 ;  /* 0x0000000352317223 */ /* 0x000fe2000001002d */
[----:B------:R-:W-:Y:S01]  /*0ed0*/  FFMA.FTZ R37, R37, R2, R36 ;  /* 0x0000000225257223 */ /* 0x000fe20000010024 */
[----:B------:R-:W-:Y:S01]  /*0ee0*/  PRMT R46, R46, 0x7632, R46 ;  /* 0x000076322e2e7816 */ /* 0x000fe2000000002e */
[----:B------:R-:W-:Y:S01]  /*0ef0*/  FFMA.FTZ R39, R85, R88, R90 ;  /* 0x0000005855277223 */ /* 0x000fe2000001005a */
[----:B------:R-:W-:Y:S02]  /*0f00*/  SHF.L.U32 R3, R38, 0x10, RZ ;  /* 0x0000001026037819 */ /* 0x000fe400000006ff */
[----:B------:R-:W-:Y:S01]  /*0f10*/  SHF.L.U32 R44, R44, 0x10, RZ ;  /* 0x000000102c2c7819 */ /* 0x000fe200000006ff */
[--C-:B------:R-:W-:Y:S01]  /*0f20*/  FFMA.FTZ R81, R82, R81, R37.reuse ;  /* 0x0000005152517223 */ /* 0x100fe20000010025 */
[----:B------:R-:W-:Y:S01]  /*0f30*/  PRMT R37, R52, 0x7632, R37 ;  /* 0x0000763234257816 */ /* 0x000fe20000000025 */
[----:B------:R-:W-:Y:S01]  /*0f40*/  IMAD.U32 R45, R46, 0x10000, RZ ;  /* 0x000100002e2d7824 */ /* 0x000fe200078e00ff */
[----:B------:R-:W-:Y:S01]  /*0f50*/  SHF.L.U32 R52, R52, 0x10, RZ ;  /* 0x0000001034347819 */ /* 0x000fe200000006ff */
[----:B------:R-:W-:Y:S01]  /*0f60*/  FFMA.FTZ R3, R44, R3, R39 ;  /* 0x000000032c037223 */ /* 0x000fe20000010027 */
[C---:B------:R-:W-:Y:S01]  /*0f70*/  PRMT R2, R56.reuse, 0x7632, R2 ;  /* 0x0000763238027816 */ /* 0x040fe20000000002 */
[----:B------:R-:W-:-:S02]  /*0f80*/  IMAD.U32 R56, R56, 0x10000, RZ ;  /* 0x0001000038387824 */ /* 0x000fc400078e00ff */
        /* <DEDUP_REMOVED lines=9> */
[----:B------:R-:W-:Y:S02]  /*1020*/  SHF.L.U32 R39, R50, 0x10, RZ ;  /* 0x0000001032277819 */ /* 0x000fe400000006ff */
[----:B------:R-:W-:-:S02]  /*1030*/  SHF.L.U32 R46, R53, 0x10, RZ ;  /* 0x00000010352e7819 */ /* 0x000fc400000006ff */
[C---:B------:R-:W-:Y:S01]  /*1040*/  PRMT R3, R57.reuse, 0x7632, R3 ;  /* 0x0000763239037816 */ /* 0x040fe20000000003 */
        /* <DEDUP_REMOVED lines=11> */
[----:B------:R-:W-:-:S02]  /*1100*/  PRMT R38, R54, 0x7632, R38 ;  /* 0x0000763236267816 */ /* 0x000fc40000000026 */
[C---:B------:R-:W-:Y:S01]  /*1110*/  PRMT R36, R58.reuse, 0x7632, R36 ;  /* 0x000076323a247816 */ /* 0x040fe20000000024 */
[----:B------:R-:W-:Y:S01]  /*1120*/  IMAD.U32 R58, R58, 0x10000, RZ ;  /* 0x000100003a3a7824 */ /* 0x000fe200078e00ff */
        /* <DEDUP_REMOVED lines=13> */
[----:B------:R-:W-:-:S02]  /*1200*/  IMAD.U32 R44, R61, 0x10000, RZ ;  /* 0x000100003d2c7824 */ /* 0x000fc400078e00ff */
        /* <DEDUP_REMOVED lines=8> */
[----:B------:R-:W-:Y:S01]  /*1290*/  FFMA.FTZ R51, R3, R48, R44 ;  /* 0x0000003003337223 */ /* 0x000fe2000001002c */
[----:B------:R-:W-:-:S02]  /*12a0*/  SHF.L.U32 R47, R62, 0x10, RZ ;  /* 0x000000103e2f7819 */ /* 0x000fc400000006ff */
[C---:B------:R-:W-:Y:S02]  /*12b0*/  PRMT R48, R64.reuse, 0x7632, R48 ;  /* 0x0000763240307816 */ /* 0x040fe40000000030 */
[----:B------:R-:W-:Y:S01]  /*12c0*/  SHF.L.U32 R64, R64, 0x10, RZ ;  /* 0x0000001040407819 */ /* 0x000fe200000006ff */
[----:B------:R-:W-:Y:S01]  /*12d0*/  IMAD.U32 R39, R39, 0x10000, RZ ;  /* 0x0001000027277824 */ /* 0x000fe200078e00ff */
[----:B------:R-:W-:Y:S02]  /*12e0*/  PRMT R45, R62, 0x7632, R45 ;  /* 0x000076323e2d7816 */ /* 0x000fe4000000002d */
        /* <DEDUP_REMOVED lines=11> */
[----:B------:R-:W-:-:S02]  /*13a0*/  FFMA.FTZ R48, R57, R44, R46 ;  /* 0x0000002c39307223 */ /* 0x000fc4000001002e */
[----:B------:R-:W-:Y:S02]  /*13b0*/  IMAD.U32 R44, R65, 0x10000, RZ ;  /* 0x00010000412c7824 */ /* 0x000fe400078e00ff */
[----:B------:R-:W-:Y:S01]  /*13c0*/  FFMA.FTZ R2, R38, R37, R47 ;  /* 0x0000002526027223 */ /* 0x000fe2000001002f */
        /* <DEDUP_REMOVED lines=22> */
[----:B------:R-:W-:Y:S01]  /*1530*/  FFMA.FTZ R45, R36, R45, R47 ;  /* 0x0000002d242d7223 */ /* 0x000fe2000001002f */
[----:B------:R-:W-:Y:S02]  /*1540*/  SHF.L.U32 R69, R69, 0x10, RZ ;  /* 0x0000001045457819 */ /* 0x000fe400000006ff */
[----:B------:R-:W-:Y:S02]  /*1550*/  SHF.L.U32 R38, R73, 0x10, RZ ;  /* 0x0000001049267819 */ /* 0x000fe400000006ff */
[----:B------:R-:W-:Y:S01]  /*1560*/  SHF.L.U32 R63, R63, 0x10, RZ ;  /* 0x000000103f3f7819 */ /* 0x000fe200000006ff */
[----:B------:R-:W-:Y:S02]  /*1570*/  IMAD.U32 R44, R70, 0x10000, RZ ;  /* 0x00010000462c7824 */ /* 0x000fe400078e00ff */
[----:B------:R-:W-:-:S02]  /*1580*/  IMAD.U32 R37, R74, 0x10000, RZ ;  /* 0x000100004a257824 */ /* 0x000fc400078e00ff */
[----:B------:R-:W-:Y:S01]  /*1590*/  FFMA.FTZ R48, R38, R69, R45 ;  /* 0x0000004526307223 */ /* 0x000fe2000001002d */
[----:B------:R-:W-:Y:S01]  /*15a0*/  FFMA.FTZ R63, R39, R63, R2 ;  /* 0x0000003f273f7223 */ /* 0x000fe20000010002 */
[----:B------:R-:W-:Y:S02]  /*15b0*/  SHF.L.U32 R46, R46, 0x10, RZ ;  /* 0x000000102e2e7819 */ /* 0x000fe400000006ff */
[----:B------:R-:W-:Y:S01]  /*15c0*/  FFMA.FTZ R47, R37, R44, R48 ;  /* 0x0000002c252f7223 */ /* 0x000fe20000010030 */
[----:B------:R-:W-:Y:S02]  /*15d0*/  PRMT R70, R70, 0x7632, R70 ;  /* 0x0000763246467816 */ /* 0x000fe40000000046 */
[----:B------:R-:W-:Y:S02]  /*15e0*/  PRMT R2, R74, 0x7632, R2 ;  /* 0x000076324a027816 */ /* 0x000fe40000000002 */
[C---:B--2---:R-:W-:Y:S02]  /*15f0*/  PRMT R44, R76.reuse, 0x7632, R44 ;  /* 0x000076324c2c7816 */ /* 0x044fe4000000002c */
[----:B------:R-:W-:Y:S01]  /*1600*/  SHF.L.U32 R76, R76, 0x10, RZ ;  /* 0x000000104c4c7819 */ /* 0x000fe200000006ff */
[----:B------:R-:W-:Y:S01]  /*1610*/  FFMA.FTZ R67, R39, R46, R67 ;  /* 0x0000002e27437223 */ /* 0x000fe20000010043 */
[----:B------:R-:W-:Y:S01]  /*1620*/  SHF.L.U32 R45, R70, 0x10, RZ ;  /* 0x00000010462d7819 */ /* 0x000fe200000006ff */
[----:B------:R-:W-:Y:S01]  /*1630*/  IMAD.U32 R2, R2, 0x10000, RZ ;  /* 0x0001000002027824 */ /* 0x000fe200078e00ff */
[----:B------:R-:W-:Y:S01]  /*1640*/  SHF.L.U32 R46, R44, 0x10, RZ ;  /* 0x000000102c2e7819 */ /* 0x000fe200000006ff */
[----:B------:R-:W-:Y:S01]  /*1650*/  FFMA.FTZ R76, R72, R76, R63 ;  /* 0x0000004c484c7223 */ /* 0x000fe2000001003f */
[C---:B---3--:R-:W-:Y:S01]  /*1660*/  PRMT R48, R4.reuse, 0x7632, R48 ;  /* 0x0000763204307816 */ /* 0x048fe20000000030 */
[----:B------:R-:W-:-:S02]  /*1670*/  IMAD.U32 R49, R4, 0x10000, RZ ;  /* 0x0001000004317824 */ /* 0x000fc400078e00ff */
        /* <DEDUP_REMOVED lines=9> */
[----:B------:R-:W-:-:S02]  /*1710*/  SHF.L.U32 R4, R71, 0x10, RZ ;  /* 0x0000001047047819 */ /* 0x000fc400000006ff */
[----:B------:R-:W-:Y:S02]  /*1720*/  PRMT R71, R71, 0x7632, R71 ;  /* 0x0000763247477816 */ /* 0x000fe40000000047 */
        /* <DEDUP_REMOVED lines=10> */
[----:B------:R-:W-:-:S02]  /*17d0*/  IMAD.U32 R4, R78, 0x10000, RZ ;  /* 0x000100004e047824 */ /* 0x000fc400078e00ff */
[C---:B------:R-:W-:Y:S01]  /*17e0*/  FFMA.FTZ R44, R38.reuse, R77, R45 ;  /* 0x0000004d262c7223 */ /* 0x040fe2000001002d */
[----:B------:R-:W-:Y:S01]  /*17f0*/  FFMA.FTZ R3, R38, R3, R36 ;  /* 0x0000000326037223 */ /* 0x000fe20000010024 */
[----:B------:R-:W-:Y:S02]  /*1800*/  SHF.L.U32 R38, R6, 0x10, RZ ;  /* 0x0000001006267819 */ /* 0x000fe400000006ff */
[----:B------:R-:W-:Y:S02]  /*1810*/  PRMT R6, R79, 0x7632, R6 ;  /* 0x000076324f067816 */ /* 0x000fe40000000006 */
[----:B------:R-:W-:Y:S01]  /*1820*/  PRMT R78, R78, 0x7632, R78 ;  /* 0x000076324e4e7816 */ /* 0x000fe2000000004e */
[C---:B------:R-:W-:Y:S01]  /*1830*/  FFMA.FTZ R45, R37.reuse, R4, R44 ;  /* 0x00000004252d7223 */ /* 0x040fe2000001002c */
[----:B------:R-:W-:Y:S01]  /*1840*/  PRMT R4, R6, 0x7632, R4 ;  /* 0x0000763206047816 */ /* 0x000fe20000000004 */
[----:B------:R-:W-:Y:S01]  /*1850*/  FFMA.FTZ R38, R37, R38, R3 ;  /* 0x0000002625267223 */ /* 0x000fe20000010003 */
[----:B----4-:R-:W-:Y:S01]  /*1860*/  PRMT R44, R8, 0x7632, R44 ;  /* 0x00007632082c7816 */ /* 0x010fe2000000002c */
[----:B------:R-:W-:Y:S01]  /*1870*/  IMAD.U32 R3, R78, 0x10000, RZ ;  /* 0x000100004e037824 */ /* 0x000fe200078e00ff */
[----:B------:R-:W-:-:S02]  /*1880*/  SHF.L.U32 R46, R8, 0x10, RZ ;  /* 0x00000010082e7819 */ /* 0x000fc400000006ff */
[C---:B-----5:R-:W-:Y:S01]  /*1890*/  PRMT R8, R12.reuse, 0x7632, R8 ;  /* 0x000076320c087816 */ /* 0x060fe20000000008 */
        /* <DEDUP_REMOVED lines=11> */
[----:B------:R-:W-:-:S02]  /*1950*/  SHF.L.U32 R5, R9, 0x10, RZ ;  /* 0x0000001009057819 */ /* 0x000fc400000006ff */
[----:B------:R-:W-:Y:S01]  /*1960*/  SHF.L.U32 R2, R13, 0x10, RZ ;  /* 0x000000100d027819 */ /* 0x000fe200000006ff */
[C---:B------:R-:W-:Y:S01]  /*1970*/  FFMA.FTZ R4, R75.reuse, R36, R4 ;  /* 0x000000244b047223 */ /* 0x040fe20000010004 */
[----:B------:R-:W-:Y:S01]  /*1980*/  FFMA.FTZ R37, R75, R8, R37 ;  /* 0x000000084b257223 */ /* 0x000fe20000010025 */
[----:B------:R-:W-:Y:S01]  /*1990*/  IMAD.U32 R6, R6, 0x10000, RZ ;  /* 0x0001000006067824 */ /* 0x000fe200078e00ff */
[----:B------:R-:W-:Y:S02]  /*19a0*/  PRMT R9, R9, 0x7632, R9 ;  /* 0x0000763209097816 */ /* 0x000fe40000000009 */
[----:B------:R-:W-:Y:S02]  /*19b0*/  PRMT R13, R13, 0x7632, R13 ;  /* 0x000076320d0d7816 */ /* 0x000fe4000000000d */
        /* <DEDUP_REMOVED lines=23> */
[----:B------:R-:W-:-:S02]  /*1b30*/  SHF.L.U32 R17, R20, 0x10, RZ ;  /* 0x0000001014117819 */ /* 0x000fc400000006ff */
[----:B------:R-:W-:Y:S01]  /*1b40*/  PRMT R20, R20, 0x7632, R20 ;  /* 0x0000763214147816 */ /* 0x000fe20000000014 */
[C---:B------:R-:W-:Y:S01]  /*1b50*/  IMAD.U32 R8, R11.reuse, 0x10000, RZ ;  /* 0x000100000b087824 */ /* 0x040fe200078e00ff */
[----:B------:R-:W-:Y:S01]  /*1b60*/  PRMT R6, R11, 0x7632, R6 ;  /* 0x000076320b067816 */ /* 0x000fe20000000006 */
[----:B------:R-:W-:Y:S01]  /*1b70*/  FFMA.FTZ R10, R14, R7, R9 ;  /* 0x000000070e0a7223 */ /* 0x000fe20000010009 */
[----:B------:R-:W-:Y:S02]  /*1b80*/  IMAD.U32 R9, R18, 0x10000, RZ ;  /* 0x0001000012097824 */ /* 0x000fe400078e00ff */
        /* <DEDUP_REMOVED lines=17> */
[----:B------:R-:W-:-:S02]  /*1ca0*/  PRMT R19, R19, 0x7632, R19 ;  /* 0x0000763213137816 */ /* 0x000fc40000000013 */
[----:B------:R-:W-:Y:S01]  /*1cb0*/  PRMT R3, R22, 0x7632, R3 ;  /* 0x0000763216037816 */ /* 0x000fe20000000003 */
[C---:B------:R-:W-:Y:S01]  /*1cc0*/  FFMA.FTZ R8, R15.reuse, R8, R10 ;  /* 0x000000080f087223 */ /* 0x040fe2000001000a */
[----:B------:R-:W-:Y:S01]  /*1cd0*/  SHF.L.U32 R6, R6, 0x10, RZ ;  /* 0x0000001006067819 */ /* 0x000fe200000006ff */
[----:B------:R-:W-:Y:S01]  /*1ce0*/  FFMA.FTZ R7, R15, R12, R7 ;  /* 0x0000000c0f077223 */ /* 0x000fe20000010007 */
[----:B------:R-:W-:Y:S01]  /*1cf0*/  SHF.L.U32 R5, R5, 0x10, RZ ;  /* 0x0000001005057819 */ /* 0x000fe200000006ff */
[----:B------:R-:W-:Y:S01]  /*1d00*/  IMAD.U32 R2, R19, 0x10000, RZ ;  /* 0x0001000013027824 */ /* 0x000fe200078e00ff */
[----:B------:R-:W-:Y:S01]  /*1d10*/  SHF.L.U32 R3, R3, 0x10, RZ ;  /* 0x0000001003037819 */ /* 0x000fe200000006ff */
[----:B------:R-:W-:Y:S02]  /*1d20*/  FFMA.FTZ R9, R4, R9, R13 ;  /* 0x0000000904097223 */ /* 0x000fe4000001000d */
[C-C-:B------:R-:W-:Y:S01]  /*1d30*/  FFMA.FTZ R6, R5.reuse, R6, R8.reuse ;  /* 0x0000000605067223 */ /* 0x140fe20000010008 */
[----:B------:R-:W-:Y:S01]  /*1d40*/  FFMA.FTZ R2, R5, R2, R7 ;  /* 0x0000000205027223 */ /* 0x000fe20000010007 */
[----:B------:R-:W-:Y:S01]  /*1d50*/  FFMA.FTZ R14, R14, R3, R9 ;  /* 0x000000030e0e7223 */ /* 0x000fe20000010009 */
[C---:B------:R-:W-:Y:S01]  /*1d60*/  PRMT R8, R24.reuse, 0x7632, R8 ;  /* 0x0000763218087816 */ /* 0x040fe20000000008 */
[----:B------:R-:W-:Y:S01]  /*1d70*/  IMAD.U32 R24, R24, 0x10000, RZ ;  /* 0x0001000018187824 */ /* 0x000fe200078e00ff */
[----:B------:R-:W-:-:S02]  /*1d80*/  PRMT R3, R28, 0x7632, R3 ;  /* 0x000076321c037816 */ /* 0x000fc40000000003 */
[----:B------:R-:W-:Y:S02]  /*1d90*/  SHF.L.U32 R7, R28, 0x10, RZ ;  /* 0x000000101c077819 */ /* 0x000fe400000006ff */
[----:B------:R-:W-:Y:S01]  /*1da0*/  SHF.L.U32 R4, R23, 0x10, RZ ;  /* 0x0000001017047819 */ /* 0x000fe200000006ff */
[----:B------:R-:W-:Y:S01]  /*1db0*/  IMAD.U32 R3, R3, 0x10000, RZ ;  /* 0x0001000003037824 */ /* 0x000fe200078e00ff */
        /* <DEDUP_REMOVED lines=18> */
[----:B------:R-:W-:-:S02]  /*1ee0*/  PRMT R15, R32, 0x7632, R15 ;  /* 0x00007632200f7816 */ /* 0x000fc4000000000f */
[----:B------:R-:W-:Y:S01]  /*1ef0*/  SHF.L.U32 R32, R32, 0x10, RZ ;  /* 0x0000001020207819 */ /* 0x000fe200000006ff */
[----:B------:R-:W-:Y:S01]  /*1f00*/  FFMA.FTZ R16, R30, R11, R13 ;  /* 0x0000000b1e107223 */ /* 0x000fe2000001000d */
[----:B------:R-:W-:Y:S02]  /*1f10*/  PRMT R9, R26, 0x7632, R9 ;  /* 0x000076321a097816 */ /* 0x000fe40000000009 */
        /* <DEDUP_REMOVED lines=8> */
[----:B------:R-:W-:Y:S01]  /*1fa0*/  IMAD.U32 R9, R33, 0x10000, RZ ;  /* 0x0001000021097824 */ /* 0x000fe200078e00ff */
[----:B------:R-:W-:Y:S01]  /*1fb0*/  PRMT R8, R31, 0x7632, R8 ;  /* 0x000076321f087816 */ /* 0x000fe20000000008 */
        /* <DEDUP_REMOVED lines=9> */
[--C-:B------:R-:W-:Y:S01]  /*2050*/  FFMA.FTZ R7, R31, R14, R10.reuse ;  /* 0x0000000e1f077223 */ /* 0x100fe2000001000a */
[C---:B------:R-:W-:Y:S01]  /*2060*/  PRMT R10, R41.reuse, 0x7632, R10 ;  /* 0x00007632290a7816 */ /* 0x040fe2000000000a */
[----:B------:R-:W-:Y:S01]  /*2070*/  IMAD.U32 R41, R41, 0x10000, RZ ;  /* 0x0001000029297824 */ /* 0x000fe200078e00ff */
[----:B------:R-:W-:Y:S01]  /*2080*/  SHF.L.U32 R3, R12, 0x10, RZ ;  /* 0x000000100c037819 */ /* 0x000fe200000006ff */
[----:B------:R-:W-:Y:S01]  /*2090*/  IMAD.U32 R9, R34, 0x10000, RZ ;  /* 0x0001000022097824 */ /* 0x000fe200078e00ff */
[----:B------:R-:W-:Y:S01]  /*20a0*/  SHF.L.U32 R8, R8, 0x10, RZ ;  /* 0x0000001008087819 */ /* 0x000fe200000006ff */
[C---:B------:R-:W-:Y:S01]  /*20b0*/  FFMA.FTZ R11, R29.reuse, R2, R4 ;  /* 0x000000021d0b7223 */ /* 0x040fe20000010004 */
[----:B------:R-:W-:Y:S01]  /*20c0*/  SHF.L.U32 R10, R10, 0x10, RZ ;  /* 0x000000100a0a7819 */ /* 0x000fe200000006ff */
[----:B------:R-:W-:Y:S01]  /*20d0*/  FFMA.FTZ R2, R6, R41, R13 ;  /* 0x0000002906027223 */ /* 0x000fe2000001000d */
[----:B------:R-:W-:Y:S01]  /*20e0*/  PRMT R34, R34, 0x7632, R34 ;  /* 0x0000763222227816 */ /* 0x000fe20000000022 */
[----:B------:R-:W-:Y:S01]  /*20f0*/  FFMA.FTZ R3, R8, R3, R7 ;  /* 0x0000000308037223 */ /* 0x000fe20000010007 */
[----:B------:R-:W-:Y:S01]  /*2100*/  FFMA.FTZ R6, R30, R9, R11 ;  /* 0x000000091e067223 */ /* 0x000fe2000001000b */
[C---:B------:R-:W-:Y:S01]  /*2110*/  PRMT R7, R42.reuse, 0x7632, R7 ;  /* 0x000076322a077816 */ /* 0x040fe20000000007 */
[----:B------:R-:W-:Y:S01]  /*2120*/  FFMA.FTZ R29, R29, R10, R2 ;  /* 0x0000000a1d1d7223 */ /* 0x000fe20000010002 */
[----:B------:R-:W-:Y:S01]  /*2130*/  SHF.L.U32 R9, R42, 0x10, RZ ;  /* 0x000000102a097819 */ /* 0x000fe200000006ff */
[----:B------:R-:W-:Y:S01]  /*2140*/  IMAD.U32 R34, R34, 0x10000, RZ ;  /* 0x0001000022227824 */ /* 0x000fe200078e00ff */
[----:B------:R-:W-:-:S03]  /*2150*/  SHF.L.U32 R10, R7, 0x10, RZ ;  /* 0x00000010070a7819 */ /* 0x000fc600000006ff */
[----:B------:R-:W-:Y:S01]  /*2160*/  FFMA.FTZ R29, R30, R9, R29 ;  /* 0x000000091e1d7223 */ /* 0x000fe2000001001d */
[----:B------:R-:W-:Y:S01]  /*2170*/  PRMT R2, R35, 0x7632, R2 ;  /* 0x0000763223027816 */ /* 0x000fe20000000002 */
        /* <DEDUP_REMOVED lines=9> */
[C---:B------:R-:W-:Y:S02]  /*2210*/  FFMA.FTZ R5, R8.reuse, R5, R7 ;  /* 0x0000000508057223 */ /* 0x040fe40000010007 */
[----:B------:R-:W-:Y:S01]  /*2220*/  FFMA.FTZ R9, R8, R9, R12 ;  /* 0x0000000908097223 */ /* 0x000fe2000001000c */
[----:B------:R-:W0:Y:S04]  /*2230*/  SHFL.BFLY PT, R2, R3, 0x10, 0x1f ;  /* 0x0e001f0003027f89 */ /* 0x000e2800000e0000 */
[----:B------:R-:W1:Y:S04]  /*2240*/  SHFL.BFLY PT, R4, R5, 0x10, 0x1f ;  /* 0x0e001f0005047f89 */ /* 0x000e6800000e0000 */
[----:B------:R-:W2:Y:S01]  /*2250*/  SHFL.BFLY PT, R8, R9, 0x10, 0x1f ;  /* 0x0e001f0009087f89 */ /* 0x000ea200000e0000 */
[----:B0-----:R-:W-:Y:S01]  /*2260*/  FADD.FTZ R2, R3, R2 ;  /* 0x0000000203027221 */ /* 0x001fe20000010000 */
[----:B-1----:R-:W-:Y:S01]  /*2270*/  FADD.FTZ R6, R5, R4 ;  /* 0x0000000405067221 */ /* 0x002fe20000010000 */
[----:B--2---:R-:W-:-:S03]  /*2280*/  FADD.FTZ R10, R9, R8 ;  /* 0x00000008090a7221 */ /* 0x004fc60000010000 */
        /* <DEDUP_REMOVED lines=15> */
[----:B------:R-:W3:Y:S01]  /*2380*/  S2UR UR5, SR_CgaCtaId ;  /* 0x00000000000579c3 */ /* 0x000ee20000008800 */
[----:B0-----:R-:W-:Y:S01]  /*2390*/  FADD.FTZ R2, R4, R3 ;  /* 0x0000000304027221 */ /* 0x001fe20000010000 */
[----:B-1----:R-:W-:Y:S01]  /*23a0*/  FADD.FTZ R6, R8, R5 ;  /* 0x0000000508067221 */ /* 0x002fe20000010000 */
[----:B--2---:R-:W-:-:S03]  /*23b0*/  FADD.FTZ R9, R12, R9 ;  /* 0x000000090c097221 */ /* 0x004fc60000010000 */
[----:B------:R-:W0:Y:S04]  /*23c0*/  SHFL.BFLY PT, R5, R2, 0x1, 0x1f ;  /* 0x0c201f0002057f89 */ /* 0x000e2800000e0000 */
[----:B------:R-:W1:Y:S04]  /*23d0*/  SHFL.BFLY PT, R7, R6, 0x1, 0x1f ;  /* 0x0c201f0006077f89 */ /* 0x000e6800000e0000 */
[----:B------:R-:W2:Y:S01]  /*23e0*/  SHFL.BFLY PT, R10, R9, 0x1, 0x1f ;  /* 0x0c201f00090a7f89 */ /* 0x000ea200000e0000 */
[----:B------:R-:W-:Y:S02]  /*23f0*/  LOP3.LUT P0, RZ, R80, 0x1f, RZ, 0xc0, !PT ;  /* 0x0000001f50ff7812 */ /* 0x000fe4000780c0ff */
[----:B------:R-:W-:Y:S01]  /*2400*/  SHF.R.S32.HI R3, RZ, 0x1f, R80 ;  /* 0x0000001fff037819 */ /* 0x000fe20000011450 */
[----:B------:R-:W-:-:S03]  /*2410*/  UMOV UR4, 0x400 ;  /* 0x0000040000047882 */ /* 0x000fc60000000000 */
[----:B------:R-:W-:Y:S01]  /*2420*/  LEA.HI R3, R3, R80, RZ, 0x5 ;  /* 0x0000005003037211 */ /* 0x000fe200078f28ff */
[----:B---3--:R-:W-:-:S03]  /*2430*/  ULEA UR4, UR5, UR4, 0x18 ;  /* 0x0000000405047291 */ /* 0x008fc6000f8ec03f */
[----:B------:R-:W-:-:S04]  /*2440*/  SHF.R.S32.HI R3, RZ, 0x5, R3 ;  /* 0x00000005ff037819 */ /* 0x000fc80000011403 */
[----:B------:R-:W-:Y:S01]  /*2450*/  LEA R3, R3, UR4, 0x2 ;  /* 0x0000000403037c11 */ /* 0x000fe2000f8e10ff */
[----:B0-----:R-:W-:Y:S01]  /*2460*/  @!P0 FADD.FTZ R4, R2, R5 ;  /* 0x0000000502048221 */ /* 0x001fe20000010000 */
[----:B-1----:R-:W-:Y:S01]  /*2470*/  FADD.FTZ R2, R6, R7 ;  /* 0x0000000706027221 */ /* 0x002fe20000010000 */
[----:B--2---:R-:W-:-:S03]  /*2480*/  FADD.FTZ R10, R9, R10 ;  /* 0x0000000a090a7221 */ /* 0x004fc60000010000 */
[----:B------:R0:W-:Y:S04]  /*2490*/  @!P0 STS [R3], R4 ;  /* 0x0000000403008388 */ /* 0x0001e80000000800 */
        /* <DEDUP_REMOVED lines=9> */
[----:B------:R-:W3:Y:S01]  /*2530*/  LDS.128 R12, [UR4+0x20] ;  /* 0x00002004ff0c7984 */ /* 0x000ee20008000c00 */
[----:B-1----:R-:W-:-:S04]  /*2540*/  IMAD.WIDE R2, R0, 0x4, R2 ;  /* 0x0000000400027825 */ /* 0x002fc800078e0202 */
[----:B0-----:R-:W-:Y:S01]  /*2550*/  FADD.FTZ R4, RZ, R4 ;  /* 0x00000004ff047221 */ /* 0x001fe20000010000 */
[----:B--2---:R-:W-:-:S03]  /*2560*/  FADD.FTZ R8, RZ, R8 ;  /* 0x00000008ff087221 */ /* 0x004fc60000010000 */
[----:B------:R-:W-:Y:S01]  /*2570*/  FADD.FTZ R5, R4, R5 ;  /* 0x0000000504057221 */ /* 0x000fe20000010000 */
[----:B---3--:R-:W-:Y:S01]  /*2580*/  FADD.FTZ R12, RZ, R12 ;  /* 0x0000000cff0c7221 */ /* 0x008fe20000010000 */
[----:B------:R-:W-:Y:S02]  /*2590*/  FADD.FTZ R9, R8, R9 ;  /* 0x0000000908097221 */ /* 0x000fe40000010000 */
[----:B------:R-:W-:Y:S01]  /*25a0*/  FADD.FTZ R6, R5, R6 ;  /* 0x0000000605067221 */ /* 0x000fe20000010000 */
[----:B------:R-:W-:Y:S01]  /*25b0*/  FADD.FTZ R13, R12, R13 ;  /* 0x0000000d0c0d7221 */ /* 0x000fe20000010000 */
[----:B------:R-:W-:Y:S02]  /*25c0*/  FADD.FTZ R10, R9, R10 ;  /* 0x0000000a090a7221 */ /* 0x000fe40000010000 */
[----:B------:R-:W-:Y:S01]  /*25d0*/  FADD.FTZ R7, R6, R7 ;  /* 0x0000000706077221 */ /* 0x000fe20000010000 */
[----:B------:R-:W-:Y:S01]  /*25e0*/  FADD.FTZ R14, R13, R14 ;  /* 0x0000000e0d0e7221 */ /* 0x000fe20000010000 */
[----:B------:R-:W-:-:S03]  /*25f0*/  FADD.FTZ R11, R10, R11 ;  /* 0x0000000b0a0b7221 */ /* 0x000fc60000010000 */
[----:B------:R0:W-:Y:S01]  /*2600*/  STG.E desc[UR6][R2.64], R7 ;  /* 0x0000000702007986 */ /* 0x0001e2000c101906 */
[----:B------:R-:W-:-:S03]  /*2610*/  FADD.FTZ R15, R14, R15 ;  /* 0x0000000f0e0f7221 */ /* 0x000fc60000010000 */
[----:B------:R0:W-:Y:S04]  /*2620*/  STG.E desc[UR6][R2.64+0x600], R11 ;  /* 0x0006000b02007986 */ /* 0x0001e8000c101906 */
[----:B------:R0:W-:Y:S02]  /*2630*/  STG.E desc[UR6][R2.64+0xc00], R15 ;  /* 0x000c000f02007986 */ /* 0x0001e4000c101906 */
.L_x_40:
[----:B------:R-:W-:Y:S05]  /*2640*/  BSYNC B0 ;  /* 0x0000000000007941 */ /* 0x000fea0003800000 */
.L_x_39:
[----:B------:R-:W-:Y:S01]  /*2650*/  PREEXIT ;  /* 0x000000000000782d */ /* 0x000fe20000000000 */
[----:B------:R-:W-:Y:S05]  /*2660*/  EXIT ;  /* 0x000000000000794d */ /* 0x000fea0003800000 */
.L_x_41:
        /* <DEDUP_REMOVED lines=9> */
.L_x_113:


//--------------------- .text._Z31router_gemm_kernel_float_outputI13__nv_bfloat16Li128ELi8ELi2ELi384ELi7168EEvPfPKT_S4_ --------------------------
	.section	.text._Z31router_gemm_kernel_float_outputI13__nv_bfloat16Li128ELi8ELi2ELi384ELi7168EEvPfPKT_S4_,"ax",@progbits
	.align	128
        .global         _Z31router_gemm_kernel_float_outputI13__nv_bfloat16Li128ELi8ELi2ELi384ELi7168EEvPfPKT_S4_
        .type           _Z31router_gemm_kernel_float_outputI13__nv_bfloat16Li128ELi8ELi2ELi384ELi7168EEvPfPKT_S4_,@function
        .size           _Z31router_gemm_kernel_float_outputI13__nv_bfloat16Li128ELi8ELi2ELi384ELi7168EEvPfPKT_S4_,(.L_x_114 - _Z31router_gemm_kernel_float_outputI13__nv_bfloat16Li128ELi8ELi2ELi384ELi7168EEvPfPKT_S4_)
        .other          _Z31router_gemm_kernel_float_outputI13__nv_bfloat16Li128ELi8ELi2ELi384ELi7168EEvPfPKT_S4_,@"STO_CUDA_ENTRY STV_DEFAULT"
_Z31router_gemm_kernel_float_outputI13__nv_bfloat16Li128ELi8ELi2ELi384ELi7168EEvPfPKT_S4_:
.text._Z31router_gemm_kernel_float_outputI13__nv_bfloat16Li128ELi8ELi2ELi384ELi7168EEvPfPKT_S4_:
        /* <DEDUP_REMOVED lines=33> */
[C---:B----4-:R-:W-:Y:S01]  /*0210*/  PRMT R76, R4.reuse, 0x7632, R76 ;  /* 0x00007632044c7816 */ /* 0x050fe2000000004c */
[----:B------:R-:W-:Y:S01]  /*0220*/  IMAD.U32 R77, R4, 0x10000, RZ ;  /* 0x00010000044d7824 */ /* 0x000fe200078e00ff */
[----:B-----5:R-:W-:-:S02]  /*0230*/  PRMT R4, R72, 0x7632, R4 ;  /* 0x0000763248047816 */ /* 0x020fc40000000004 */
[----:B------:R-:W-:Y:S01]  /*0240*/  SHF.L.U32 R0, R72, 0x10, RZ ;  /* 0x0000001048007819 */ /* 0x000fe200000006ff */
[----:B------:R-:W-:Y:S01]  /*0250*/  IMAD.U32 R79, R76, 0x10000, RZ ;  /* 0x000100004c4f7824 */ /* 0x000fe200078e00ff */
[----:B------:R-:W-:-:S03]  /*0260*/  SHF.L.U32 R72, R4, 0x10, RZ ;  /* 0x0000001004487819 */ /* 0x000fc600000006ff */
[----:B------:R-:W-:Y:S01]  /*0270*/  FFMA.FTZ R83, R0, R77, RZ ;  /* 0x0000004d00537223 */ /* 0x000fe200000100ff */
[----:B------:R-:W-:Y:S02]  /*0280*/  SHF.L.U32 R4, R73, 0x10, RZ ;  /* 0x0000001049047819 */ /* 0x000fe400000006ff */
[----:B--2---:R-:W-:Y:S01]  /*0290*/  PRMT R73, R8, 0x7632, R73 ;  /* 0x0000763208497816 */ /* 0x004fe20000000049 */
[----:B------:R-:W-:Y:S01]  /*02a0*/  FFMA.FTZ R79, R72, R79, R83 ;  /* 0x0000004f484f7223 */ /* 0x000fe20000010053 */
[----:B------:R-:W-:Y:S02]  /*02b0*/  IMAD.U32 R83, R8, 0x10000, RZ ;  /* 0x0001000008537824 */ /* 0x000fe400078e00ff */
[----:B------:R-:W-:Y:S01]  /*02c0*/  PRMT R8, R73, 0x7632, R8 ;  /* 0x0000763249087816 */ /* 0x000fe20000000008 */
[----:B------:R-:W-:Y:S01]  /*02d0*/  IMAD.U32 R77, R5, 0x10000, RZ ;  /* 0x00010000054d7824 */ /* 0x000fe200078e00ff */
[----:B------:R-:W-:Y:S01]  /*02e0*/  SHF.L.U32 R73, R73, 0x10, RZ ;  /* 0x0000001049497819 */ /* 0x000fe200000006ff */
[----:B------:R-:W-:Y:S01]  /*02f0*/  FFMA.FTZ R83, R0, R83, RZ ;  /* 0x0000005300537223 */ /* 0x000fe200000100ff */
[----:B------:R-:W-:Y:S01]  /*0300*/  PRMT R5, R5, 0x7632, R5 ;  /* 0x0000763205057816 */ /* 0x000fe20000000005 */
[----:B------:R-:W-:Y:S01]  /*0310*/  FFMA.FTZ R77, R4, R77, R79 ;  /* 0x0000004d044d7223 */ /* 0x000fe2000001004f */
[----:B------:R-:W-:-:S02]  /*0320*/  IMAD.U32 R79, R9, 0x10000, RZ ;  /* 0x00010000094f7824 */ /* 0x000fc400078e00ff */
        /* <DEDUP_REMOVED lines=10> */
[----:B------:R-:W2:Y:S04]  /*03d0*/  LDG.E.128 R80, desc[UR6][R80.64+0x3000] ;  /* 0x0030000650507981 */ /* 0x000ea8000c1e1d00 */
[----:B------:R-:W4:Y:S01]  /*03e0*/  LDG.E.128 R76, desc[UR6][R2.64+0x3000] ;  /* 0x00300006024c7981 */ /* 0x000f22000c1e1d00 */
[----:B------:R-:W-:Y:S01]  /*03f0*/  FFMA.FTZ R9, R8, R9, R89 ;  /* 0x0000000908097223 */ /* 0x000fe20000010059 */
[----:B------:R-:W-:Y:S01]  /*0400*/  PRMT R6, R74, 0x7632, R6 ;  /* 0x000076324a067816 */ /* 0x000fe20000000006 */
[C---:B------:R-:W-:Y:S01]  /*0410*/  IMAD.U32 R5, R75.reuse, 0x10000, RZ ;  /* 0x000100004b057824 */ /* 0x040fe200078e00ff */
[----:B------:R-:W-:Y:S01]  /*0420*/  PRMT R4, R75, 0x7632, R4 ;  /* 0x000076324b047816 */ /* 0x000fe20000000004 */
[----:B------:R-:W-:Y:S01]  /*0430*/  FFMA.FTZ R87, R0, R87, R73 ;  /* 0x0000005700577223 */ /* 0x000fe20000010049 */
[----:B------:R-:W-:-:S02]  /*0440*/  SHF.L.U32 R8, R72, 0x10, RZ ;  /* 0x0000001048087819 */ /* 0x000fc400000006ff */
[----:B------:R0:W5:Y:S01]  /*0450*/  LDG.E.128 R72, desc[UR6][R2.64+0x6800] ;  /* 0x0068000602487981 */ /* 0x000162000c1e1d00 */
[----:B------:R-:W-:Y:S01]  /*0460*/  IMAD.U32 R6, R6, 0x10000, RZ ;  /* 0x0001000006067824 */ /* 0x000fe200078e00ff */
[C---:B------:R-:W-:Y:S02]  /*0470*/  PRMT R86, R10.reuse, 0x7632, R86 ;  /* 0x000076320a567816 */ /* 0x040fe40000000056 */
[----:B------:R-:W-:Y:S01]  /*0480*/  SHF.L.U32 R88, R10, 0x10, RZ ;  /* 0x000000100a587819 */ /* 0x000fe200000006ff */
[----:B------:R-:W-:Y:S01]  /*0490*/  FFMA.FTZ R8, R6, R8, R87 ;  /* 0x0000000806087223 */ /* 0x000fe20000010057 */
[C---:B------:R-:W-:Y:S01]  /*04a0*/  IMAD.U32 R10, R7.reuse, 0x10000, RZ ;  /* 0x00010000070a7824 */ /* 0x040fe200078e00ff */
[----:B------:R-:W-:Y:S02]  /*04b0*/  SHF.L.U32 R87, R86, 0x10, RZ ;  /* 0x0000001056577819 */ /* 0x000fe400000006ff */
[----:B------:R-:W-:Y:S01]  /*04c0*/  FFMA.FTZ R89, R0, R88, R9 ;  /* 0x0000005800597223 */ /* 0x000fe20000010009 */
[----:B------:R-:W-:Y:S01]  /*04d0*/  PRMT R7, R7, 0x7632, R7 ;  /* 0x0000763207077816 */ /* 0x000fe20000000007 */
[----:B------:R-:W-:Y:S01]  /*04e0*/  FFMA.FTZ R9, R5, R10, R8 ;  /* 0x0000000a05097223 */ /* 0x000fe20000010008 */
[C---:B------:R-:W-:Y:S01]  /*04f0*/  PRMT R0, R11.reuse, 0x7632, R0 ;  /* 0x000076320b007816 */ /* 0x040fe20000000000 */
[----:B------:R-:W-:-:S02]  /*0500*/  IMAD.U32 R8, R11, 0x10000, RZ ;  /* 0x000100000b087824 */ /* 0x000fc400078e00ff */
[----:B------:R-:W-:Y:S01]  /*0510*/  FFMA.FTZ R6, R6, R87, R89 ;  /* 0x0000005706067223 */ /* 0x000fe20000010059 */
[----:B------:R-:W-:Y:S01]  /*0520*/  SHF.L.U32 R7, R7, 0x10, RZ ;  /* 0x0000001007077819 */ /* 0x000fe200000006ff */
[----:B------:R-:W-:Y:S01]  /*0530*/  IMAD.U32 R4, R4, 0x10000, RZ ;  /* 0x0001000004047824 */ /* 0x000fe200078e00ff */
[----:B0-----:R-:W-:Y:S01]  /*0540*/  SHF.L.U32 R3, R0, 0x10, RZ ;  /* 0x0000001000037819 */ /* 0x001fe200000006ff */
[----:B------:R-:W-:Y:S01]  /*0550*/  FFMA.FTZ R6, R5, R8, R6 ;  /* 0x0000000805067223 */ /* 0x000fe20000010006 */
[----:B---3--:R-:W-:Y:S01]  /*0560*/  PRMT R5, R16, 0x7632, R5 ;  /* 0x0000763210057816 */ /* 0x008fe20000000005 */
        /* <DEDUP_REMOVED lines=8> */
[--C-:B------:R-:W-:Y:S01]  /*05f0*/  FFMA.FTZ R12, R16, R12, R7.reuse ;  /* 0x0000000c100c7223 */ /* 0x100fe20000010007 */
[----:B------:R-:W-:Y:S01]  /*0600*/  PRMT R7, R20, 0x7632, R7 ;  /* 0x0000763214077816 */ /* 0x000fe20000000007 */
[----:B------:R-:W-:Y:S01]  /*0610*/  IMAD.U32 R8, R13, 0x10000, RZ ;  /* 0x000100000d087824 */ /* 0x000fe200078e00ff */
[C---:B------:R-:W-:Y:S01]  /*0620*/  PRMT R3, R17.reuse, 0x7632, R3 ;  /* 0x0000763211037816 */ /* 0x040fe20000000003 */
        /* <DEDUP_REMOVED lines=8> */
[C---:B------:R-:W-:Y:S01]  /*06b0*/  PRMT R2, R18.reuse, 0x7632, R2 ;  /* 0x0000763212027816 */ /* 0x040fe20000000002 */
[----:B------:R-:W-:Y:S01]  /*06c0*/  FFMA.FTZ R16, R5, R10, R16 ;  /* 0x0000000a05107223 */ /* 0x000fe20000010010 */
[----:B------:R-:W-:Y:S01]  /*06d0*/  SHF.L.U32 R18, R18, 0x10, RZ ;  /* 0x0000001012127819 */ /* 0x000fe200000006ff */
[C---:B------:R-:W-:Y:S01]  /*06e0*/  IMAD.U32 R10, R21.reuse, 0x10000, RZ ;  /* 0x00010000150a7824 */ /* 0x040fe200078e00ff */
[----:B------:R-:W-:Y:S01]  /*06f0*/  PRMT R8, R21, 0x7632, R8 ;  /* 0x0000763215087816 */ /* 0x000fe20000000008 */
[----:B------:R-:W-:Y:S01]  /*0700*/  FFMA.FTZ R7, R3, R4, R6 ;  /* 0x0000000403077223 */ /* 0x000fe20000010006 */
[----:B------:R-:W-:-:S02]  /*0710*/  SHF.L.U32 R5, R14, 0x10, RZ ;  /* 0x000000100e057819 */ /* 0x000fc400000006ff */
[----:B------:R-:W-:Y:S01]  /*0720*/  PRMT R14, R14, 0x7632, R14 ;  /* 0x000076320e0e7816 */ /* 0x000fe2000000000e */
[----:B------:R-:W-:Y:S02]  /*0730*/  IMAD.U32 R8, R8, 0x10000, RZ ;  /* 0x0001000008087824 */ /* 0x000fe400078e00ff */
[----:B------:R-:W-:Y:S01]  /*0740*/  FFMA.FTZ R10, R17, R10, R16 ;  /* 0x0000000a110a7223 */ /* 0x000fe20000010010 */
[----:B------:R-:W-:Y:S01]  /*0750*/  FFMA.FTZ R7, R18, R5, R7 ;  /* 0x0000000512077223 */ /* 0x000fe20000010007 */
[----:B------:R-:W-:Y:S01]  /*0760*/  SHF.L.U32 R5, R14, 0x10, RZ ;  /* 0x000000100e057819 */ /* 0x000fe200000006ff */
[----:B------:R-:W-:Y:S02]  /*0770*/  IMAD.U32 R2, R2, 0x10000, RZ ;  /* 0x0001000002027824 */ /* 0x000fe400078e00ff */
[----:B------:R-:W-:Y:S01]  /*0780*/  FFMA.FTZ R11, R3, R8, R10 ;  /* 0x00000008030b7223 */ /* 0x000fe2000001000a */
[C---:B------:R-:W-:Y:S01]  /*0790*/  PRMT R0, R19.reuse, 0x7632, R0 ;  /* 0x0000763213007816 */ /* 0x040fe20000000000 */
[----:B------:R-:W-:Y:S01]  /*07a0*/  IMAD.U32 R19, R19, 0x10000, RZ ;  /* 0x0001000013137824 */ /* 0x000fe200078e00ff */
[C---:B------:R-:W-:Y:S01]  /*07b0*/  PRMT R3, R22.reuse, 0x7632, R3 ;  /* 0x0000763216037816 */ /* 0x040fe20000000003 */
[C---:B------:R-:W-:Y:S01]  /*07c0*/  IMAD.U32 R4, R15.reuse, 0x10000, RZ ;  /* 0x000100000f047824 */ /* 0x040fe200078e00ff */
[----:B------:R-:W-:Y:S01]  /*07d0*/  SHF.L.U32 R9, R22, 0x10, RZ ;  /* 0x0000001016097819 */ /* 0x000fe200000006ff */
[----:B------:R-:W-:Y:S01]  /*07e0*/  FFMA.FTZ R6, R2, R5, R7 ;  /* 0x0000000502067223 */ /* 0x000fe20000010007 */
        /* <DEDUP_REMOVED lines=8> */
[----:B------:R-:W-:Y:S01]  /*0870*/  IMAD.U32 R6, R23, 0x10000, RZ ;  /* 0x0001000017067824 */ /* 0x000fe200078e00ff */
[----:B------:R-:W-:Y:S02]  /*0880*/  SHF.L.U32 R5, R4, 0x10, RZ ;  /* 0x0000001004057819 */ /* 0x000fe400000006ff */
[----:B------:R-:W-:Y:S01]  /*0890*/  PRMT R4, R28, 0x7632, R4 ;  /* 0x000076321c047816 */ /* 0x000fe20000000004 */
[----:B------:R-:W-:Y:S01]  /*08a0*/  FFMA.FTZ R3, R0, R15, R3 ;  /* 0x0000000f00037223 */ /* 0x000fe20000010003 */
[C---:B------:R-:W-:Y:S01]  /*08b0*/  PRMT R7, R24.reuse, 0x7632, R7 ;  /* 0x0000763218077816 */ /* 0x040fe20000000007 */
        /* <DEDUP_REMOVED lines=9> */
[C---:B------:R-:W-:Y:S01]  /*0950*/  PRMT R6, R29.reuse, 0x7632, R6 ;  /* 0x000076321d067816 */ /* 0x040fe20000000006 */
[----:B------:R-:W-:Y:S01]  /*0960*/  IMAD.U32 R29, R29, 0x10000, RZ ;  /* 0x000100001d1d7824 */ /* 0x000fe200078e00ff */
[C---:B------:R-:W-:Y:S01]  /*0970*/  SHF.L.U32 R8, R25.reuse, 0x10, RZ ;  /* 0x0000001019087819 */ /* 0x040fe200000006ff */
[----:B------:R-:W-:Y:S01]  /*0980*/  FFMA.FTZ R10, R4, R7, R3 ;  /* 0x00000007040a7223 */ /* 0x000fe20000010003 */
[----:B------:R-:W-:Y:S01]  /*0990*/  PRMT R25, R25, 0x7632, R25 ;  /* 0x0000763219197816 */ /* 0x000fe20000000019 */
[----:B------:R-:W-:-:S02]  /*09a0*/  IMAD.U32 R9, R9, 0x10000, RZ ;  /* 0x0001000009097824 */ /* 0x000fc400078e00ff */
[----:B------:R-:W-:Y:S01]  /*09b0*/  FFMA.FTZ R3, R28, R32, R5 ;  /* 0x000000201c037223 */ /* 0x000fe20000010005 */
[----:B------:R-:W-:Y:S01]  /*09c0*/  FFMA.FTZ R5, R29, R8, R10 ;  /* 0x000000081d057223 */ /* 0x000fe2000001000a */
[----:B------:R-:W-:Y:S02]  /*09d0*/  SHF.L.U32 R25, R25, 0x10, RZ ;  /* 0x0000001019197819 */ /* 0x000fe400000006ff */
[----:B------:R-:W-:Y:S01]  /*09e0*/  SHF.L.U32 R6, R6, 0x10, RZ ;  /* 0x0000001006067819 */ /* 0x000fe200000006ff */
[----:B------:R-:W-:Y:S01]  /*09f0*/  FFMA.FTZ R10, R4, R9, R3 ;  /* 0x00000009040a7223 */ /* 0x000fe20000010003 */
[C---:B------:R-:W-:Y:S01]  /*0a00*/  PRMT R4, R33.reuse, 0x7632, R4 ;  /* 0x0000763221047816 */ /* 0x040fe20000000004 */
[----:B------:R-:W-:Y:S01]  /*0a10*/  IMAD.U32 R8, R33, 0x10000, RZ ;  /* 0x0001000021087824 */ /* 0x000fe200078e00ff */
[----:B------:R-:W-:Y:S01]  /*0a20*/  PRMT R2, R30, 0x7632, R2 ;  /* 0x000076321e027816 */ /* 0x000fe20000000002 */
        /* <DEDUP_REMOVED lines=12> */
[----:B------:R-:W-:Y:S01]  /*0af0*/  IMAD.U32 R4, R27, 0x10000, RZ ;  /* 0x000100001b047824 */ /* 0x000fe200078e00ff */
[C---:B------:R-:W-:Y:S01]  /*0b00*/  PRMT R0, R31.reuse, 0x7632, R0 ;  /* 0x000076321f007816 */ /* 0x040fe20000000000 */
        /* <DEDUP_REMOVED lines=22> */
[----:B------:R-:W-:Y:S01]  /*0c70*/  SHF.L.U32 R7, R7, 0x10, RZ ;  /* 0x0000001007077819 */ /* 0x000fe200000006ff */
[C---:B------:R-:W-:Y:S01]  /*0c80*/  FFMA.FTZ R3, R40.reuse, R36, R3 ;  /* 0x0000002428037223 */ /* 0x040fe20000010003 */
[----:B------:R-:W-:Y:S01]  /*0c90*/  PRMT R5, R41, 0x7632, R5 ;  /* 0x0000763229057816 */ /* 0x000fe20000000005 */
[----:B------:R-:W-:Y:S01]  /*0ca0*/  IMAD.U32 R9, R9, 0x10000, RZ ;  /* 0x0001000009097824 */ /* 0x000fe200078e00ff */
[----:B------:R-:W-:Y:S01]  /*0cb0*/  SHF.L.U32 R8, R37, 0x10, RZ ;  /* 0x0000001025087819 */ /* 0x000fe200000006ff */
[----:B------:R-:W-:Y:S01]  /*0cc0*/  FFMA.FTZ R11, R40, R11, R2 ;  /* 0x0000000b280b7223 */ /* 0x000fe20000010002 */
[----:B------:R-:W-:Y:S01]  /*0cd0*/  SHF.L.U32 R41, R41, 0x10, RZ ;  /* 0x0000001029297819 */ /* 0x000fe200000006ff */
[C---:B------:R-:W-:Y:S01]  /*0ce0*/  FFMA.FTZ R10, R4.reuse, R7, R3 ;  /* 0x00000007040a7223 */ /* 0x040fe20000010003 */
[----:B------:R-:W-:Y:S01]  /*0cf0*/  PRMT R37, R37, 0x7632, R37 ;  /* 0x0000763225257816 */ /* 0x000fe20000000025 */
[----:B------:R-:W-:Y:S01]  /*0d00*/  FFMA.FTZ R12, R4, R9, R11 ;  /* 0x00000009040c7223 */ /* 0x000fe2000001000b */
[----:B------:R-:W-:Y:S01]  /*0d10*/  SHF.L.U32 R5, R5, 0x10, RZ ;  /* 0x0000001005057819 */ /* 0x000fe200000006ff */
[----:B------:R-:W-:Y:S01]  /*0d20*/  FFMA.FTZ R8, R41, R8, R10 ;  /* 0x0000000829087223 */ /* 0x000fe2000001000a */
[----:B------:R-:W-:Y:S01]  /*0d30*/  SHF.L.U32 R2, R37, 0x10, RZ ;  /* 0x0000001025027819 */ /* 0x000fe200000006ff */
[C---:B------:R-:W-:Y:S01]  /*0d40*/  IMAD.U32 R10, R45.reuse, 0x10000, RZ ;  /* 0x000100002d0a7824 */ /* 0x040fe200078e00ff */
[----:B------:R-:W-:-:S02]  /*0d50*/  PRMT R4, R45, 0x7632, R4 ;  /* 0x000076322d047816 */ /* 0x000fc40000000004 */
        /* <DEDUP_REMOVED lines=27> */
[----:B------:R-:W-:Y:S02]  /*0f10*/  FFMA.FTZ R4, R43, R4, R6 ;  /* 0x000000042b047223 */ /* 0x000fe40000010006 */
[C---:B------:R-:W-:Y:S02]  /*0f20*/  FFMA.FTZ R3, R0.reuse, R39, R3 ;  /* 0x0000002700037223 */ /* 0x040fe40000010003 */
[----:B------:R-:W-:Y:S01]  /*0f30*/  FFMA.FTZ R4, R0, R5, R4 ;  /* 0x0000000500047223 */ /* 0x000fe20000010004 */
[----:B------:R-:W-:Y:S02]  /*0f40*/  PRMT R0, R52, 0x7632, R0 ;  /* 0x0000763234007816 */ /* 0x000fe40000000000 */
[C---:B------:R-:W-:Y:S01]  /*0f50*/  PRMT R7, R48.reuse, 0x7632, R7 ;  /* 0x0000763230077816 */ /* 0x040fe20000000007 */
[----:B------:R-:W-:Y:S01]  /*0f60*/  IMAD.U32 R48, R48, 0x10000, RZ ;  /* 0x0001000030307824 */ /* 0x000fe200078e00ff */
[----:B------:R-:W-:Y:S01]  /*0f70*/  SHF.L.U32 R52, R52, 0x10, RZ ;  /* 0x0000001034347819 */ /* 0x000fe200000006ff */
[----:B------:R-:W-:Y:S01]  /*0f80*/  IMAD.U32 R0, R0, 0x10000, RZ ;  /* 0x0001000000007824 */ /* 0x000fe200078e00ff */
[----:B------:R-:W-:-:S02]  /*0f90*/  SHF.L.U32 R7, R7, 0x10, RZ ;  /* 0x0000001007077819 */ /* 0x000fc400000006ff */
[----:B------:R-:W-:Y:S01]  /*0fa0*/  PRMT R9, R56, 0x7632, R9 ;  /* 0x0000763238097816 */ /* 0x000fe20000000009 */
[----:B------:R-:W-:Y:S01]  /*0fb0*/  FFMA.FTZ R3, R52, R48, R3 ;  /* 0x0000003034037223 */ /* 0x000fe20000010003 */
[----:B------:R-:W-:Y:S02]  /*0fc0*/  SHF.L.U32 R11, R56, 0x10, RZ ;  /* 0x00000010380b7819 */ /* 0x000fe400000006ff */
[C---:B------:R-:W-:Y:S01]  /*0fd0*/  PRMT R2, R53.reuse, 0x7632, R2 ;  /* 0x0000763235027816 */ /* 0x040fe20000000002 */
        /* <DEDUP_REMOVED lines=24> */
[C---:B------:R-:W-:Y:S01]  /*1160*/  SHF.L.U32 R3, R58.reuse, 0x10, RZ ;  /* 0x000000103a037819 */ /* 0x040fe200000006ff */
[----:B------:R-:W-:Y:S01]  /*1170*/  IMAD.U32 R0, R51, 0x10000, RZ ;  /* 0x0001000033007824 */ /* 0x000fe200078e00ff */
[----:B------:R-:W-:Y:S01]  /*1180*/  SHF.L.U32 R55, R55, 0x10, RZ ;  /* 0x0000001037377819 */ /* 0x000fe200000006ff */
[----:B------:R-:W-:Y:S01]  /*1190*/  FFMA.FTZ R4, R5, R50, R4 ;  /* 0x0000003205047223 */ /* 0x000fe20000010004 */
[----:B------:R-:W-:Y:S01]  /*11a0*/  PRMT R2, R58, 0x7632, R2 ;  /* 0x000076323a027816 */ /* 0x000fe20000000002 */
        /* <DEDUP_REMOVED lines=8> */
[----:B------:R-:W-:Y:S02]  /*1230*/  SHF.L.U32 R4, R59, 0x10, RZ ;  /* 0x000000103b047819 */ /* 0x000fe400000006ff */
        /* <DEDUP_REMOVED lines=25> */
[C---:B------:R-:W-:Y:S01]  /*13d0*/  IMAD.U32 R2, R69.reuse, 0x10000, RZ ;  /* 0x0001000045027824 */ /* 0x040fe200078e00ff */
[C---:B------:R-:W-:Y:S01]  /*13e0*/  PRMT R5, R66.reuse, 0x7632, R5 ;  /* 0x0000763242057816 */ /* 0x040fe20000000005 */
        /* <DEDUP_REMOVED lines=9> */
[C---:B------:R-:W-:Y:S01]  /*1480*/  PRMT R6, R67.reuse, 0x7632, R6 ;  /* 0x0000763243067816 */ /* 0x040fe20000000006 */
[----:B------:R-:W-:Y:S01]  /*1490*/  FFMA.FTZ R9, R4, R9, R65 ;  /* 0x0000000904097223 */ /* 0x000fe20000010041 */
[----:B------:R-:W-:Y:S01]  /*14a0*/  SHF.L.U32 R67, R67, 0x10, RZ ;  /* 0x0000001043437819 */ /* 0x000fe200000006ff */
[----:B------:R-:W-:Y:S01]  /*14b0*/  IMAD.U32 R0, R63, 0x10000, RZ ;  /* 0x000100003f007824 */ /* 0x000fe200078e00ff */
[C---:B------:R-:W-:Y:S01]  /*14c0*/  PRMT R3, R70.reuse, 0x7632, R3 ;  /* 0x0000763246037816 */ /* 0x040fe20000000003 */
[----:B------:R-:W-:Y:S01]  /*14d0*/  FFMA.FTZ R2, R5, R62, R2 ;  /* 0x0000003e05027223 */ /* 0x000fe20000010002 */
[----:B------:R-:W-:-:S02]  /*14e0*/  SHF.L.U32 R7, R70, 0x10, RZ ;  /* 0x0000001046077819 */ /* 0x000fc400000006ff */
[----:B------:R-:W-:Y:S02]  /*14f0*/  PRMT R63, R63, 0x7632, R63 ;  /* 0x000076323f3f7816 */ /* 0x000fe4000000003f */
[----:B------:R-:W-:Y:S01]  /*1500*/  SHF.L.U32 R4, R3, 0x10, RZ ;  /* 0x0000001003047819 */ /* 0x000fe200000006ff */
[----:B------:R-:W-:Y:S01]  /*1510*/  FFMA.FTZ R66, R66, R7, R9 ;  /* 0x0000000742427223 */ /* 0x000fe20000010009 */
[----:B------:R-:W-:Y:S01]  /*1520*/  FFMA.FTZ R3, R67, R0, R2 ;  /* 0x0000000043037223 */ /* 0x000fe20000010002 */
[----:B------:R-:W-:Y:S01]  /*1530*/  PRMT R0, R71, 0x7632, R0 ;  /* 0x0000763247007816 */ /* 0x000fe20000000000 */
[----:B------:R-:W-:Y:S01]  /*1540*/  IMAD.U32 R63, R63, 0x10000, RZ ;  /* 0x000100003f3f7824 */ /* 0x000fe200078e00ff */
[----:B------:R-:W-:Y:S01]  /*1550*/  SHF.L.U32 R6, R6, 0x10, RZ ;  /* 0x0000001006067819 */ /* 0x000fe200000006ff */
[----:B------:R-:W-:Y:S01]  /*1560*/  FFMA.FTZ R4, R5, R4, R66 ;  /* 0x0000000405047223 */ /* 0x000fe20000010042 */
[----:B------:R-:W-:Y:S02]  /*1570*/  SHF.L.U32 R2, R71, 0x10, RZ ;  /* 0x0000001047027819 */ /* 0x000fe400000006ff */
[----:B------:R-:W-:-:S02]  /*1580*/  SHF.L.U32 R5, R0, 0x10, RZ ;  /* 0x0000001000057819 */ /* 0x000fc400000006ff */
[----:B--2---:R-:W-:Y:S01]  /*1590*/  PRMT R0, R80, 0x7632, R0 ;  /* 0x0000763250007816 */ /* 0x004fe20000000000 */
[----:B------:R-:W-:Y:S01]  /*15a0*/  FFMA.FTZ R3, R6, R63, R3 ;  /* 0x0000003f06037223 */ /* 0x000fe20000010003 */
[C---:B----4-:R-:W-:Y:S01]  /*15b0*/  PRMT R7, R76.reuse, 0x7632, R7 ;  /* 0x000076324c077816 */ /* 0x050fe20000000007 */
[----:B------:R-:W-:Y:S01]  /*15c0*/  IMAD.U32 R76, R76, 0x10000, RZ ;  /* 0x000100004c4c7824 */ /* 0x000fe200078e00ff */
[----:B------:R-:W-:Y:S01]  /*15d0*/  SHF.L.U32 R80, R80, 0x10, RZ ;  /* 0x0000001050507819 */ /* 0x000fe200000006ff */
[----:B------:R-:W-:Y:S01]  /*15e0*/  FFMA.FTZ R2, R67, R2, R4 ;  /* 0x0000000243027223 */ /* 0x000fe20000010004 */
[----:B------:R-:W-:Y:S01]  /*15f0*/  SHF.L.U32 R7, R7, 0x10, RZ ;  /* 0x0000001007077819 */ /* 0x000fe200000006ff */
[----:B------:R-:W-:Y:S01]  /*1600*/  IMAD.U32 R0, R0, 0x10000, RZ ;  /* 0x0001000000007824 */ /* 0x000fe200078e00ff */
[----:B-----5:R-:W-:Y:S01]  /*1610*/  PRMT R9, R72, 0x7632, R9 ;  /* 0x0000763248097816 */ /* 0x020fe20000000009 */
[----:B------:R-:W-:Y:S01]  /*1620*/  FFMA.FTZ R3, R80, R76, R3 ;  /* 0x0000004c50037223 */ /* 0x000fe20000010003 */
[----:B------:R-:W-:Y:S01]  /*1630*/  SHF.L.U32 R11, R72, 0x10, RZ ;  /* 0x00000010480b7819 */ /* 0x000fe200000006ff */
[----:B------:R-:W-:Y:S01]  /*1640*/  FFMA.FTZ R2, R6, R5, R2 ;  /* 0x0000000506027223 */ /* 0x000fe20000010002 */
[C---:B------:R-:W-:Y:S01]  /*1650*/  PRMT R4, R81.reuse, 0x7632, R4 ;  /* 0x0000763251047816 */ /* 0x040fe20000000004 */
[----:B------:R-:W-:Y:S01]  /*1660*/  FFMA.FTZ R10, R0, R7, R3 ;  /* 0x00000007000a7223 */ /* 0x000fe20000010003 */
[----:B------:R-:W-:-:S02]  /*1670*/  SHF.L.U32 R81, R81, 0x10, RZ ;  /* 0x0000001051517819 */ /* 0x000fc400000006ff */
        /* <DEDUP_REMOVED lines=37> */
[----:B------:R-:W-:Y:S02]  /*18d0*/  FFMA.FTZ R2, R83, R2, R4 ;  /* 0x0000000253027223 */ /* 0x000fe40000010004 */
[C---:B------:R-:W-:Y:S02]  /*18e0*/  FFMA.FTZ R3, R6.reuse, R79, R3 ;  /* 0x0000004f06037223 */ /* 0x040fe40000010003 */
[----:B------:R-:W-:-:S03]  /*18f0*/  FFMA.FTZ R2, R6, R5, R2 ;  /* 0x0000000506027223 */ /* 0x000fc60000010002 */
[----:B------:R-:W0:Y:S04]  /*1900*/  SHFL.BFLY PT, R0, R3, 0x10, 0x1f ;  /* 0x0e001f0003007f89 */ /* 0x000e2800000e0000 */
[----:B------:R-:W1:Y:S01]  /*1910*/  SHFL.BFLY PT, R5, R2, 0x10, 0x1f ;  /* 0x0e001f0002057f89 */ /* 0x000e6200000e0000 */
[----:B0-----:R-:W-:Y:S01]  /*1920*/  FADD.FTZ R0, R3, R0 ;  /* 0x0000000003007221 */ /* 0x001fe20000010000 */
[----:B-1----:R-:W-:-:S04]  /*1930*/  FADD.FTZ R6, R2, R5 ;  /* 0x0000000502067221 */ /* 0x002fc80000010000 */
        /* <DEDUP_REMOVED lines=10> */
[----:B------:R-:W2:Y:S01]  /*19e0*/  S2UR UR5, SR_CgaCtaId ;  /* 0x00000000000579c3 */ /* 0x000ea20000008800 */
[----:B------:R-:W-:Y:S01]  /*19f0*/  LOP3.LUT P0, RZ, R85, 0x1f, RZ, 0xc0, !PT ;  /* 0x0000001f55ff7812 */ /* 0x000fe2000780c0ff */
[----:B0-----:R-:W-:Y:S01]  /*1a00*/  FADD.FTZ R3, R4, R3 ;  /* 0x0000000304037221 */ /* 0x001fe20000010000 */
[----:B-1----:R-:W-:-:S04]  /*1a10*/  FADD.FTZ R9, R8, R9 ;  /* 0x0000000908097221 */ /* 0x002fc80000010000 */
[----:B------:R-:W0:Y:S04]  /*1a20*/  SHFL.BFLY PT, R2, R3, 0x1, 0x1f ;  /* 0x0c201f0003027f89 */ /* 0x000e2800000e0000 */
[----:B------:R-:W1:Y:S01]  /*1a30*/  SHFL.BFLY PT, R6, R9, 0x1, 0x1f ;  /* 0x0c201f0009067f89 */ /* 0x000e6200000e0000 */
[----:B------:R-:W-:Y:S01]  /*1a40*/  SHF.R.S32.HI R0, RZ, 0x1f, R85 ;  /* 0x0000001fff007819 */ /* 0x000fe20000011455 */
[----:B------:R-:W-:-:S03]  /*1a50*/  UMOV UR4, 0x400 ;  /* 0x0000040000047882 */ /* 0x000fc60000000000 */
[----:B------:R-:W-:Y:S01]  /*1a60*/  LEA.HI R0, R0, R85, RZ, 0x5 ;  /* 0x0000005500007211 */ /* 0x000fe200078f28ff */
[----:B--2---:R-:W-:-:S03]  /*1a70*/  ULEA UR4, UR5, UR4, 0x18 ;  /* 0x0000000405047291 */ /* 0x004fc6000f8ec03f */
[----:B------:R-:W-:-:S04]  /*1a80*/  SHF.R.S32.HI R0, RZ, 0x5, R0 ;  /* 0x00000005ff007819 */ /* 0x000fc80000011400 */
[----:B------:R-:W-:Y:S01]  /*1a90*/  LEA R0, R0, UR4, 0x2 ;  /* 0x0000000400007c11 */ /* 0x000fe2000f8e10ff */
[----:B0-----:R-:W-:Y:S01]  /*1aa0*/  @!P0 FADD.FTZ R5, R3, R2 ;  /* 0x0000000203058221 */ /* 0x001fe20000010000 */
[----:B-1----:R-:W-:-:S04]  /*1ab0*/  FADD.FTZ R7, R9, R6 ;  /* 0x0000000609077221 */ /* 0x002fc80000010000 */
[----:B------:R0:W-:Y:S04]  /*1ac0*/  @!P0 STS [R0], R5 ;  /* 0x0000000500008388 */ /* 0x0001e80000000800 */
[----:B------:R0:W-:Y:S01]  /*1ad0*/  @!P0 STS [R0+0x10], R7 ;  /* 0x0000100700008388 */ /* 0x0001e20000000800 */
[----:B------:R-:W-:Y:S01]  /*1ae0*/  BAR.SYNC.DEFER_BLOCKING 0x0 ;  /* 0x0000000000007b1d */ /* 0x000fe20000010000 */
[----:B------:R-:W-:-:S05]  /*1af0*/  ISETP.NE.AND P0, PT, R85, RZ, PT ;  /* 0x000000ff5500720c */ /* 0x000fca0003f05270 */
[----:B------:R-:W-:Y:S08]  /*1b00*/  BSSY B0, `(.L_x_42) ;  /* 0x0000010000007945 */ /* 0x000ff00003800000 */
[----:B0-----:R-:W-:Y:S05]  /*1b10*/  @P0 BRA `(.L_x_43) ;  /* 0x0000000000380947 */ /* 0x001fea0003800000 */
[----:B------:R-:W0:Y:S01]  /*1b20*/  LDS.128 R4, [UR4] ;  /* 0x00000004ff047984 */ /* 0x000e220008000c00 */
[----:B------:R-:W1:Y:S03]  /*1b30*/  LDC.64 R2, c[0x0][0x210] ;  /* 0x00008400ff027b82 */ /* 0x000e660000000a00 */
[----:B------:R-:W2:Y:S01]  /*1b40*/  LDS.128 R8, [UR4+0x10] ;  /* 0x00001004ff087984 */ /* 0x000ea20008000c00 */
[----:B-1----:R-:W-:-:S04]  /*1b50*/  IMAD.WIDE R84, R84, 0x4, R2 ;  /* 0x0000000454547825 */ /* 0x002fc800078e0202 */
[----:B0-----:R-:W-:Y:S01]  /*1b60*/  FADD.FTZ R4, RZ, R4 ;  /* 0x00000004ff047221 */ /* 0x001fe20000010000 */
[----:B--2---:R-:W-:-:S03]  /*1b70*/  FADD.FTZ R8, RZ, R8 ;  /* 0x00000008ff087221 */ /* 0x004fc60000010000 */
[----:B------:R-:W-:Y:S01]  /*1b80*/  FADD.FTZ R5, R4, R5 ;  /* 0x0000000504057221 */ /* 0x000fe20000010000 */
[----:B------:R-:W-:-:S03]  /*1b90*/  FADD.FTZ R9, R8, R9 ;  /* 0x0000000908097221 */ /* 0x000fc60000010000 */
[----:B------:R-:W-:Y:S01]  /*1ba0*/  FADD.FTZ R6, R5, R6 ;  /* 0x0000000605067221 */ /* 0x000fe20000010000 */
[----:B------:R-:W-:-:S03]  /*1bb0*/  FADD.FTZ R10, R9, R10 ;  /* 0x0000000a090a7221 */ /* 0x000fc60000010000 */
[----:B------:R-:W-:Y:S01]  /*1bc0*/  FADD.FTZ R7, R6, R7 ;  /* 0x0000000706077221 */ /* 0x000fe20000010000 */
[----:B------:R-:W-:-:S04]  /*1bd0*/  FADD.FTZ R11, R10, R11 ;  /* 0x0000000b0a0b7221 */ /* 0x000fc80000010000 */
[----:B------:R0:W-:Y:S04]  /*1be0*/  STG.E desc[UR6][R84.64], R7 ;  /* 0x0000000754007986 */ /* 0x0001e8000c101906 */
[----:B------:R0:W-:Y:S02]  /*1bf0*/  STG.E desc[UR6][R84.64+0x600], R11 ;  /* 0x0006000b54007986 */ /* 0x0001e4000c101906 */
.L_x_43:
[----:B------:R-:W-:Y:S05]  /*1c00*/  BSYNC B0 ;  /* 0x0000000000007941 */ /* 0x000fea0003800000 */
.L_x_42:
[----:B------:R-:W-:Y:S01]  /*1c10*/  PREEXIT ;  /* 0x000000000000782d */ /* 0x000fe20000000000 */
[----:B------:R-:W-:Y:S05]  /*1c20*/  EXIT ;  /* 0x000000000000794d */ /* 0x000fea0003800000 */
.L_x_44:
        /* <DEDUP_REMOVED lines=13> */
.L_x_114:


//--------------------- .text._Z31router_gemm_kernel_float_outputI13__nv_bfloat16Li128ELi8ELi1ELi384ELi7168EEvPfPKT_S4_ --------------------------
	.section	.text._Z31router_gemm_kernel_float_outputI13__nv_bfloat16Li128ELi8ELi1ELi384ELi7168EEvPfPKT_S4_,"ax",@progbits
	.align	128
        .global         _Z31router_gemm_kernel_float_outputI13__nv_bfloat16Li128ELi8ELi1ELi384ELi7168EEvPfPKT_S4_
        .type           _Z31router_gemm_kernel_float_outputI13__nv_bfloat16Li128ELi8ELi1ELi384ELi7168EEvPfPKT_S4_,@function
        .size           _Z31router_gemm_kernel_float_outputI13__nv_bfloat16Li128ELi8ELi1ELi384ELi7168EEvPfPKT_S4_,(.L_x_115 - _Z31router_gemm_kernel_float_outputI13__nv_bfloat16Li128ELi8ELi1ELi384ELi7168EEvPfPKT_S4_)
        .other          _Z31router_gemm_kernel_float_outputI13__nv_bfloat16Li128ELi8ELi1ELi384ELi7168EEvPfPKT_S4_,@"STO_CUDA_ENTRY STV_DEFAULT"
_Z31router_gemm_kernel_float_outputI13__nv_bfloat16Li128ELi8ELi1ELi384ELi7168EEvPfPKT_S4_:
.text._Z31router_gemm_kernel_float_outputI13__nv_bfloat16Li128ELi8ELi1ELi384ELi7168EEvPfPKT_S4_:
        /* <DEDUP_REMOVED lines=27> */
[----:B------:R0:W4:Y:S04]  /*01b0*/  LDG.E.128 R8, desc[UR6][R60.64+0x3000] ;  /* 0x003000063c087981 */ /* 0x000128000c1e1d00 */
[----:B------:R-:W4:Y:S01]  /*01c0*/  LDG.E.128 R4, desc[UR6][R4.64+0x3000] ;  /* 0x0030000604047981 */ /* 0x000f22000c1e1d00 */
[----:B--2---:R-:W-:-:S02]  /*01d0*/  PRMT R3, R56, 0x7632, R3 ;  /* 0x0000763238037816 */ /* 0x004fc40000000003 */
[----:B0-----:R-:W-:Y:S02]  /*01e0*/  SHF.L.U32 R61, R56, 0x10, RZ ;  /* 0x00000010383d7819 */ /* 0x001fe400000006ff */
[----:B------:R-:W-:Y:S02]  /*01f0*/  SHF.L.U32 R3, R3, 0x10, RZ ;  /* 0x0000001003037819 */ /* 0x000fe400000006ff */
[C---:B-----5:R-:W-:Y:S01]  /*0200*/  PRMT R56, R52.reuse, 0x7632, R56 ;  /* 0x0000763234387816 */ /* 0x060fe20000000038 */
[----:B------:R-:W-:-:S04]  /*0210*/  IMAD.U32 R52, R52, 0x10000, RZ ;  /* 0x0001000034347824 */ /* 0x000fc800078e00ff */
[----:B------:R-:W-:Y:S02]  /*0220*/  IMAD.U32 R56, R56, 0x10000, RZ ;  /* 0x0001000038387824 */ /* 0x000fe400078e00ff */
[----:B------:R-:W-:Y:S01]  /*0230*/  FFMA.FTZ R60, R52, R61, RZ ;  /* 0x0000003d343c7223 */ /* 0x000fe200000100ff */
[----:B------:R-:W-:Y:S01]  /*0240*/  SHF.L.U32 R61, R57, 0x10, RZ ;  /* 0x00000010393d7819 */ /* 0x000fe200000006ff */
[----:B------:R-:W-:Y:S01]  /*0250*/  IMAD.U32 R52, R53, 0x10000, RZ ;  /* 0x0001000035347824 */ /* 0x000fe200078e00ff */
[----:B------:R-:W-:Y:S01]  /*0260*/  PRMT R57, R57, 0x7632, R57 ;  /* 0x0000763239397816 */ /* 0x000fe20000000039 */
[----:B------:R-:W-:Y:S01]  /*0270*/  FFMA.FTZ R3, R56, R3, R60 ;  /* 0x0000000338037223 */ /* 0x000fe2000001003c */
[----:B------:R-:W-:-:S03]  /*0280*/  PRMT R53, R53, 0x7632, R53 ;  /* 0x0000763235357816 */ /* 0x000fc60000000035 */
[----:B------:R-:W-:Y:S01]  /*0290*/  FFMA.FTZ R3, R52, R61, R3 ;  /* 0x0000003d34037223 */ /* 0x000fe20000010003 */
[----:B------:R-:W-:Y:S01]  /*02a0*/  SHF.L.U32 R52, R57, 0x10, RZ ;  /* 0x0000001039347819 */ /* 0x000fe200000006ff */
[----:B------:R-:W-:Y:S01]  /*02b0*/  IMAD.U32 R60, R53, 0x10000, RZ ;  /* 0x00010000353c7824 */ /* 0x000fe200078e00ff */
[----:B------:R-:W-:Y:S01]  /*02c0*/  PRMT R56, R58, 0x7632, R56 ;  /* 0x000076323a387816 */ /* 0x000fe20000000038 */
[----:B------:R-:W-:Y:S01]  /*02d0*/  IMAD.U32 R57, R54, 0x10000, RZ ;  /* 0x0001000036397824 */ /* 0x000fe200078e00ff */
[----:B------:R-:W-:Y:S01]  /*02e0*/  SHF.L.U32 R58, R58, 0x10, RZ ;  /* 0x000000103a3a7819 */ /* 0x000fe200000006ff */
[----:B------:R-:W-:Y:S01]  /*02f0*/  FFMA.FTZ R52, R60, R52, R3 ;  /* 0x000000343c347223 */ /* 0x000fe20000010003 */
[----:B------:R-:W-:Y:S02]  /*0300*/  PRMT R53, R54, 0x7632, R53 ;  /* 0x0000763236357816 */ /* 0x000fe40000000035 */
[----:B------:R-:W-:Y:S01]  /*0310*/  SHF.L.U32 R56, R56, 0x10, RZ ;  /* 0x0000001038387819 */ /* 0x000fe200000006ff */
[----:B------:R-:W-:-:S02]  /*0320*/  FFMA.FTZ R58, R57, R58, R52 ;  /* 0x0000003a393a7223 */ /* 0x000fc40000010034 */
[----:B------:R-:W-:Y:S01]  /*0330*/  IMAD.U32 R53, R53, 0x10000, RZ ;  /* 0x0001000035357824 */ /* 0x000fe200078e00ff */
        /* <DEDUP_REMOVED lines=8> */
[----:B---3--:R-:W-:Y:S01]  /*03c0*/  PRMT R54, R44, 0x7632, R54 ;  /* 0x000076322c367816 */ /* 0x008fe20000000036 */
[----:B----4-:R-:W-:Y:S01]  /*03d0*/  IMAD.U32 R53, R48, 0x10000, RZ ;  /* 0x0001000030357824 */ /* 0x010fe200078e00ff */
        /* <DEDUP_REMOVED lines=14> */
[C---:B------:R-:W-:Y:S02]  /*04c0*/  PRMT R45, R46.reuse, 0x7632, R45 ;  /* 0x000076322e2d7816 */ /* 0x040fe4000000002d */
[----:B------:R-:W-:Y:S01]  /*04d0*/  SHF.L.U32 R53, R46, 0x10, RZ ;  /* 0x000000102e357819 */ /* 0x000fe200000006ff */
[----:B------:R-:W-:Y:S01]  /*04e0*/  FFMA.FTZ R49, R49, R44, R48 ;  /* 0x0000002c31317223 */ /* 0x000fe20000010030 */
[C---:B------:R-:W-:Y:S01]  /*04f0*/  PRMT R3, R50.reuse, 0x7632, R3 ;  /* 0x0000763232037816 */ /* 0x040fe20000000003 */
[----:B------:R-:W-:Y:S01]  /*0500*/  IMAD.U32 R50, R50, 0x10000, RZ ;  /* 0x0001000032327824 */ /* 0x000fe200078e00ff */
[----:B------:R-:W-:-:S03]  /*0510*/  SHF.L.U32 R46, R45, 0x10, RZ ;  /* 0x000000102d2e7819 */ /* 0x000fc600000006ff */
[----:B------:R-:W-:Y:S02]  /*0520*/  IMAD.U32 R3, R3, 0x10000, RZ ;  /* 0x0001000003037824 */ /* 0x000fe400078e00ff */
[----:B------:R-:W-:Y:S01]  /*0530*/  FFMA.FTZ R50, R50, R53, R49 ;  /* 0x0000003532327223 */ /* 0x000fe20000010031 */
        /* <DEDUP_REMOVED lines=151> */
[--C-:B------:R-:W-:Y:S01]  /*0eb0*/  FFMA.FTZ R13, R9, R14, R8.reuse ;  /* 0x0000000e090d7223 */ /* 0x100fe20000010008 */
        /* <DEDUP_REMOVED lines=8> */
[----:B------:R-:W-:Y:S01]  /*0f40*/  PRMT R4, R11, 0x7632, R4 ;  /* 0x000076320b047816 */ /* 0x000fe20000000004 */
[----:B------:R-:W-:Y:S01]  /*0f50*/  IMAD.U32 R6, R7, 0x10000, RZ ;  /* 0x0001000007067824 */ /* 0x000fe200078e00ff */
[----:B------:R-:W-:Y:S01]  /*0f60*/  SHF.L.U32 R11, R11, 0x10, RZ ;  /* 0x000000100b0b7819 */ /* 0x000fe200000006ff */
[----:B------:R-:W-:Y:S01]  /*0f70*/  FFMA.FTZ R8, R3, R8, R10 ;  /* 0x0000000803087223 */ /* 0x000fe2000001000a */
[----:B------:R-:W-:Y:S01]  /*0f80*/  PRMT R5, R7, 0x7632, R5 ;  /* 0x0000763207057816 */ /* 0x000fe20000000005 */
[----:B------:R-:W-:Y:S02]  /*0f90*/  IMAD.U32 R4, R4, 0x10000, RZ ;  /* 0x0001000004047824 */ /* 0x000fe400078e00ff */
[----:B------:R-:W-:Y:S01]  /*0fa0*/  FFMA.FTZ R11, R11, R6, R8 ;  /* 0x000000060b0b7223 */ /* 0x000fe20000010008 */
[----:B------:R-:W-:-:S05]  /*0fb0*/  SHF.L.U32 R5, R5, 0x10, RZ ;  /* 0x0000001005057819 */ /* 0x000fca00000006ff */
[----:B------:R-:W-:-:S05]  /*0fc0*/  FFMA.FTZ R4, R4, R5, R11 ;  /* 0x0000000504047223 */ /* 0x000fca000001000b */
[----:B------:R-:W0:Y:S02]  /*0fd0*/  SHFL.BFLY PT, R3, R4, 0x10, 0x1f ;  /* 0x0e001f0004037f89 */ /* 0x000e2400000e0000 */
[----:B0-----:R-:W-:-:S05]  /*0fe0*/  FADD.FTZ R3, R4, R3 ;  /* 0x0000000304037221 */ /* 0x001fca0000010000 */
[----:B------:R-:W0:Y:S02]  /*0ff0*/  SHFL.BFLY PT, R6, R3, 0x8, 0x1f ;  /* 0x0d001f0003067f89 */ /* 0x000e2400000e0000 */
[----:B0-----:R-:W-:-:S05]  /*1000*/  FADD.FTZ R6, R3, R6 ;  /* 0x0000000603067221 */ /* 0x001fca0000010000 */
[----:B------:R-:W0:Y:S01]  /*1010*/  SHFL.BFLY PT, R5, R6, 0x4, 0x1f ;  /* 0x0c801f0006057f89 */ /* 0x000e2200000e0000 */
[----:B------:R-:W-:Y:S01]  /*1020*/  LOP3.LUT P0, RZ, R0, 0x1f, RZ, 0xc0, !PT ;  /* 0x0000001f00ff7812 */ /* 0x000fe2000780c0ff */
[----:B0-----:R-:W-:-:S05]  /*1030*/  FADD.FTZ R5, R6, R5 ;  /* 0x0000000506057221 */ /* 0x001fca0000010000 */
[----:B------:R-:W0:Y:S01]  /*1040*/  SHFL.BFLY PT, R8, R5, 0x2, 0x1f ;  /* 0x0c401f0005087f89 */ /* 0x000e2200000e0000 */
[----:B------:R-:W-:Y:S01]  /*1050*/  BSSY B0, `(.L_x_45) ;  /* 0x000000d000007945 */ /* 0x000fe20003800000 */
[----:B0-----:R-:W-:-:S05]  /*1060*/  FADD.FTZ R8, R5, R8 ;  /* 0x0000000805087221 */ /* 0x001fca0000010000 */
[----:B------:R0:W1:Y:S01]  /*1070*/  SHFL.BFLY PT, R7, R8, 0x1, 0x1f ;  /* 0x0c201f0008077f89 */ /* 0x00006200000e0000 */
[----:B------:R-:W-:Y:S05]  /*1080*/  @P0 BRA `(.L_x_46) ;  /* 0x0000000000240947 */ /* 0x000fea0003800000 */
[----:B------:R-:W2:Y:S01]  /*1090*/  S2UR UR5, SR_CgaCtaId ;  /* 0x00000000000579c3 */ /* 0x000ea20000008800 */
[----:B------:R-:W-:Y:S01]  /*10a0*/  SHF.R.S32.HI R3, RZ, 0x1f, R0 ;  /* 0x0000001fff037819 */ /* 0x000fe20000011400 */
[----:B------:R-:W-:Y:S01]  /*10b0*/  UMOV UR4, 0x400 ;  /* 0x0000040000047882 */ /* 0x000fe20000000000 */
[----:B01----:R-:W-:Y:S02]  /*10c0*/  FADD.FTZ R8, R8, R7 ;  /* 0x0000000708087221 */ /* 0x003fe40000010000 */
[----:B------:R-:W-:-:S04]  /*10d0*/  LEA.HI R3, R3, R0, RZ, 0x5 ;  /* 0x0000000003037211 */ /* 0x000fc800078f28ff */
[----:B------:R-:W-:Y:S01]  /*10e0*/  SHF.R.S32.HI R3, RZ, 0x5, R3 ;  /* 0x00000005ff037819 */ /* 0x000fe20000011403 */
[----:B--2---:R-:W-:-:S06]  /*10f0*/  ULEA UR4, UR5, UR4, 0x18 ;  /* 0x0000000405047291 */ /* 0x004fcc000f8ec03f */
[----:B------:R-:W-:-:S05]  /*1100*/  LEA R3, R3, UR4, 0x2 ;  /* 0x0000000403037c11 */ /* 0x000fca000f8e10ff */
[----:B------:R2:W-:Y:S02]  /*1110*/  STS [R3], R8 ;  /* 0x0000000803007388 */ /* 0x0005e40000000800 */
.L_x_46:
[----:B------:R-:W-:Y:S05]  /*1120*/  BSYNC B0 ;  /* 0x0000000000007941 */ /* 0x000fea0003800000 */
.L_x_45:
[----:B------:R-:W-:Y:S01]  /*1130*/  BAR.SYNC.DEFER_BLOCKING 0x0 ;  /* 0x0000000000007b1d */ /* 0x000fe20000010000 */
[----:B------:R-:W-:-:S05]  /*1140*/  ISETP.NE.AND P0, PT, R0, RZ, PT ;  /* 0x000000ff0000720c */ /* 0x000fca0003f05270 */
[----:B------:R-:W-:Y:S08]  /*1150*/  BSSY B0, `(.L_x_47) ;  /* 0x000000d000007945 */ /* 0x000ff00003800000 */
[----:B------:R-:W-:Y:S05]  /*1160*/  @P0 BRA `(.L_x_48) ;  /* 0x00000000002c0947 */ /* 0x000fea0003800000 */
[----:B------:R-:W3:Y:S01]  /*1170*/  S2UR UR5, SR_CgaCtaId ;  /* 0x00000000000579c3 */ /* 0x000ee20000008800 */
[----:B------:R-:W-:-:S07]  /*1180*/  UMOV UR4, 0x400 ;  /* 0x0000040000047882 */ /* 0x000fce0000000000 */
[----:B------:R-:W2:Y:S01]  /*1190*/  LDC.64 R4, c[0x0][0x210] ;  /* 0x00008400ff047b82 */ /* 0x000ea20000000a00 */
[----:B---3--:R-:W-:Y:S01]  /*11a0*/  ULEA UR4, UR5, UR4, 0x18 ;  /* 0x0000000405047291 */ /* 0x008fe2000f8ec03f */
[----:B--2---:R-:W-:-:S08]  /*11b0*/  IMAD.WIDE R2, R2, 0x4, R4 ;  /* 0x0000000402027825 */ /* 0x004fd000078e0204 */
[----:B0-----:R-:W0:Y:S02]  /*11c0*/  LDS.128 R8, [UR4] ;  /* 0x00000004ff087984 */ /* 0x001e240008000c00 */
[----:B0-----:R-:W-:-:S04]  /*11d0*/  FADD.FTZ R8, RZ, R8 ;  /* 0x00000008ff087221 */ /* 0x001fc80000010000 */
[----:B------:R-:W-:-:S04]  /*11e0*/  FADD.FTZ R9, R8, R9 ;  /* 0x0000000908097221 */ /* 0x000fc80000010000 */
[----:B------:R-:W-:-:S04]  /*11f0*/  FADD.FTZ R10, R9, R10 ;  /* 0x0000000a090a7221 */ /* 0x000fc80000010000 */
[----:B------:R-:W-:-:S05]  /*1200*/  FADD.FTZ R11, R10, R11 ;  /* 0x0000000b0a0b7221 */ /* 0x000fca0000010000 */
[----:B------:R3:W-:Y:S02]  /*1210*/  STG.E desc[UR6][R2.64], R11 ;  /* 0x0000000b02007986 */ /* 0x0007e4000c101906 */
.L_x_48:
[----:B------:R-:W-:Y:S05]  /*1220*/  BSYNC B0 ;  /* 0x0000000000007941 */ /* 0x000fea0003800000 */
.L_x_47:
[----:B------:R-:W-:Y:S01]  /*1230*/  PREEXIT ;  /* 0x000000000000782d */ /* 0x000fe20000000000 */
[----:B------:R-:W-:Y:S05]  /*1240*/  EXIT ;  /* 0x000000000000794d */ /* 0x000fea0003800000 */
.L_x_49:
        /* <DEDUP_REMOVED lines=11> */
.L_x_115:


//--------------------- .text._Z31router_gemm_kernel_float_outputI13__nv_bfloat16Li128ELi8ELi16ELi256ELi7168EEvPfPKT_S4_ --------------------------
	.section	.text._Z31router_gemm_kernel_float_outputI13__nv_bfloat16Li128ELi8ELi16ELi256ELi7168EEvPfPKT_S4_,"ax",@progbits
	.align	128
        .global         _Z31router_gemm_kernel_float_outputI13__nv_bfloat16Li128ELi8ELi16ELi256ELi7168EEvPfPKT_S4_
        .type           _Z31router_gemm_kernel_float_outputI13__nv_bfloat16Li128ELi8ELi16ELi256ELi7168EEvPfPKT_S4_,@function
        .size           _Z31router_gemm_kernel_float_outputI13__nv_bfloat16Li128ELi8ELi16ELi256ELi7168EEvPfPKT_S4_,(.L_x_116 - _Z31router_gemm_kernel_float_outputI13__nv_bfloat16Li128ELi8ELi16ELi256ELi7168EEvPfPKT_S4_)
        .other          _Z31router_gemm_kernel_float_outputI13__nv_bfloat16Li128ELi8ELi16ELi256ELi7168EEvPfPKT_S4_,@"STO_CUDA_ENTRY STV_DEFAULT"
_Z31router_gemm_kernel_float_outputI13__nv_bfloat16Li128ELi8ELi16ELi256ELi7168EEvPfPKT_S4_:
.text._Z31router_gemm_kernel_float_outputI13__nv_bfloat16Li128ELi8ELi16ELi256ELi7168EEvPfPKT_S4_:
        /* <DEDUP_REMOVED lines=2744> */
.L_x_51:
[----:B------:R-:W-:Y:S05]  /*ab80*/  BSYNC B0 ;  /* 0x0000000000007941 */ /* 0x000fea0003800000 */
.L_x_50:
[----:B------:R-:W-:Y:S01]  /*ab90*/  PREEXIT ;  /* 0x000000000000782d */ /* 0x000fe20000000000 */
[----:B------:R-:W-:Y:S05]  /*aba0*/  EXIT ;  /* 0x000000000000794d */ /* 0x000fea0003800000 */
.L_x_52:
        /* <DEDUP_REMOVED lines=13> */
.L_x_116:


//--------------------- .text._Z31router_gemm_kernel_float_outputI13__nv_bfloat16Li128ELi8ELi15ELi256ELi7168EEvPfPKT_S4_ --------------------------
	.section	.text._Z31router_gemm_kernel_float_outputI13__nv_bfloat16Li128ELi8ELi15ELi256ELi7168EEvPfPKT_S4_,"ax",@progbits
	.align	128
        .global         _Z31router_gemm_kernel_float_outputI13__nv_bfloat16Li128ELi8ELi15ELi256ELi7168EEvPfPKT_S4_
        .type           _Z31router_gemm_kernel_float_outputI13__nv_bfloat16Li128ELi8ELi15ELi256ELi7168EEvPfPKT_S4_,@function
        .size           _Z31router_gemm_kernel_float_outputI13__nv_bfloat16Li128ELi8ELi15ELi256ELi7168EEvPfPKT_S4_,(.L_x_117 - _Z31router_gemm_kernel_float_outputI13__nv_bfloat16Li128ELi8ELi15ELi256ELi7168EEvPfPKT_S4_)
        .other          _Z31router_gemm_kernel_float_outputI13__nv_bfloat16Li128ELi8ELi15ELi256ELi7168EEvPfPKT_S4_,@"STO_CUDA_ENTRY STV_DEFAULT"
_Z31router_gemm_kernel_float_outputI13__nv_bfloat16Li128ELi8ELi15ELi256ELi7168EEvPfPKT_S4_:
.text._Z31router_gemm_kernel_float_outputI13__nv_bfloat16Li128ELi8ELi15ELi256ELi7168EEvPfPKT_S4_:
        /* <DEDUP_REMOVED lines=2580> */
.L_x_54:
[----:B------:R-:W-:Y:S05]  /*a140*/  BSYNC B0 ;  /* 0x0000000000007941 */ /* 0x000fea0003800000 */
.L_x_53:
[----:B------:R-:W-:Y:S01]  /*a150*/  PREEXIT ;  /* 0x000000000000782d */ /* 0x000fe20000000000 */
[----:B------:R-:W-:Y:S05]  /*a160*/  EXIT ;  /* 0x000000000000794d */ /* 0x000fea0003800000 */
.L_x_55:
        /* <DEDUP_REMOVED lines=9> */
.L_x_117:


//--------------------- .text._Z31router_gemm_kernel_float_outputI13__nv_bfloat16Li128ELi8ELi14ELi256ELi7168EEvPfPKT_S4_ --------------------------
	.section	.text._Z31router_gemm_kernel_float_outputI13__nv_bfloat16Li128ELi8ELi14ELi256ELi7168EEvPfPKT_S4_,"ax",@progbits
	.align	128
        .global         _Z31router_gemm_kernel_float_outputI13__nv_bfloat16Li128ELi8ELi14ELi256ELi7168EEvPfPKT_S4_
        .type           _Z31router_gemm_kernel_float_outputI13__nv_bfloat16Li128ELi8ELi14ELi256ELi7168EEvPfPKT_S4_,@function
        .size           _Z31router_gemm_kernel_float_outputI13__nv_bfloat16Li128ELi8ELi14ELi256ELi7168EEvPfPKT_S4_,(.L_x_118 - _Z31router_gemm_kernel_float_outputI13__nv_bfloat16Li128ELi8ELi14ELi256ELi7168EEvPfPKT_S4_)
        .other          _Z31router_gemm_kernel_float_outputI13__nv_bfloat16Li128ELi8ELi14ELi256ELi7168EEvPfPKT_S4_,@"STO_CUDA_ENTRY STV_DEFAULT"
_Z31router_gemm_kernel_float_outputI13__nv_bfloat16Li128ELi8ELi14ELi256ELi7168EEvPfPKT_S4_:
.text._Z31router_gemm_kernel_float_outputI13__nv_bfloat16Li128ELi8ELi14ELi256ELi7168EEvPfPKT_S4_:
        /* <DEDUP_REMOVED lines=2416> */
.L_x_57:
[----:B------:R-:W-:Y:S05]  /*9700*/  BSYNC B0 ;  /* 0x0000000000007941 */ /* 0x000fea0003800000 */
.L_x_56:
[----:B------:R-:W-:Y:S01]  /*9710*/  PREEXIT ;  /* 0x000000000000782d */ /* 0x000fe20000000000 */
[----:B------:R-:W-:Y:S05]  /*9720*/  EXIT ;  /* 0x000000000000794d */ /* 0x000fea0003800000 */
.L_x_58:
        /* <DEDUP_REMOVED lines=13> */
.L_x_118:


//--------------------- .text._Z31router_gemm_kernel_float_outputI13__nv_bfloat16Li128ELi8ELi13ELi256ELi7168EEvPfPKT_S4_ --------------------------
	.section	.text._Z31router_gemm_kernel_float_outputI13__nv_bfloat16Li128ELi8ELi13ELi256ELi7168EEvPfPKT_S4_,"ax",@progbits
	.align	128
        .global         _Z31router_gemm_kernel_float_outputI13__nv_bfloat16Li128ELi8ELi13ELi256ELi7168EEvPfPKT_S4_
        .type           _Z31router_gemm_kernel_float_outputI13__nv_bfloat16Li128ELi8ELi13ELi256ELi7168EEvPfPKT_S4_,@function
        .size           _Z31router_gemm_kernel_float_outputI13__nv_bfloat16Li128ELi8ELi13ELi256ELi7168EEvPfPKT_S4_,(.L_x_119 - _Z31router_gemm_kernel_float_outputI13__nv_bfloat16Li128ELi8ELi13ELi256ELi7168EEvPfPKT_S4_)
        .other          _Z31router_gemm_kernel_float_outputI13__nv_bfloat16Li128ELi8ELi13ELi256ELi7168EEvPfPKT_S4_,@"STO_CUDA_ENTRY STV_DEFAULT"
_Z31router_gemm_kernel_float_outputI13__nv_bfloat16Li128ELi8ELi13ELi256ELi7168EEvPfPKT_S4_:
.text._Z31router_gemm_kernel_float_outputI13__nv_bfloat16Li128ELi8ELi13ELi256ELi7168EEvPfPKT_S4_:
        /* <DEDUP_REMOVED lines=2252> */
.L_x_60:
[----:B------:R-:W-:Y:S05]  /*8cc0*/  BSYNC B0 ;  /* 0x0000000000007941 */ /* 0x000fea0003800000 */
.L_x_59:
[----:B------:R-:W-:Y:S01]  /*8cd0*/  PREEXIT ;  /* 0x000000000000782d */ /* 0x000fe20000000000 */
[----:B------:R-:W-:Y:S05]  /*8ce0*/  EXIT ;  /* 0x000000000000794d */ /* 0x000fea0003800000 */
.L_x_61:
        /* <DEDUP_REMOVED lines=9> */
.L_x_119:


//--------------------- .text._Z31router_gemm_kernel_float_outputI13__nv_bfloat16Li128ELi8ELi12ELi256ELi7168EEvPfPKT_S4_ --------------------------
	.section	.text._Z31router_gemm_kernel_float_outputI13__nv_bfloat16Li128ELi8ELi12ELi256ELi7168EEvPfPKT_S4_,"ax",@progbits
	.align	128
        .global         _Z31router_gemm_kernel_float_outputI13__nv_bfloat16Li128ELi8ELi12ELi256ELi7168EEvPfPKT_S4_
        .type           _Z31router_gemm_kernel_float_outputI13__nv_bfloat16Li128ELi8ELi12ELi256ELi7168EEvPfPKT_S4_,@function
        .size           _Z31router_gemm_kernel_float_outputI13__nv_bfloat16Li128ELi8ELi12ELi256ELi7168EEvPfPKT_S4_,(.L_x_120 - _Z31router_gemm_kernel_float_outputI13__nv_bfloat16Li128ELi8ELi12ELi256ELi7168EEvPfPKT_S4_)
        .other          _Z31router_gemm_kernel_float_outputI13__nv_bfloat16Li128ELi8ELi12ELi256ELi7168EEvPfPKT_S4_,@"STO_CUDA_ENTRY STV_DEFAULT"
_Z31router_gemm_kernel_float_outputI13__nv_bfloat16Li128ELi8ELi12ELi256ELi7168EEvPfPKT_S4_:
.text._Z31router_gemm_kernel_float_outputI13__nv_bfloat16Li128ELi8ELi12ELi256ELi7168EEvPfPKT_S4_:
        /* <DEDUP_REMOVED lines=2088> */
.L_x_63:
[----:B------:R-:W-:Y:S05]  /*8280*/  BSYNC B0 ;  /* 0x0000000000007941 */ /* 0x000fea0003800000 */
.L_x_62:
[----:B------:R-:W-:Y:S01]  /*8290*/  PREEXIT ;  /* 0x000000000000782d */ /* 0x000fe20000000000 */
[----:B------:R-:W-:Y:S05]  /*82a0*/  EXIT ;  /* 0x000000000000794d */ /* 0x000fea0003800000 */
.L_x_64:
        /* <DEDUP_REMOVED lines=13> */
.L_x_120:


//--------------------- .text._Z31router_gemm_kernel_float_outputI13__nv_bfloat16Li128ELi8ELi11ELi256ELi7168EEvPfPKT_S4_ --------------------------
	.section	.text._Z31router_gemm_kernel_float_outputI13__nv_bfloat16Li128ELi8ELi11ELi256ELi7168EEvPfPKT_S4_,"ax",@progbits
	.align	128
        .global         _Z31router_gemm_kernel_float_outputI13__nv_bfloat16Li128ELi8ELi11ELi256ELi7168EEvPfPKT_S4_
        .type           _Z31router_gemm_kernel_float_outputI13__nv_bfloat16Li128ELi8ELi11ELi256ELi7168EEvPfPKT_S4_,@function
        .size           _Z31router_gemm_kernel_float_outputI13__nv_bfloat16Li128ELi8ELi11ELi256ELi7168EEvPfPKT_S4_,(.L_x_121 - _Z31router_gemm_kernel_float_outputI13__nv_bfloat16Li128ELi8ELi11ELi256ELi7168EEvPfPKT_S4_)
        .other          _Z31router_gemm_kernel_float_outputI13__nv_bfloat16Li128ELi8ELi11ELi256ELi7168EEvPfPKT_S4_,@"STO_CUDA_ENTRY STV_DEFAULT"
_Z31router_gemm_kernel_float_outputI13__nv_bfloat16Li128ELi8ELi11ELi256ELi7168EEvPfPKT_S4_:
.text._Z31router_gemm_kernel_float_outputI13__nv_bfloat16Li128ELi8ELi11ELi256ELi7168EEvPfPKT_S4_:
        /* <DEDUP_REMOVED lines=1924> */
.L_x_66:
[----:B------:R-:W-:Y:S05]  /*7840*/  BSYNC B0 ;  /* 0x0000000000007941 */ /* 0x000fea0003800000 */
.L_x_65:
[----:B------:R-:W-:Y:S01]  /*7850*/  PREEXIT ;  /* 0x000000000000782d */ /* 0x000fe20000000000 */
[----:B------:R-:W-:Y:S05]  /*7860*/  EXIT ;  /* 0x000000000000794d */ /* 0x000fea0003800000 */
.L_x_67:
        /* <DEDUP_REMOVED lines=9> */
.L_x_121:


//--------------------- .text._Z31router_gemm_kernel_float_outputI13__nv_bfloat16Li128ELi8ELi10ELi256ELi7168EEvPfPKT_S4_ --------------------------
	.section	.text._Z31router_gemm_kernel_float_outputI13__nv_bfloat16Li128ELi8ELi10ELi256ELi7168EEvPfPKT_S4_,"ax",@progbits
	.align	128
        .global         _Z31router_gemm_kernel_float_outputI13__nv_bfloat16Li128ELi8ELi10ELi256ELi7168EEvPfPKT_S4_
        .type           _Z31router_gemm_kernel_float_outputI13__nv_bfloat16Li128ELi8ELi10ELi256ELi7168EEvPfPKT_S4_,@function
        .size           _Z31router_gemm_kernel_float_outputI13__nv_bfloat16Li128ELi8ELi10ELi256ELi7168EEvPfPKT_S4_,(.L_x_122 - _Z31router_gemm_kernel_float_outputI13__nv_bfloat16Li128ELi8ELi10ELi256ELi7168EEvPfPKT_S4_)
        .other          _Z31router_gemm_kernel_float_outputI13__nv_bfloat16Li128ELi8ELi10ELi256ELi7168EEvPfPKT_S4_,@"STO_CUDA_ENTRY STV_DEFAULT"
_Z31router_gemm_kernel_float_outputI13__nv_bfloat16Li128ELi8ELi10ELi256ELi7168EEvPfPKT_S4_:
.text._Z31router_gemm_kernel_float_outputI13__nv_bfloat16Li128ELi8ELi10ELi256ELi7168EEvPfPKT_S4_:
        /* <DEDUP_REMOVED lines=1760> */
.L_x_69:
[----:B------:R-:W-:Y:S05]  /*6e00*/  BSYNC B0 ;  /* 0x0000000000007941 */ /* 0x000fea0003800000 */
.L_x_68:
[----:B------:R-:W-:Y:S01]  /*6e10*/  PREEXIT ;  /* 0x000000000000782d */ /* 0x000fe20000000000 */
[----:B------:R-:W-:Y:S05]  /*6e20*/  EXIT ;  /* 0x000000000000794d */ /* 0x000fea0003800000 */
.L_x_70:
        /* <DEDUP_REMOVED lines=13> */
.L_x_122:


//--------------------- .text._Z31router_gemm_kernel_float_outputI13__nv_bfloat16Li128ELi8ELi9ELi256ELi7168EEvPfPKT_S4_ --------------------------
	.section	.text._Z31router_gemm_kernel_float_outputI13__nv_bfloat16Li128ELi8ELi9ELi256ELi7168EEvPfPKT_S4_,"ax",@progbits
	.align	128
        .global         _Z31router_gemm_kernel_float_outputI13__nv_bfloat16Li128ELi8ELi9ELi256ELi7168EEvPfPKT_S4_
        .type           _Z31router_gemm_kernel_float_outputI13__nv_bfloat16Li128ELi8ELi9ELi256ELi7168EEvPfPKT_S4_,@function
        .size           _Z31router_gemm_kernel_float_outputI13__nv_bfloat16Li128ELi8ELi9ELi256ELi7168EEvPfPKT_S4_,(.L_x_123 - _Z31router_gemm_kernel_float_outputI13__nv_bfloat16Li128ELi8ELi9ELi256ELi7168EEvPfPKT_S4_)
        .other          _Z31router_gemm_kernel_float_outputI13__nv_bfloat16Li128ELi8ELi9ELi256ELi7168EEvPfPKT_S4_,@"STO_CUDA_ENTRY STV_DEFAULT"
_Z31router_gemm_kernel_float_outputI13__nv_bfloat16Li128ELi8ELi9ELi256ELi7168EEvPfPKT_S4_:
.text._Z31router_gemm_kernel_float_outputI13__nv_bfloat16Li128ELi8ELi9ELi256ELi7168EEvPfPKT_S4_:
        /* <DEDUP_REMOVED lines=1596> */
.L_x_72:
[----:B------:R-:W-:Y:S05]  /*63c0*/  BSYNC B0 ;  /* 0x0000000000007941 */ /* 0x000fea0003800000 */
.L_x_71:
[----:B------:R-:W-:Y:S01]  /*63d0*/  PREEXIT ;  /* 0x000000000000782d */ /* 0x000fe20000000000 */
[----:B------:R-:W-:Y:S05]  /*63e0*/  EXIT ;  /* 0x000000000000794d */ /* 0x000fea0003800000 */
.L_x_73:
        /* <DEDUP_REMOVED lines=9> */
.L_x_123:


//--------------------- .text._Z31router_gemm_kernel_float_outputI13__nv_bfloat16Li128ELi8ELi8ELi256ELi7168EEvPfPKT_S4_ --------------------------
	.section	.text._Z31router_gemm_kernel_float_outputI13__nv_bfloat16Li128ELi8ELi8ELi256ELi7168EEvPfPKT_S4_,"ax",@progbits
	.align	128
        .global         _Z31router_gemm_kernel_float_outputI13__nv_bfloat16Li128ELi8ELi8ELi256ELi7168EEvPfPKT_S4_
        .type           _Z31router_gemm_kernel_float_outputI13__nv_bfloat16Li128ELi8ELi8ELi256ELi7168EEvPfPKT_S4_,@function
        .size           _Z31router_gemm_kernel_float_outputI13__nv_bfloat16Li128ELi8ELi8ELi256ELi7168EEvPfPKT_S4_,(.L_x_124 - _Z31router_gemm_kernel_float_outputI13__nv_bfloat16Li128ELi8ELi8ELi256ELi7168EEvPfPKT_S4_)
        .other          _Z31router_gemm_kernel_float_outputI13__nv_bfloat16Li128ELi8ELi8ELi256ELi7168EEvPfPKT_S4_,@"STO_CUDA_ENTRY STV_DEFAULT"
_Z31router_gemm_kernel_float_outputI13__nv_bfloat16Li128ELi8ELi8ELi256ELi7168EEvPfPKT_S4_:
.text._Z31router_gemm_kernel_float_outputI13__nv_bfloat16Li128ELi8ELi8ELi256ELi7168EEvPfPKT_S4_:
        /* <DEDUP_REMOVED lines=1432> */
.L_x_75:
[----:B------:R-:W-:Y:S05]  /*5980*/  BSYNC B0 ;  /* 0x0000000000007941 */ /* 0x000fea0003800000 */
.L_x_74:
[----:B------:R-:W-:Y:S01]  /*5990*/  PREEXIT ;  /* 0x000000000000782d */ /* 0x000fe20000000000 */
[----:B------:R-:W-:Y:S05]  /*59a0*/  EXIT ;  /* 0x000000000000794d */ /* 0x000fea0003800000 */
.L_x_76:
        /* <DEDUP_REMOVED lines=13> */
.L_x_124:


//--------------------- .text._Z31router_gemm_kernel_float_outputI13__nv_bfloat16Li128ELi8ELi7ELi256ELi7168EEvPfPKT_S4_ --------------------------
	.section	.text._Z31router_gemm_kernel_float_outputI13__nv_bfloat16Li128ELi8ELi7ELi256ELi7168EEvPfPKT_S4_,"ax",@progbits
	.align	128
        .global         _Z31router_gemm_kernel_float_outputI13__nv_bfloat16Li128ELi8ELi7ELi256ELi7168EEvPfPKT_S4_
        .type           _Z31router_gemm_kernel_float_outputI13__nv_bfloat16Li128ELi8ELi7ELi256ELi7168EEvPfPKT_S4_,@function
        .size           _Z31router_gemm_kernel_float_outputI13__nv_bfloat16Li128ELi8ELi7ELi256ELi7168EEvPfPKT_S4_,(.L_x_125 - _Z31router_gemm_kernel_float_outputI13__nv_bfloat16Li128ELi8ELi7ELi256ELi7168EEvPfPKT_S4_)
        .other          _Z31router_gemm_kernel_float_outputI13__nv_bfloat16Li128ELi8ELi7ELi256ELi7168EEvPfPKT_S4_,@"STO_CUDA_ENTRY STV_DEFAULT"
_Z31router_gemm_kernel_float_outputI13__nv_bfloat16Li128ELi8ELi7ELi256ELi7168EEvPfPKT_S4_:
.text._Z31router_gemm_kernel_float_outputI13__nv_bfloat16Li128ELi8ELi7ELi256ELi7168EEvPfPKT_S4_:
        /* <DEDUP_REMOVED lines=1268> */
.L_x_78:
[----:B------:R-:W-:Y:S05]  /*4f40*/  BSYNC B0 ;  /* 0x0000000000007941 */ /* 0x000fea0003800000 */
.L_x_77:
[----:B------:R-:W-:Y:S01]  /*4f50*/  PREEXIT ;  /* 0x000000000000782d */ /* 0x000fe20000000000 */
[----:B------:R-:W-:Y:S05]  /*4f60*/  EXIT ;  /* 0x000000000000794d */ /* 0x000fea0003800000 */
.L_x_79:
        /* <DEDUP_REMOVED lines=9> */
.L_x_125:


//--------------------- .text._Z31router_gemm_kernel_float_outputI13__nv_bfloat16Li128ELi8ELi6ELi256ELi7168EEvPfPKT_S4_ --------------------------
	.section	.text._Z31router_gemm_kernel_float_outputI13__nv_bfloat16Li128ELi8ELi6ELi256ELi7168EEvPfPKT_S4_,"ax",@progbits
	.align	128
        .global         _Z31router_gemm_kernel_float_outputI13__nv_bfloat16Li128ELi8ELi6ELi256ELi7168EEvPfPKT_S4_
        .type           _Z31router_gemm_kernel_float_outputI13__nv_bfloat16Li128ELi8ELi6ELi256ELi7168EEvPfPKT_S4_,@function
        .size           _Z31router_gemm_kernel_float_outputI13__nv_bfloat16Li128ELi8ELi6ELi256ELi7168EEvPfPKT_S4_,(.L_x_126 - _Z31router_gemm_kernel_float_outputI13__nv_bfloat16Li128ELi8ELi6ELi256ELi7168EEvPfPKT_S4_)
        .other          _Z31router_gemm_kernel_float_outputI13__nv_bfloat16Li128ELi8ELi6ELi256ELi7168EEvPfPKT_S4_,@"STO_CUDA_ENTRY STV_DEFAULT"
_Z31router_gemm_kernel_float_outputI13__nv_bfloat16Li128ELi8ELi6ELi256ELi7168EEvPfPKT_S4_:
.text._Z31router_gemm_kernel_float_outputI13__nv_bfloat16Li128ELi8ELi6ELi256ELi7168EEvPfPKT_S4_:
        /* <DEDUP_REMOVED lines=1104> */
.L_x_81:
[----:B------:R-:W-:Y:S05]  /*4500*/  BSYNC B0 ;  /* 0x0000000000007941 */ /* 0x000fea0003800000 */
.L_x_80:
[----:B------:R-:W-:Y:S01]  /*4510*/  PREEXIT ;  /* 0x000000000000782d */ /* 0x000fe20000000000 */
[----:B------:R-:W-:Y:S05]  /*4520*/  EXIT ;  /* 0x000000000000794d */ /* 0x000fea0003800000 */
.L_x_82:
        /* <DEDUP_REMOVED lines=13> */
.L_x_126:


//--------------------- .text._Z31router_gemm_kernel_float_outputI13__nv_bfloat16Li128ELi8ELi5ELi256ELi7168EEvPfPKT_S4_ --------------------------
	.section	.text._Z31router_gemm_kernel_float_outputI13__nv_bfloat16Li128ELi8ELi5ELi256ELi7168EEvPfPKT_S4_,"ax",@progbits
	.align	128
        .global         _Z31router_gemm_kernel_float_outputI13__nv_bfloat16Li128ELi8ELi5ELi256ELi7168EEvPfPKT_S4_
        .type           _Z31router_gemm_kernel_float_outputI13__nv_bfloat16Li128ELi8ELi5ELi256ELi7168EEvPfPKT_S4_,@function
        .size           _Z31router_gemm_kernel_float_outputI13__nv_bfloat16Li128ELi8ELi5ELi256ELi7168EEvPfPKT_S4_,(.L_x_127 - _Z31router_gemm_kernel_float_outputI13__nv_bfloat16Li128ELi8ELi5ELi256ELi7168EEvPfPKT_S4_)
        .other          _Z31router_gemm_kernel_float_outputI13__nv_bfloat16Li128ELi8ELi5ELi256ELi7168EEvPfPKT_S4_,@"STO_CUDA_ENTRY STV_DEFAULT"
_Z31router_gemm_kernel_float_outputI13__nv_bfloat16Li128ELi8ELi5ELi256ELi7168EEvPfPKT_S4_:
.text._Z31router_gemm_kernel_float_outputI13__nv_bfloat16Li128ELi8ELi5ELi256ELi7168EEvPfPKT_S4_:
        /* <DEDUP_REMOVED lines=940> */
.L_x_84:
[----:B------:R-:W-:Y:S05]  /*3ac0*/  BSYNC B0 ;  /* 0x0000000000007941 */ /* 0x000fea0003800000 */
.L_x_83:
[----:B------:R-:W-:Y:S01]  /*3ad0*/  PREEXIT ;  /* 0x000000000000782d */ /* 0x000fe20000000000 */
[----:B------:R-:W-:Y:S05]  /*3ae0*/  EXIT ;  /* 0x000000000000794d */ /* 0x000fea0003800000 */
.L_x_85:
        /* <DEDUP_REMOVED lines=9> */
.L_x_127:


//--------------------- .text._Z31router_gemm_kernel_float_outputI13__nv_bfloat16Li128ELi8ELi4ELi256ELi7168EEvPfPKT_S4_ --------------------------
	.section	.text._Z31router_gemm_kernel_float_outputI13__nv_bfloat16Li128ELi8ELi4ELi256ELi7168EEvPfPKT_S4_,"ax",@progbits
	.align	128
        .global         _Z31router_gemm_kernel_float_outputI13__nv_bfloat16Li128ELi8ELi4ELi256ELi7168EEvPfPKT_S4_
        .type           _Z31router_gemm_kernel_float_outputI13__nv_bfloat16Li128ELi8ELi4ELi256ELi7168EEvPfPKT_S4_,@function
        .size           _Z31router_gemm_kernel_float_outputI13__nv_bfloat16Li128ELi8ELi4ELi256ELi7168EEvPfPKT_S4_,(.L_x_128 - _Z31router_gemm_kernel_float_outputI13__nv_bfloat16Li128ELi8ELi4ELi256ELi7168EEvPfPKT_S4_)
        .other          _Z31router_gemm_kernel_float_outputI13__nv_bfloat16Li128ELi8ELi4ELi256ELi7168EEvPfPKT_S4_,@"STO_CUDA_ENTRY STV_DEFAULT"
_Z31router_gemm_kernel_float_outputI13__nv_bfloat16Li128ELi8ELi4ELi256ELi7168EEvPfPKT_S4_:
.text._Z31router_gemm_kernel_float_outputI13__nv_bfloat16Li128ELi8ELi4ELi256ELi7168EEvPfPKT_S4_:
        /* <DEDUP_REMOVED lines=776> */
.L_x_87:
[----:B------:R-:W-:Y:S05]  /*3080*/  BSYNC B0 ;  /* 0x0000000000007941 */ /* 0x000fea0003800000 */
.L_x_86:
[----:B------:R-:W-:Y:S01]  /*3090*/  PREEXIT ;  /* 0x000000000000782d */ /* 0x000fe20000000000 */
[----:B------:R-:W-:Y:S05]  /*30a0*/  EXIT ;  /* 0x000000000000794d */ /* 0x000fea0003800000 */
.L_x_88:
        /* <DEDUP_REMOVED lines=13> */
.L_x_128:


//--------------------- .text._Z31router_gemm_kernel_float_outputI13__nv_bfloat16Li128ELi8ELi3ELi256ELi7168EEvPfPKT_S4_ --------------------------
	.section	.text._Z31router_gemm_kernel_float_outputI13__nv_bfloat16Li128ELi8ELi3ELi256ELi7168EEvPfPKT_S4_,"ax",@progbits
	.align	128
        .global         _Z31router_gemm_kernel_float_outputI13__nv_bfloat16Li128ELi8ELi3ELi256ELi7168EEvPfPKT_S4_
        .type           _Z31router_gemm_kernel_float_outputI13__nv_bfloat16Li128ELi8ELi3ELi256ELi7168EEvPfPKT_S4_,@function
        .size           _Z31router_gemm_kernel_float_outputI13__nv_bfloat16Li128ELi8ELi3ELi256ELi7168EEvPfPKT_S4_,(.L_x_129 - _Z31router_gemm_kernel_float_outputI13__nv_bfloat16Li128ELi8ELi3ELi256ELi7168EEvPfPKT_S4_)
        .other          _Z31router_gemm_kernel_float_outputI13__nv_bfloat16Li128ELi8ELi3ELi256ELi7168EEvPfPKT_S4_,@"STO_CUDA_ENTRY STV_DEFAULT"
_Z31router_gemm_kernel_float_outputI13__nv_bfloat16Li128ELi8ELi3ELi256ELi7168EEvPfPKT_S4_:
.text._Z31router_gemm_kernel_float_outputI13__nv_bfloat16Li128ELi8ELi3ELi256ELi7168EEvPfPKT_S4_:
        /* <DEDUP_REMOVED lines=612> */
.L_x_90:
[----:B------:R-:W-:Y:S05]  /*2640*/  BSYNC B0 ;  /* 0x0000000000007941 */ /* 0x000fea0003800000 */
.L_x_89:
[----:B------:R-:W-:Y:S01]  /*2650*/  PREEXIT ;  /* 0x000000000000782d */ /* 0x000fe20000000000 */
[----:B------:R-:W-:Y:S05]  /*2660*/  EXIT ;  /* 0x000000000000794d */ /* 0x000fea0003800000 */
.L_x_91:
        /* <DEDUP_REMOVED lines=9> */
.L_x_129:


//--------------------- .text._Z31router_gemm_kernel_float_outputI13__nv_bfloat16Li128ELi8ELi2ELi256ELi7168EEvPfPKT_S4_ --------------------------
	.section	.text._Z31router_gemm_kernel_float_outputI13__nv_bfloat16Li128ELi8ELi2ELi256ELi7168EEvPfPKT_S4_,"ax",@progbits
	.align	128
        .global         _Z31router_gemm_kernel_float_outputI13__nv_bfloat16Li128ELi8ELi2ELi256ELi7168EEvPfPKT_S4_
        .type           _Z31router_gemm_kernel_float_outputI13__nv_bfloat16Li128ELi8ELi2ELi256ELi7168EEvPfPKT_S4_,@function
        .size           _Z31router_gemm_kernel_float_outputI13__nv_bfloat16Li128ELi8ELi2ELi256ELi7168EEvPfPKT_S4_,(.L_x_130 - _Z31router_gemm_kernel_float_outputI13__nv_bfloat16Li128ELi8ELi2ELi256ELi7168EEvPfPKT_S4_)
        .other          _Z31router_gemm_kernel_float_outputI13__nv_bfloat16Li128ELi8ELi2ELi256ELi7168EEvPfPKT_S4_,@"STO_CUDA_ENTRY STV_DEFAULT"
_Z31router_gemm_kernel_float_outputI13__nv_bfloat16Li128ELi8ELi2ELi256ELi7168EEvPfPKT_S4_:
.text._Z31router_gemm_kernel_float_outputI13__nv_bfloat16Li128ELi8ELi2ELi256ELi7168EEvPfPKT_S4_:
        /* <DEDUP_REMOVED lines=448> */
.L_x_93:
[----:B------:R-:W-:Y:S05]  /*1c00*/  BSYNC B0 ;  /* 0x0000000000007941 */ /* 0x000fea0003800000 */
.L_x_92:
[----:B------:R-:W-:Y:S01]  /*1c10*/  PREEXIT ;  /* 0x000000000000782d */ /* 0x000fe20000000000 */
[----:B------:R-:W-:Y:S05]  /*1c20*/  EXIT ;  /* 0x000000000000794d */ /* 0x000fea0003800000 */
.L_x_94:
        /* <DEDUP_REMOVED lines=13> */
.L_x_130:


//--------------------- .text._Z31router_gemm_kernel_float_outputI13__nv_bfloat16Li128ELi8ELi1ELi256ELi7168EEvPfPKT_S4_ --------------------------
	.section	.text._Z31router_gemm_kernel_float_outputI13__nv_bfloat16Li128ELi8ELi1ELi256ELi7168EEvPfPKT_S4_,"ax",@progbits
	.align	128
        .global         _Z31router_gemm_kernel_float_outputI13__nv_bfloat16Li128ELi8ELi1ELi256ELi7168EEvPfPKT_S4_
        .type           _Z31router_gemm_kernel_float_outputI13__nv_bfloat16Li128ELi8ELi1ELi256ELi7168EEvPfPKT_S4_,@function
        .size           _Z31router_gemm_kernel_float_outputI13__nv_bfloat16Li128ELi8ELi1ELi256ELi7168EEvPfPKT_S4_,(.L_x_131 - _Z31router_gemm_kernel_float_outputI13__nv_bfloat16Li128ELi8ELi1ELi256ELi7168EEvPfPKT_S4_)
        .other          _Z31router_gemm_kernel_float_outputI13__nv_bfloat16Li128ELi8ELi1ELi256ELi7168EEvPfPKT_S4_,@"STO_CUDA_ENTRY STV_DEFAULT"
_Z31router_gemm_kernel_float_outputI13__nv_bfloat16Li128ELi8ELi1ELi256ELi7168EEvPfPKT_S4_:
.text._Z31router_gemm_kernel_float_outputI13__nv_bfloat16Li128ELi8ELi1ELi256ELi7168EEvPfPKT_S4_:
        /* <DEDUP_REMOVED lines=274> */
.L_x_96:
[----:B------:R-:W-:Y:S05]  /*1120*/  BSYNC B0 ;  /* 0x0000000000007941 */ /* 0x000fea0003800000 */
.L_x_95:
        /* <DEDUP_REMOVED lines=15> */
.L_x_98:
[----:B------:R-:W-:Y:S05]  /*1220*/  BSYNC B0 ;  /* 0x0000000000007941 */ /* 0x000fea0003800000 */
.L_x_97:
[----:B------:R-:W-:Y:S01]  /*1230*/  PREEXIT ;  /* 0x000000000000782d */ /* 0x000fe20000000000 */
[----:B------:R-:W-:Y:S05]  /*1240*/  EXIT ;  /* 0x000000000000794d */ /* 0x000fea0003800000 */
.L_x_99:
        /* <DEDUP_REMOVED lines=11> */
.L_x_131:


//--------------------- .nv.shared._Z31router_gemm_kernel_float_outputI13__nv_bfloat16Li128ELi8ELi16ELi384ELi7168EEvPfPKT_S4_ --------------------------
	.section	.nv.shared._Z31router_gemm_kernel_float_outputI13__nv_bfloat16Li128ELi8ELi16ELi384ELi7168EEvPfPKT_S4_,"aw",@nobits
	.sectionflags	@""
	.align	4
.nv.shared._Z31router_gemm_kernel_float_outputI13__nv_bfloat16Li128ELi8ELi16ELi384ELi7168EEvPfPKT_S4_:
	.zero		1280


//--------------------- .nv.shared.reserved.0     --------------------------
	.section	.nv.shared.reserved.0,"aw",@nobits
	.weak		__nv_reservedSMEM_offset_0_alias
	.size		__nv_reservedSMEM_offset_0_alias, 0, 0
	.other		__nv_reservedSMEM_offset_0_alias,@"STO_CUDA_RESERVED_SHARED STV_DEFAULT"
__nv_reservedSMEM_offset_0_alias:
	.zero		0


//--------------------- .nv.global                --------------------------
	.section	.nv.global,"aw",@nobits
.nv.global:
	.type		_ZN65_INTERNAL_cc3c4f23_29_dsv3_router_gemm_float_out_cu_edcd882f_34904cuda3std3__48in_placeE,@object
	.size		_ZN65_INTERNAL_cc3c4f23_29_dsv3_router_gemm_float_out_cu_edcd882f_34904cuda3std3__48in_placeE,(_ZN65_INTERNAL_cc3c4f23_29_dsv3_router_gemm_float_out_cu_edcd882f_34904cuda3std6ranges3__45__cpo8distanceE - _ZN65_INTERNAL_cc3c4f23_29_dsv3_router_gemm_float_out_cu_edcd882f_34904cuda3std3__48in_placeE)
_ZN65_INTERNAL_cc3c4f23_29_dsv3_router_gemm_float_out_cu_edcd882f_34904cuda3std3__48in_placeE:
	.zero		1
	.type		_ZN65_INTERNAL_cc3c4f23_29_dsv3_router_gemm_float_out_cu_edcd882f_34904cuda3std6ranges3__45__cpo8distanceE,@object
	.size		_ZN65_INTERNAL_cc3c4f23_29_dsv3_router_gemm_float_out_cu_edcd882f_34904cuda3std6ranges3__45__cpo8distanceE,(_ZN65_INTERNAL_cc3c4f23_29_dsv3_router_gemm_float_out_cu_edcd882f_34904cuda3std3__45__cpo6cbeginE - _ZN65_INTERNAL_cc3c4f23_29_dsv3_router_gemm_float_out_cu_edcd882f_34904cuda3std6ranges3__45__cpo8distanceE)
_ZN65_INTERNAL_cc3c4f23_29_dsv3_router_gemm_float_out_cu_edcd882f_34904cuda3std6ranges3__45__cpo8distanceE:
	.zero		1
	.type		_ZN65_INTERNAL_cc3c4f23_29_dsv3_router_gemm_float_out_cu_edcd882f_34904cuda3std3__45__cpo6cbeginE,@object
	.size		_ZN65_INTERNAL_cc3c4f23_29_dsv3_router_gemm_float_out_cu_edcd882f_34904cuda3std3__45__cpo6cbeginE,(_ZN65_INTERNAL_cc3c4f23_29_dsv3_router_gemm_float_out_cu_edcd882f_34904cuda3std6ranges3__45__cpo7advanceE - _ZN65_INTERNAL_cc3c4f23_29_dsv3_router_gemm_float_out_cu_edcd882f_34904cuda3std3__45__cpo6cbeginE)
_ZN65_INTERNAL_cc3c4f23_29_dsv3_router_gemm_float_out_cu_edcd882f_34904cuda3std3__45__cpo6cbeginE:
	.zero		1
	.type		_ZN65_INTERNAL_cc3c4f23_29_dsv3_router_gemm_float_out_cu_edcd882f_34904cuda3std6ranges3__45__cpo7advanceE,@object
	.size		_ZN65_INTERNAL_cc3c4f23_29_dsv3_router_gemm_float_out_cu_edcd882f_34904cuda3std6ranges3__45__cpo7advanceE,(_ZN65_INTERNAL_cc3c4f23_29_dsv3_router_gemm_float_out_cu_edcd882f_34904cuda3std3__45__cpo7crbeginE - _ZN65_INTERNAL_cc3c4f23_29_dsv3_router_gemm_float_out_cu_edcd882f_34904cuda3std6ranges3__45__cpo7advanceE)
_ZN65_INTERNAL_cc3c4f23_29_dsv3_router_gemm_float_out_cu_edcd882f_34904cuda3std6ranges3__45__cpo7advanceE:
	.zero		1
	.type		_ZN65_INTERNAL_cc3c4f23_29_dsv3_router_gemm_float_out_cu_edcd882f_34904cuda3std3__45__cpo7crbeginE,@object
	.size		_ZN65_INTERNAL_cc3c4f23_29_dsv3_router_gemm_float_out_cu_edcd882f_34904cuda3std3__45__cpo7crbeginE,(_ZN65_INTERNAL_cc3c4f23_29_dsv3_router_gemm_float_out_cu_edcd882f_34904cuda3std6ranges3__45__cpo4dataE - _ZN65_INTERNAL_cc3c4f23_29_dsv3_router_gemm_float_out_cu_edcd882f_34904cuda3std3__45__cpo7crbeginE)
_ZN65_INTERNAL_cc3c4f23_29_dsv3_router_gemm_float_out_cu_edcd882f_34904cuda3std3__45__cpo7crbeginE:
	.zero		1
	.type		_ZN65_INTERNAL_cc3c4f23_29_dsv3_router_gemm_float_out_cu_edcd882f_34904cuda3std6ranges3__45__cpo4dataE,@object
	.size		_ZN65_INTERNAL_cc3c4f23_29_dsv3_router_gemm_float_out_cu_edcd882f_34904cuda3std6ranges3__45__cpo4dataE,(_ZN65_INTERNAL_cc3c4f23_29_dsv3_router_gemm_float_out_cu_edcd882f_34904cuda3std6ranges3__45__cpo5beginE - _ZN65_INTERNAL_cc3c4f23_29_dsv3_router_gemm_float_out_cu_edcd882f_34904cuda3std6ranges3__45__cpo4dataE)
_ZN65_INTERNAL_cc3c4f23_29_dsv3_router_gemm_float_out_cu_edcd882f_34904cuda3std6ranges3__45__cpo4dataE:
	.zero		1
	.type		_ZN65_INTERNAL_cc3c4f23_29_dsv3_router_gemm_float_out_cu_edcd882f_34904cuda3std6ranges3__45__cpo5beginE,@object
	.size		_ZN65_INTERNAL_cc3c4f23_29_dsv3_router_gemm_float_out_cu_edcd882f_34904cuda3std6ranges3__45__cpo5beginE,(_ZN65_INTERNAL_cc3c4f23_29_dsv3_router_gemm_float_out_cu_edcd882f_34904cuda3std3__467_GLOBAL__N__cc3c4f23_29_dsv3_router_gemm_float_out_cu_edcd882f_34906ignoreE - _ZN65_INTERNAL_cc3c4f23_29_dsv3_router_gemm_float_out_cu_edcd882f_34904cuda3std6ranges3__45__cpo5beginE)
_ZN65_INTERNAL_cc3c4f23_29_dsv3_router_gemm_float_out_cu_edcd882f_34904cuda3std6ranges3__45__cpo5beginE:
	.zero		1
	.type		_ZN65_INTERNAL_cc3c4f23_29_dsv3_router_gemm_float_out_cu_edcd882f_34904cuda3std3__467_GLOBAL__N__cc3c4f23_29_dsv3_router_gemm_float_out_cu_edcd882f_34906ignoreE,@object
	.size		_ZN65_INTERNAL_cc3c4f23_29_dsv3_router_gemm_float_out_cu_edcd882f_34904cuda3std3__467_GLOBAL__N__cc3c4f23_29_dsv3_router_gemm_float_out_cu_edcd882f_34906ignoreE,(_ZN65_INTERNAL_cc3c4f23_29_dsv3_router_gemm_float_out_cu_edcd882f_34904cuda3std6ranges3__45__cpo4sizeE - _ZN65_INTERNAL_cc3c4f23_29_dsv3_router_gemm_float_out_cu_edcd882f_34904cuda3std3__467_GLOBAL__N__cc3c4f23_29_dsv3_router_gemm_float_out_cu_edcd882f_34906ignoreE)
_ZN65_INTERNAL_cc3c4f23_29_dsv3_router_gemm_float_out_cu_edcd882f_34904cuda3std3__467_GLOBAL__N__cc3c4f23_29_dsv3_router_gemm_float_out_cu_edcd882f_34906ignoreE:
	.zero		1
	.type		_ZN65_INTERNAL_cc3c4f23_29_dsv3_router_gemm_float_out_cu_edcd882f_34904cuda3std6ranges3__45__cpo4sizeE,@object
	.size		_ZN65_INTERNAL_cc3c4f23_29_dsv3_router_gemm_float_out_cu_edcd882f_34904cuda3std6ranges3__45__cpo4sizeE,(_ZN65_INTERNAL_cc3c4f23_29_dsv3_router_gemm_float_out_cu_edcd882f_34904cuda3std3__45__cpo5beginE - _ZN65_INTERNAL_cc3c4f23_29_dsv3_router_gemm_float_out_cu_edcd882f_34904cuda3std6ranges3__45__cpo4sizeE)
_ZN65_INTERNAL_cc3c4f23_29_dsv3_router_gemm_float_out_cu_edcd882f_34904cuda3std6ranges3__45__cpo4sizeE:
	.zero		1
	.type		_ZN65_INTERNAL_cc3c4f23_29_dsv3_router_gemm_float_out_cu_edcd882f_34904cuda3std3__45__cpo5beginE,@object
	.size		_ZN65_INTERNAL_cc3c4f23_29_dsv3_router_gemm_float_out_cu_edcd882f_34904cuda3std3__45__cpo5beginE,(_ZN65_INTERNAL_cc3c4f23_29_dsv3_router_gemm_float_out_cu_edcd882f_34904cuda3std6ranges3__45__cpo6cbeginE - _ZN65_INTERNAL_cc3c4f23_29_dsv3_router_gemm_float_out_cu_edcd882f_34904cuda3std3__45__cpo5beginE)
_ZN65_INTERNAL_cc3c4f23_29_dsv3_router_gemm_float_out_cu_edcd882f_34904cuda3std3__45__cpo5beginE:
	.zero		1
	.type		_ZN65_INTERNAL_cc3c4f23_29_dsv3_router_gemm_float_out_cu_edcd882f_34904cuda3std6ranges3__45__cpo6cbeginE,@object
	.size		_ZN65_INTERNAL_cc3c4f23_29_dsv3_router_gemm_float_out_cu_edcd882f_34904cuda3std6ranges3__45__cpo6cbeginE,(_ZN65_INTERNAL_cc3c4f23_29_dsv3_router_gemm_float_out_cu_edcd882f_34904cuda3std3__45__cpo6rbeginE - _ZN65_INTERNAL_cc3c4f23_29_dsv3_router_gemm_float_out_cu_edcd882f_34904cuda3std6ranges3__45__cpo6cbeginE)
_ZN65_INTERNAL_cc3c4f23_29_dsv3_router_gemm_float_out_cu_edcd882f_34904cuda3std6ranges3__45__cpo6cbeginE:
	.zero		1
	.type		_ZN65_INTERNAL_cc3c4f23_29_dsv3_router_gemm_float_out_cu_edcd882f_34904cuda3std3__45__cpo6rbeginE,@object
	.size		_ZN65_INTERNAL_cc3c4f23_29_dsv3_router_gemm_float_out_cu_edcd882f_34904cuda3std3__45__cpo6rbeginE,(_ZN65_INTERNAL_cc3c4f23_29_dsv3_router_gemm_float_out_cu_edcd882f_34904cuda3std6ranges3__45__cpo4nextE - _ZN65_INTERNAL_cc3c4f23_29_dsv3_router_gemm_float_out_cu_edcd882f_34904cuda3std3__45__cpo6rbeginE)
_ZN65_INTERNAL_cc3c4f23_29_dsv3_router_gemm_float_out_cu_edcd882f_34904cuda3std3__45__cpo6rbeginE:
	.zero		1
	.type		_ZN65_INTERNAL_cc3c4f23_29_dsv3_router_gemm_float_out_cu_edcd882f_34904cuda3std6ranges3__45__cpo4nextE,@object
	.size		_ZN65_INTERNAL_cc3c4f23_29_dsv3_router_gemm_float_out_cu_edcd882f_34904cuda3std6ranges3__45__cpo4nextE,(_ZN65_INTERNAL_cc3c4f23_29_dsv3_router_gemm_float_out_cu_edcd882f_34904cuda3std6ranges3__45__cpo4swapE - _ZN65_INTERNAL_cc3c4f23_29_dsv3_router_gemm_float_out_cu_edcd882f_34904cuda3std6ranges3__45__cpo4nextE)
_ZN65_INTERNAL_cc3c4f23_29_dsv3_router_gemm_float_out_cu_edcd882f_34904cuda3std6ranges3__45__cpo4nextE:
	.zero		1
	.type		_ZN65_INTERNAL_cc3c4f23_29_dsv3_router_gemm_float_out_cu_edcd882f_34904cuda3std6ranges3__45__cpo4swapE,@object
	.size		_ZN65_INTERNAL_cc3c4f23_29_dsv3_router_gemm_float_out_cu_edcd882f_34904cuda3std6ranges3__45__cpo4swapE,(_ZN65_INTERNAL_cc3c4f23_29_dsv3_router_gemm_float_out_cu_edcd882f_34904cuda3std3__420unreachable_sentinelE - _ZN65_INTERNAL_cc3c4f23_29_dsv3_router_gemm_float_out_cu_edcd882f_34904cuda3std6ranges3__45__cpo4swapE)
_ZN65_INTERNAL_cc3c4f23_29_dsv3_router_gemm_float_out_cu_edcd882f_34904cuda3std6ranges3__45__cpo4swapE:
	.zero		1
	.type		_ZN65_INTERNAL_cc3c4f23_29_dsv3_router_gemm_float_out_cu_edcd882f_34904cuda3std3__420unreachable_sentinelE,@object
	.size		_ZN65_INTERNAL_cc3c4f23_29_dsv3_router_gemm_float_out_cu_edcd882f_34904cuda3std3__420unreachable_sentinelE,(_ZN65_INTERNAL_cc3c4f23_29_dsv3_router_gemm_float_out_cu_edcd882f_34906thrust23THRUST_300001_SM_900_NS6system6detail10sequential3seqE - _ZN65_INTERNAL_cc3c4f23_29_dsv3_router_gemm_float_out_cu_edcd882f_34904cuda3std3__420unreachable_sentinelE)
_ZN65_INTERNAL_cc3c4f23_29_dsv3_router_gemm_float_out_cu_edcd882f_34904cuda3std3__420unreachable_sentinelE:
	.zero		1
	.type		_ZN65_INTERNAL_cc3c4f23_29_dsv3_router_gemm_float_out_cu_edcd882f_34906thrust23THRUST_300001_SM_900_NS6system6detail10sequential3seqE,@object
	.size		_ZN65_INTERNAL_cc3c4f23_29_dsv3_router_gemm_float_out_cu_edcd882f_34906thrust23THRUST_300001_SM_900_NS6system6detail10sequential3seqE,(_ZN65_INTERNAL_cc3c4f23_29_dsv3_router_gemm_float_out_cu_edcd882f_34904cuda3std3__45__cpo4cendE - _ZN65_INTERNAL_cc3c4f23_29_dsv3_router_gemm_float_out_cu_edcd882f_34906thrust23THRUST_300001_SM_900_NS6system6detail10sequential3seqE)
_ZN65_INTERNAL_cc3c4f23_29_dsv3_router_gemm_float_out_cu_edcd882f_34906thrust23THRUST_300001_SM_900_NS6system6detail10sequential3seqE:
	.zero		1
	.type		_ZN65_INTERNAL_cc3c4f23_29_dsv3_router_gemm_float_out_cu_edcd882f_34904cuda3std3__45__cpo4cendE,@object
	.size		_ZN65_INTERNAL_cc3c4f23_29_dsv3_router_gemm_float_out_cu_edcd882f_34904cuda3std3__45__cpo4cendE,(_ZN65_INTERNAL_cc3c4f23_29_dsv3_router_gemm_float_out_cu_edcd882f_34904cuda3std6ranges3__45__cpo9iter_swapE - _ZN65_INTERNAL_cc3c4f23_29_dsv3_router_gemm_float_out_cu_edcd882f_34904cuda3std3__45__cpo4cendE)
_ZN65_INTERNAL_cc3c4f23_29_dsv3_router_gemm_float_out_cu_edcd882f_34904cuda3std3__45__cpo4cendE:
	.zero		1
	.type		_ZN65_INTERNAL_cc3c4f23_29_dsv3_router_gemm_float_out_cu_edcd882f_34904cuda3std6ranges3__45__cpo9iter_swapE,@object
	.size		_ZN65_INTERNAL_cc3c4f23_29_dsv3_router_gemm_float_out_cu_edcd882f_34904cuda3std6ranges3__45__cpo9iter_swapE,(_ZN65_INTERNAL_cc3c4f23_29_dsv3_router_gemm_float_out_cu_edcd882f_34904cuda3std3__45__cpo5crendE - _ZN65_INTERNAL_cc3c4f23_29_dsv3_router_gemm_float_out_cu_edcd882f_34904cuda3std6ranges3__45__cpo9iter_swapE)
_ZN65_INTERNAL_cc3c4f23_29_dsv3_router_gemm_float_out_cu_edcd882f_34904cuda3std6ranges3__45__cpo9iter_swapE:
	.zero		1
	.type		_ZN65_INTERNAL_cc3c4f23_29_dsv3_router_gemm_float_out_cu_edcd882f_34904cuda3std3__45__cpo5crendE,@object
	.size		_ZN65_INTERNAL_cc3c4f23_29_dsv3_router_gemm_float_out_cu_edcd882f_34904cuda3std3__45__cpo5crendE,(_ZN65_INTERNAL_cc3c4f23_29_dsv3_router_gemm_float_out_cu_edcd882f_34904cuda3std6ranges3__45__cpo5cdataE - _ZN65_INTERNAL_cc3c4f23_29_dsv3_router_gemm_float_out_cu_edcd882f_34904cuda3std3__45__cpo5crendE)
_ZN65_INTERNAL_cc3c4f23_29_dsv3_router_gemm_float_out_cu_edcd882f_34904cuda3std3__45__cpo5crendE:
	.zero		1
	.type		_ZN65_INTERNAL_cc3c4f23_29_dsv3_router_gemm_float_out_cu_edcd882f_34904cuda3std6ranges3__45__cpo5cdataE,@object
	.size		_ZN65_INTERNAL_cc3c4f23_29_dsv3_router_gemm_float_out_cu_edcd882f_34904cuda3std6ranges3__45__cpo5cdataE,(_ZN65_INTERNAL_cc3c4f23_29_dsv3_router_gemm_float_out_cu_edcd882f_34904cuda3std6ranges3__45__cpo3endE - _ZN65_INTERNAL_cc3c4f23_29_dsv3_router_gemm_float_out_cu_edcd882f_34904cuda3std6ranges3__45__cpo5cdataE)
_ZN65_INTERNAL_cc3c4f23_29_dsv3_router_gemm_float_out_cu_edcd882f_34904cuda3std6ranges3__45__cpo5cdataE:
	.zero		1
	.type		_ZN65_INTERNAL_cc3c4f23_29_dsv3_router_gemm_float_out_cu_edcd882f_34904cuda3std6ranges3__45__cpo3endE,@object
	.size		_ZN65_INTERNAL_cc3c4f23_29_dsv3_router_gemm_float_out_cu_edcd882f_34904cuda3std6ranges3__45__cpo3endE,(_ZN65_INTERNAL_cc3c4f23_29_dsv3_router_gemm_float_out_cu_edcd882f_34904cuda3std3__419piecewise_constructE - _ZN65_INTERNAL_cc3c4f23_29_dsv3_router_gemm_float_out_cu_edcd882f_34904cuda3std6ranges3__45__cpo3endE)
_ZN65_INTERNAL_cc3c4f23_29_dsv3_router_gemm_float_out_cu_edcd882f_34904cuda3std6ranges3__45__cpo3endE:
	.zero		1
	.type		_ZN65_INTERNAL_cc3c4f23_29_dsv3_router_gemm_float_out_cu_edcd882f_34904cuda3std3__419piecewise_constructE,@object
	.size		_ZN65_INTERNAL_cc3c4f23_29_dsv3_router_gemm_float_out_cu_edcd882f_34904cuda3std3__419piecewise_constructE,(_ZN65_INTERNAL_cc3c4f23_29_dsv3_router_gemm_float_out_cu_edcd882f_34904cuda3std6ranges3__45__cpo5ssizeE - _ZN65_INTERNAL_cc3c4f23_29_dsv3_router_gemm_float_out_cu_edcd882f_34904cuda3std3__419piecewise_constructE)
_ZN65_INTERNAL_cc3c4f23_29_dsv3_router_gemm_float_out_cu_edcd882f_34904cuda3std3__419piecewise_constructE:
	.zero		1
	.type		_ZN65_INTERNAL_cc3c4f23_29_dsv3_router_gemm_float_out_cu_edcd882f_34904cuda3std6ranges3__45__cpo5ssizeE,@object
	.size		_ZN65_INTERNAL_cc3c4f23_29_dsv3_router_gemm_float_out_cu_edcd882f_34904cuda3std6ranges3__45__cpo5ssizeE,(_ZN65_INTERNAL_cc3c4f23_29_dsv3_router_gemm_float_out_cu_edcd882f_34904cuda3std3__45__cpo3endE - _ZN65_INTERNAL_cc3c4f23_29_dsv3_router_gemm_float_out_cu_edcd882f_34904cuda3std6ranges3__45__cpo5ssizeE)
_ZN65_INTERNAL_cc3c4f23_29_dsv3_router_gemm_float_out_cu_edcd882f_34904cuda3std6ranges3__45__cpo5ssizeE:
	.zero		1
	.type		_ZN65_INTERNAL_cc3c4f23_29_dsv3_router_gemm_float_out_cu_edcd882f_34904cuda3std3__45__cpo3endE,@object
	.size		_ZN65_INTERNAL_cc3c4f23_29_dsv3_router_gemm_float_out_cu_edcd882f_34904cuda3std3__45__cpo3endE,(_ZN65_INTERNAL_cc3c4f23_29_dsv3_router_gemm_float_out_cu_edcd882f_34904cuda3std6ranges3__45__cpo4cendE - _ZN65_INTERNAL_cc3c4f23_29_dsv3_router_gemm_float_out_cu_edcd882f_34904cuda3std3__45__cpo3endE)
_ZN65_INTERNAL_cc3c4f23_29_dsv3_router_gemm_float_out_cu_edcd882f_34904cuda3std3__45__cpo3endE:
	.zero		1
	.type		_ZN65_INTERNAL_cc3c4f23_29_dsv3_router_gemm_float_out_cu_edcd882f_34904cuda3std6ranges3__45__cpo4cendE,@object
	.size		_ZN65_INTERNAL_cc3c4f23_29_dsv3_router_gemm_float_out_cu_edcd882f_34904cuda3std6ranges3__45__cpo4cendE,(_ZN65_INTERNAL_cc3c4f23_29_dsv3_router_gemm_float_out_cu_edcd882f_34904cuda3std3__45__cpo4rendE - _ZN65_INTERNAL_cc3c4f23_29_dsv3_router_gemm_float_out_cu_edcd882f_34904cuda3std6ranges3__45__cpo4cendE)
_ZN65_INTERNAL_cc3c4f23_29_dsv3_router_gemm_float_out_cu_edcd882f_34904cuda3std6ranges3__45__cpo4cendE:
	.zero		1
	.type		_ZN65_INTERNAL_cc3c4f23_29_dsv3_router_gemm_float_out_cu_edcd882f_34904cuda3std3__45__cpo4rendE,@object
	.size		_ZN65_INTERNAL_cc3c4f23_29_dsv3_router_gemm_float_out_cu_edcd882f_34904cuda3std3__45__cpo4rendE,(_ZN65_INTERNAL_cc3c4f23_29_dsv3_router_gemm_float_out_cu_edcd882f_34904cuda3std6ranges3__45__cpo4prevE - _ZN65_INTERNAL_cc3c4f23_29_dsv3_router_gemm_float_out_cu_edcd882f_34904cuda3std3__45__cpo4rendE)
_ZN65_INTERNAL_cc3c4f23_29_dsv3_router_gemm_float_out_cu_edcd882f_34904cuda3std3__45__cpo4rendE:
	.zero		1
	.type		_ZN65_INTERNAL_cc3c4f23_29_dsv3_router_gemm_float_out_cu_edcd882f_34904cuda3std6ranges3__45__cpo4prevE,@object
	.size		_ZN65_INTERNAL_cc3c4f23_29_dsv3_router_gemm_float_out_cu_edcd882f_34904cuda3std6ranges3__45__cpo4prevE,(_ZN65_INTERNAL_cc3c4f23_29_dsv3_router_gemm_float_out_cu_edcd882f_34904cuda3std6ranges3__45__cpo9iter_moveE - _ZN65_INTERNAL_cc3c4f23_29_dsv3_router_gemm_float_out_cu_edcd882f_34904cuda3std6ranges3__45__cpo4prevE)
_ZN65_INTERNAL_cc3c4f23_29_dsv3_router_gemm_float_out_cu_edcd882f_34904cuda3std6ranges3__45__cpo4prevE:
	.zero		1
	.type		_ZN65_INTERNAL_cc3c4f23_29_dsv3_router_gemm_float_out_cu_edcd882f_34904cuda3std6ranges3__45__cpo9iter_moveE,@object
	.size		_ZN65_INTERNAL_cc3c4f23_29_dsv3_router_gemm_float_out_cu_edcd882f_34904cuda3std6ranges3__45__cpo9iter_moveE,(.L_13 - _ZN65_INTERNAL_cc3c4f23_29_dsv3_router_gemm_float_out_cu_edcd882f_34904cuda3std6ranges3__45__cpo9iter_moveE)
_ZN65_INTERNAL_cc3c4f23_29_dsv3_router_gemm_float_out_cu_edcd882f_34904cuda3std6ranges3__45__cpo9iter_moveE:
	.zero		1
.L_13:


//--------------------- .nv.shared._Z31router_gemm_kernel_float_outputI13__nv_bfloat16Li128ELi8ELi15ELi384ELi7168EEvPfPKT_S4_ --------------------------
	.section	.nv.shared._Z31router_gemm_kernel_float_outputI13__nv_bfloat16Li128ELi8ELi15ELi384ELi7168EEvPfPKT_S4_,"aw",@nobits
	.sectionflags	@""
	.align	4
.nv.shared._Z31router_gemm_kernel_float_outputI13__nv_bfloat16Li128ELi8ELi15ELi384ELi7168EEvPfPKT_S4_:
	.zero		1264


//--------------------- .nv.shared._Z31router_gemm_kernel_float_outputI13__nv_bfloat16Li128ELi8ELi14ELi384ELi7168EEvPfPKT_S4_ --------------------------
	.section	.nv.shared._Z31router_gemm_kernel_float_outputI13__nv_bfloat16Li128ELi8ELi14ELi384ELi7168EEvPfPKT_S4_,"aw",@nobits
	.sectionflags	@""
	.align	4
.nv.shared._Z31router_gemm_kernel_float_outputI13__nv_bfloat16Li128ELi8ELi14ELi384ELi7168EEvPfPKT_S4_:
	.zero		1248


//--------------------- .nv.shared._Z31router_gemm_kernel_float_outputI13__nv_bfloat16Li128ELi8ELi13ELi384ELi7168EEvPfPKT_S4_ --------------------------
	.section	.nv.shared._Z31router_gemm_kernel_float_outputI13__nv_bfloat16Li128ELi8ELi13ELi384ELi7168EEvPfPKT_S4_,"aw",@nobits
	.sectionflags	@""
	.align	4
.nv.shared._Z31router_gemm_kernel_float_outputI13__nv_bfloat16Li128ELi8ELi13ELi384ELi7168EEvPfPKT_S4_:
	.zero		1232


//--------------------- .nv.shared._Z31router_gemm_kernel_float_outputI13__nv_bfloat16Li128ELi8ELi12ELi384ELi7168EEvPfPKT_S4_ --------------------------
	.section	.nv.shared._Z31router_gemm_kernel_float_outputI13__nv_bfloat16Li128ELi8ELi12ELi384ELi7168EEvPfPKT_S4_,"aw",@nobits
	.sectionflags	@""
	.align	4
.nv.shared._Z31router_gemm_kernel_float_outputI13__nv_bfloat16Li128ELi8ELi12ELi384ELi7168EEvPfPKT_S4_:
	.zero		1216


//--------------------- .nv.shared._Z31router_gemm_kernel_float_outputI13__nv_bfloat16Li128ELi8ELi11ELi384ELi7168EEvPfPKT_S4_ --------------------------
	.section	.nv.shared._Z31router_gemm_kernel_float_outputI13__nv_bfloat16Li128ELi8ELi11ELi384ELi7168EEvPfPKT_S4_,"aw",@nobits
	.sectionflags	@""
	.align	4
.nv.shared._Z31router_gemm_kernel_float_outputI13__nv_bfloat16Li128ELi8ELi11ELi384ELi7168EEvPfPKT_S4_:
	.zero		1200


//--------------------- .nv.shared._Z31router_gemm_kernel_float_outputI13__nv_bfloat16Li128ELi8ELi10ELi384ELi7168EEvPfPKT_S4_ --------------------------
	.section	.nv.shared._Z31router_gemm_kernel_float_outputI13__nv_bfloat16Li128ELi8ELi10ELi384ELi7168EEvPfPKT_S4_,"aw",@nobits
	.sectionflags	@""
	.align	4
.nv.shared._Z31router_gemm_kernel_float_outputI13__nv_bfloat16Li128ELi8ELi10ELi384ELi7168EEvPfPKT_S4_:
	.zero		1184


//--------------------- .nv.shared._Z31router_gemm_kernel_float_outputI13__nv_bfloat16Li128ELi8ELi9ELi384ELi7168EEvPfPKT_S4_ --------------------------
	.section	.nv.shared._Z31router_gemm_kernel_float_outputI13__nv_bfloat16Li128ELi8ELi9ELi384ELi7168EEvPfPKT_S4_,"aw",@nobits
	.sectionflags	@""
	.align	4
.nv.shared._Z31router_gemm_kernel_float_outputI13__nv_bfloat16Li128ELi8ELi9ELi384ELi7168EEvPfPKT_S4_:
	.zero		1168


//--------------------- .nv.shared._Z31router_gemm_kernel_float_outputI13__nv_bfloat16Li128ELi8ELi8ELi384ELi7168EEvPfPKT_S4_ --------------------------
	.section	.nv.shared._Z31router_gemm_kernel_float_outputI13__nv_bfloat16Li128ELi8ELi8ELi384ELi7168EEvPfPKT_S4_,"aw",@nobits
	.sectionflags	@""
	.align	4
.nv.shared._Z31router_gemm_kernel_float_outputI13__nv_bfloat16Li128ELi8ELi8ELi384ELi7168EEvPfPKT_S4_:
	.zero		1152


//--------------------- .nv.shared._Z31router_gemm_kernel_float_outputI13__nv_bfloat16Li128ELi8ELi7ELi384ELi7168EEvPfPKT_S4_ --------------------------
	.section	.nv.shared._Z31router_gemm_kernel_float_outputI13__nv_bfloat16Li128ELi8ELi7ELi384ELi7168EEvPfPKT_S4_,"aw",@nobits
	.sectionflags	@""
	.align	4
.nv.shared._Z31router_gemm_kernel_float_outputI13__nv_bfloat16Li128ELi8ELi7ELi384ELi7168EEvPfPKT_S4_:
	.zero		1136


//--------------------- .nv.shared._Z31router_gemm_kernel_float_outputI13__nv_bfloat16Li128ELi8ELi6ELi384ELi7168EEvPfPKT_S4_ --------------------------
	.section	.nv.shared._Z31router_gemm_kernel_float_outputI13__nv_bfloat16Li128ELi8ELi6ELi384ELi7168EEvPfPKT_S4_,"aw",@nobits
	.sectionflags	@""
	.align	4
.nv.shared._Z31router_gemm_kernel_float_outputI13__nv_bfloat16Li128ELi8ELi6ELi384ELi7168EEvPfPKT_S4_:
	.zero		1120


//--------------------- .nv.shared._Z31router_gemm_kernel_float_outputI13__nv_bfloat16Li128ELi8ELi5ELi384ELi7168EEvPfPKT_S4_ --------------------------
	.section	.nv.shared._Z31router_gemm_kernel_float_outputI13__nv_bfloat16Li128ELi8ELi5ELi384ELi7168EEvPfPKT_S4_,"aw",@nobits
	.sectionflags	@""
	.align	4
.nv.shared._Z31router_gemm_kernel_float_outputI13__nv_bfloat16Li128ELi8ELi5ELi384ELi7168EEvPfPKT_S4_:
	.zero		1104


//--------------------- .nv.shared._Z31router_gemm_kernel_float_outputI13__nv_bfloat16Li128ELi8ELi4ELi384ELi7168EEvPfPKT_S4_ --------------------------
	.section	.nv.shared._Z31router_gemm_kernel_float_outputI13__nv_bfloat16Li128ELi8ELi4ELi384ELi7168EEvPfPKT_S4_,"aw",@nobits
	.sectionflags	@""
	.align	4
.nv.shared._Z31router_gemm_kernel_float_outputI13__nv_bfloat16Li128ELi8ELi4ELi384ELi7168EEvPfPKT_S4_:
	.zero		1088


//--------------------- .nv.shared._Z31router_gemm_kernel_float_outputI13__nv_bfloat16Li128ELi8ELi3ELi384ELi7168EEvPfPKT_S4_ --------------------------
	.section	.nv.shared._Z31router_gemm_kernel_float_outputI13__nv_bfloat16Li128ELi8ELi3ELi384ELi7168EEvPfPKT_S4_,"aw",@nobits
	.sectionflags	@""
	.align	4
.nv.shared._Z31router_gemm_kernel_float_outputI13__nv_bfloat16Li128ELi8ELi3ELi384ELi7168EEvPfPKT_S4_:
	.zero		1072


//--------------------- .nv.shared._Z31router_gemm_kernel_float_outputI13__nv_bfloat16Li128ELi8ELi2ELi384ELi7168EEvPfPKT_S4_ --------------------------
	.section	.nv.shared._Z31router_gemm_kernel_float_outputI13__nv_bfloat16Li128ELi8ELi2ELi384ELi7168EEvPfPKT_S4_,"aw",@nobits
	.sectionflags	@""
	.align	4
.nv.shared._Z31router_gemm_kernel_float_outputI13__nv_bfloat16Li128ELi8ELi2ELi384ELi7168EEvPfPKT_S4_:
	.zero		1056


//--------------------- .nv.shared._Z31router_gemm_kernel_float_outputI13__nv_bfloat16Li128ELi8ELi1ELi384ELi7168EEvPfPKT_S4_ --------------------------
	.section	.nv.shared._Z31router_gemm_kernel_float_outputI13__nv_bfloat16Li128ELi8ELi1ELi384ELi7168EEvPfPKT_S4_,"aw",@nobits
	.sectionflags	@""
	.align	4
.nv.shared._Z31router_gemm_kernel_float_outputI13__nv_bfloat16Li128ELi8ELi1ELi384ELi7168EEvPfPKT_S4_:
	.zero		1040


//--------------------- .nv.shared._Z31router_gemm_kernel_float_outputI13__nv_bfloat16Li128ELi8ELi16ELi256ELi7168EEvPfPKT_S4_ --------------------------
	.section	.nv.shared._Z31router_gemm_kernel_float_outputI13__nv_bfloat16Li128ELi8ELi16ELi256ELi7168EEvPfPKT_S4_,"aw",@nobits
	.sectionflags	@""
	.align	4
.nv.shared._Z31router_gemm_kernel_float_outputI13__nv_bfloat16Li128ELi8ELi16ELi256ELi7168EEvPfPKT_S4_:
	.zero		1280


//--------------------- .nv.shared._Z31router_gemm_kernel_float_outputI13__nv_bfloat16Li128ELi8ELi15ELi256ELi7168EEvPfPKT_S4_ --------------------------
	.section	.nv.shared._Z31router_gemm_kernel_float_outputI13__nv_bfloat16Li128ELi8ELi15ELi256ELi7168EEvPfPKT_S4_,"aw",@nobits
	.sectionflags	@""
	.align	4
.nv.shared._Z31router_gemm_kernel_float_outputI13__nv_bfloat16Li128ELi8ELi15ELi256ELi7168EEvPfPKT_S4_:
	.zero		1264


//--------------------- .nv.shared._Z31router_gemm_kernel_float_outputI13__nv_bfloat16Li128ELi8ELi14ELi256ELi7168EEvPfPKT_S4_ --------------------------
	.section	.nv.shared._Z31router_gemm_kernel_float_outputI13__nv_bfloat16Li128ELi8ELi14ELi256ELi7168EEvPfPKT_S4_,"aw",@nobits
	.sectionflags	@""
	.align	4
.nv.shared._Z31router_gemm_kernel_float_outputI13__nv_bfloat16Li128ELi8ELi14ELi256ELi7168EEvPfPKT_S4_:
	.zero		1248


//--------------------- .nv.shared._Z31router_gemm_kernel_float_outputI13__nv_bfloat16Li128ELi8ELi13ELi256ELi7168EEvPfPKT_S4_ --------------------------
	.section	.nv.shared._Z31router_gemm_kernel_float_outputI13__nv_bfloat16Li128ELi8ELi13ELi256ELi7168EEvPfPKT_S4_,"aw",@nobits
	.sectionflags	@""
	.align	4
.nv.shared._Z31router_gemm_kernel_float_outputI13__nv_bfloat16Li128ELi8ELi13ELi256ELi7168EEvPfPKT_S4_:
	.zero		1232


//--------------------- .nv.shared._Z31router_gemm_kernel_float_outputI13__nv_bfloat16Li128ELi8ELi12ELi256ELi7168EEvPfPKT_S4_ --------------------------
	.section	.nv.shared._Z31router_gemm_kernel_float_outputI13__nv_bfloat16Li128ELi8ELi12ELi256ELi7168EEvPfPKT_S4_,"aw",@nobits
	.sectionflags	@""
	.align	4
.nv.shared._Z31router_gemm_kernel_float_outputI13__nv_bfloat16Li128ELi8ELi12ELi256ELi7168EEvPfPKT_S4_:
	.zero		1216


//--------------------- .nv.shared._Z31router_gemm_kernel_float_outputI13__nv_bfloat16Li128ELi8ELi11ELi256ELi7168EEvPfPKT_S4_ --------------------------
	.section	.nv.shared._Z31router_gemm_kernel_float_outputI13__nv_bfloat16Li128ELi8ELi11ELi256ELi7168EEvPfPKT_S4_,"aw",@nobits
	.sectionflags	@""
	.align	4
.nv.shared._Z31router_gemm_kernel_float_outputI13__nv_bfloat16Li128ELi8ELi11ELi256ELi7168EEvPfPKT_S4_:
	.zero		1200


//--------------------- .nv.shared._Z31router_gemm_kernel_float_outputI13__nv_bfloat16Li128ELi8ELi10ELi256ELi7168EEvPfPKT_S4_ --------------------------
	.section	.nv.shared._Z31router_gemm_kernel_float_outputI13__nv_bfloat16Li128ELi8ELi10ELi256ELi7168EEvPfPKT_S4_,"aw",@nobits
	.sectionflags	@""
	.align	4
.nv.shared._Z31router_gemm_kernel_float_outputI13__nv_bfloat16Li128ELi8ELi10ELi256ELi7168EEvPfPKT_S4_:
	.zero		1184


//--------------------- .nv.shared._Z31router_gemm_kernel_float_outputI13__nv_bfloat16Li128ELi8ELi9ELi256ELi7168EEvPfPKT_S4_ --------------------------
	.section	.nv.shared._Z31router_gemm_kernel_float_outputI13__nv_bfloat16Li128ELi8ELi9ELi256ELi7168EEvPfPKT_S4_,"aw",@nobits
	.sectionflags	@""
	.align	4
.nv.shared._Z31router_gemm_kernel_float_outputI13__nv_bfloat16Li128ELi8ELi9ELi256ELi7168EEvPfPKT_S4_:
	.zero		1168


//--------------------- .nv.shared._Z31router_gemm_kernel_float_outputI13__nv_bfloat16Li128ELi8ELi8ELi256ELi7168EEvPfPKT_S4_ --------------------------
	.section	.nv.shared._Z31router_gemm_kernel_float_outputI13__nv_bfloat16Li128ELi8ELi8ELi256ELi7168EEvPfPKT_S4_,"aw",@nobits
	.sectionflags	@""
	.align	4
.nv.shared._Z31router_gemm_kernel_float_outputI13__nv_bfloat16Li128ELi8ELi8ELi256ELi7168EEvPfPKT_S4_:
	.zero		1152


//--------------------- .nv.shared._Z31router_gemm_kernel_float_outputI13__nv_bfloat16Li128ELi8ELi7ELi256ELi7168EEvPfPKT_S4_ --------------------------
	.section	.nv.shared._Z31router_gemm_kernel_float_outputI13__nv_bfloat16Li128ELi8ELi7ELi256ELi7168EEvPfPKT_S4_,"aw",@nobits
	.sectionflags	@""
	.align	4
.nv.shared._Z31router_gemm_kernel_float_outputI13__nv_bfloat16Li128ELi8ELi7ELi256ELi7168EEvPfPKT_S4_:
	.zero		1136


//--------------------- .nv.shared._Z31router_gemm_kernel_float_outputI13__nv_bfloat16Li128ELi8ELi6ELi256ELi7168EEvPfPKT_S4_ --------------------------
	.section	.nv.shared._Z31router_gemm_kernel_float_outputI13__nv_bfloat16Li128ELi8ELi6ELi256ELi7168EEvPfPKT_S4_,"aw",@nobits
	.sectionflags	@""
	.align	4
.nv.shared._Z31router_gemm_kernel_float_outputI13__nv_bfloat16Li128ELi8ELi6ELi256ELi7168EEvPfPKT_S4_:
	.zero		1120


//--------------------- .nv.shared._Z31router_gemm_kernel_float_outputI13__nv_bfloat16Li128ELi8ELi5ELi256ELi7168EEvPfPKT_S4_ --------------------------
	.section	.nv.shared._Z31router_gemm_kernel_float_outputI13__nv_bfloat16Li128ELi8ELi5ELi256ELi7168EEvPfPKT_S4_,"aw",@nobits
	.sectionflags	@""
	.align	4
.nv.shared._Z31router_gemm_kernel_float_outputI13__nv_bfloat16Li128ELi8ELi5ELi256ELi7168EEvPfPKT_S4_:
	.zero		1104


//--------------------- .nv.shared._Z31router_gemm_kernel_float_outputI13__nv_bfloat16Li128ELi8ELi4ELi256ELi7168EEvPfPKT_S4_ --------------------------
	.section	.nv.shared._Z31router_gemm_kernel_float_outputI13__nv_bfloat16Li128ELi8ELi4ELi256ELi7168EEvPfPKT_S4_,"aw",@nobits
	.sectionflags	@""
	.align	4
.nv.shared._Z31router_gemm_kernel_float_outputI13__nv_bfloat16Li128ELi8ELi4ELi256ELi7168EEvPfPKT_S4_:
	.zero		1088


//--------------------- .nv.shared._Z31router_gemm_kernel_float_outputI13__nv_bfloat16Li128ELi8ELi3ELi256ELi7168EEvPfPKT_S4_ --------------------------
	.section	.nv.shared._Z31router_gemm_kernel_float_outputI13__nv_bfloat16Li128ELi8ELi3ELi256ELi7168EEvPfPKT_S4_,"aw",@nobits
	.sectionflags	@""
	.align	4
.nv.shared._Z31router_gemm_kernel_float_outputI13__nv_bfloat16Li128ELi8ELi3ELi256ELi7168EEvPfPKT_S4_:
	.zero		1072


//--------------------- .nv.shared._Z31router_gemm_kernel_float_outputI13__nv_bfloat16Li128ELi8ELi2ELi256ELi7168EEvPfPKT_S4_ --------------------------
	.section	.nv.shared._Z31router_gemm_kernel_float_outputI13__nv_bfloat16Li128ELi8ELi2ELi256ELi7168EEvPfPKT_S4_,"aw",@nobits
	.sectionflags	@""
	.align	4
.nv.shared._Z31router_gemm_kernel_float_outputI13__nv_bfloat16Li128ELi8ELi2ELi256ELi7168EEvPfPKT_S4_:
	.zero		1056


//--------------------- .nv.shared._Z31router_gemm_kernel_float_outputI13__nv_bfloat16Li128ELi8ELi1ELi256ELi7168EEvPfPKT_S4_ --------------------------
	.section	.nv.shared._Z31router_gemm_kernel_float_outputI13__nv_bfloat16Li128ELi8ELi1ELi256ELi7168EEvPfPKT_S4_,"aw",@nobits
	.sectionflags	@""
	.align	4
.nv.shared._Z31router_gemm_kernel_float_outputI13__nv_bfloat16Li128ELi8ELi1ELi256ELi7168EEvPfPKT_S4_:
	.zero		1040


//--------------------- .nv.constant0._Z31router_gemm_kernel_float_outputI13__nv_bfloat16Li128ELi8ELi16ELi384ELi7168EEvPfPKT_S4_ --------------------------
	.section	.nv.constant0._Z31router_gemm_kernel_float_outputI13__nv_bfloat16Li128ELi8ELi16ELi384ELi7168EEvPfPKT_S4_,"a",@progbits
	.sectionflags	@""
	.align	4
.nv.constant0._Z31router_gemm_kernel_float_outputI13__nv_bfloat16Li128ELi8ELi16ELi384ELi7168EEvPfPKT_S4_:
	.zero		552


//--------------------- .nv.constant0._Z31router_gemm_kernel_float_outputI13__nv_bfloat16Li128ELi8ELi15ELi384ELi7168EEvPfPKT_S4_ --------------------------
	.section	.nv.constant0._Z31router_gemm_kernel_float_outputI13__nv_bfloat16Li128ELi8ELi15ELi384ELi7168EEvPfPKT_S4_,"a",@progbits
	.sectionflags	@""
	.align	4
.nv.constant0._Z31router_gemm_kernel_float_outputI13__nv_bfloat16Li128ELi8ELi15ELi384ELi7168EEvPfPKT_S4_:
	.zero		552


//--------------------- .nv.constant0._Z31router_gemm_kernel_float_outputI13__nv_bfloat16Li128ELi8ELi14ELi384ELi7168EEvPfPKT_S4_ --------------------------
	.section	.nv.constant0._Z31router_gemm_kernel_float_outputI13__nv_bfloat16Li128ELi8ELi14ELi384ELi7168EEvPfPKT_S4_,"a",@progbits
	.sectionflags	@""
	.align	4
.nv.constant0._Z31router_gemm_kernel_float_outputI13__nv_bfloat16Li128ELi8ELi14ELi384ELi7168EEvPfPKT_S4_:
	.zero		552


//--------------------- .nv.constant0._Z31router_gemm_kernel_float_outputI13__nv_bfloat16Li128ELi8ELi13ELi384ELi7168EEvPfPKT_S4_ --------------------------
	.section	.nv.constant0._Z31router_gemm_kernel_float_outputI13__nv_bfloat16Li128ELi8ELi13ELi384ELi7168EEvPfPKT_S4_,"a",@progbits
	.sectionflags	@""
	.align	4
.nv.constant0._Z31router_gemm_kernel_float_outputI13__nv_bfloat16Li128ELi8ELi13ELi384ELi7168EEvPfPKT_S4_:
	.zero		552


//--------------------- .nv.constant0._Z31router_gemm_kernel_float_outputI13__nv_bfloat16Li128ELi8ELi12ELi384ELi7168EEvPfPKT_S4_ --------------------------
	.section	.nv.constant0._Z31router_gemm_kernel_float_outputI13__nv_bfloat16Li128ELi8ELi12ELi384ELi7168EEvPfPKT_S4_,"a",@progbits
	.sectionflags	@""
	.align	4
.nv.constant0._Z31router_gemm_kernel_float_outputI13__nv_bfloat16Li128ELi8ELi12ELi384ELi7168EEvPfPKT_S4_:
	.zero		552


//--------------------- .nv.constant0._Z31router_gemm_kernel_float_outputI13__nv_bfloat16Li128ELi8ELi11ELi384ELi7168EEvPfPKT_S4_ --------------------------
	.section	.nv.constant0._Z31router_gemm_kernel_float_outputI13__nv_bfloat16Li128ELi8ELi11ELi384ELi7168EEvPfPKT_S4_,"a",@progbits
	.sectionflags	@""
	.align	4
.nv.constant0._Z31router_gemm_kernel_float_outputI13__nv_bfloat16Li128ELi8ELi11ELi384ELi7168EEvPfPKT_S4_:
	.zero		552


//--------------------- .nv.constant0._Z31router_gemm_kernel_float_outputI13__nv_bfloat16Li128ELi8ELi10ELi384ELi7168EEvPfPKT_S4_ --------------------------
	.section	.nv.constant0._Z31router_gemm_kernel_float_outputI13__nv_bfloat16Li128ELi8ELi10ELi384ELi7168EEvPfPKT_S4_,"a",@progbits
	.sectionflags	@""
	.align	4
.nv.constant0._Z31router_gemm_kernel_float_outputI13__nv_bfloat16Li128ELi8ELi10ELi384ELi7168EEvPfPKT_S4_:
	.zero		552


//--------------------- .nv.constant0._Z31router_gemm_kernel_float_outputI13__nv_bfloat16Li128ELi8ELi9ELi384ELi7168EEvPfPKT_S4_ --------------------------
	.section	.nv.constant0._Z31router_gemm_kernel_float_outputI13__nv_bfloat16Li128ELi8ELi9ELi384ELi7168EEvPfPKT_S4_,"a",@progbits
	.sectionflags	@""
	.align	4
.nv.constant0._Z31router_gemm_kernel_float_outputI13__nv_bfloat16Li128ELi8ELi9ELi384ELi7168EEvPfPKT_S4_:
	.zero		552


//--------------------- .nv.constant0._Z31router_gemm_kernel_float_outputI13__nv_bfloat16Li128ELi8ELi8ELi384ELi7168EEvPfPKT_S4_ --------------------------
	.section	.nv.constant0._Z31router_gemm_kernel_float_outputI13__nv_bfloat16Li128ELi8ELi8ELi384ELi7168EEvPfPKT_S4_,"a",@progbits
	.sectionflags	@""
	.align	4
.nv.constant0._Z31router_gemm_kernel_float_outputI13__nv_bfloat16Li128ELi8ELi8ELi384ELi7168EEvPfPKT_S4_:
	.zero		552


//--------------------- .nv.constant0._Z31router_gemm_kernel_float_outputI13__nv_bfloat16Li128ELi8ELi7ELi384ELi7168EEvPfPKT_S4_ --------------------------
	.section	.nv.constant0._Z31router_gemm_kernel_float_outputI13__nv_bfloat16Li128ELi8ELi7ELi384ELi7168EEvPfPKT_S4_,"a",@progbits
	.sectionflags	@""
	.align	4
.nv.constant0._Z31router_gemm_kernel_float_outputI13__nv_bfloat16Li128ELi8ELi7ELi384ELi7168EEvPfPKT_S4_:
	.zero		552


//--------------------- .nv.constant0._Z31router_gemm_kernel_float_outputI13__nv_bfloat16Li128ELi8ELi6ELi384ELi7168EEvPfPKT_S4_ --------------------------
	.section	.nv.constant0._Z31router_gemm_kernel_float_outputI13__nv_bfloat16Li128ELi8ELi6ELi384ELi7168EEvPfPKT_S4_,"a",@progbits
	.sectionflags	@""
	.align	4
.nv.constant0._Z31router_gemm_kernel_float_outputI13__nv_bfloat16Li128ELi8ELi6ELi384ELi7168EEvPfPKT_S4_:
	.zero		552


//--------------------- .nv.constant0._Z31router_gemm_kernel_float_outputI13__nv_bfloat16Li128ELi8ELi5ELi384ELi7168EEvPfPKT_S4_ --------------------------
	.section	.nv.constant0._Z31router_gemm_kernel_float_outputI13__nv_bfloat16Li128ELi8ELi5ELi384ELi7168EEvPfPKT_S4_,"a",@progbits
	.sectionflags	@""
	.align	4
.nv.constant0._Z31router_gemm_kernel_float_outputI13__nv_bfloat16Li128ELi8ELi5ELi384ELi7168EEvPfPKT_S4_:
	.zero		552


//--------------------- .nv.constant0._Z31router_gemm_kernel_float_outputI13__nv_bfloat16Li128ELi8ELi4ELi384ELi7168EEvPfPKT_S4_ --------------------------
	.section	.nv.constant0._Z31router_gemm_kernel_float_outputI13__nv_bfloat16Li128ELi8ELi4ELi384ELi7168EEvPfPKT_S4_,"a",@progbits
	.sectionflags	@""
	.align	4
.nv.constant0._Z31router_gemm_kernel_float_outputI13__nv_bfloat16Li128ELi8ELi4ELi384ELi7168EEvPfPKT_S4_:
	.zero		552


//--------------------- .nv.constant0._Z31router_gemm_kernel_float_outputI13__nv_bfloat16Li128ELi8ELi3ELi384ELi7168EEvPfPKT_S4_ --------------------------
	.section	.nv.constant0._Z31router_gemm_kernel_float_outputI13__nv_bfloat16Li128ELi8ELi3ELi384ELi7168EEvPfPKT_S4_,"a",@progbits
	.sectionflags	@""
	.align	4
.nv.constant0._Z31router_gemm_kernel_float_outputI13__nv_bfloat16Li128ELi8ELi3ELi384ELi7168EEvPfPKT_S4_:
	.zero		552


//--------------------- .nv.constant0._Z31router_gemm_kernel_float_outputI13__nv_bfloat16Li128ELi8ELi2ELi384ELi7168EEvPfPKT_S4_ --------------------------
	.section	.nv.constant0._Z31router_gemm_kernel_float_outputI13__nv_bfloat16Li128ELi8ELi2ELi384ELi7168EEvPfPKT_S4_,"a",@progbits
	.sectionflags	@""
	.align	4
.nv.constant0._Z31router_gemm_kernel_float_outputI13__nv_bfloat16Li128ELi8ELi2ELi384ELi7168EEvPfPKT_S4_:
	.zero		552


//--------------------- .nv.constant0._Z31router_gemm_kernel_float_outputI13__nv_bfloat16Li128ELi8ELi1ELi384ELi7168EEvPfPKT_S4_ --------------------------
	.section	.nv.constant0._Z31router_gemm_kernel_float_outputI13__nv_bfloat16Li128ELi8ELi1ELi384ELi7168EEvPfPKT_S4_,"a",@progbits
	.sectionflags	@""
	.align	4
.nv.constant0._Z31router_gemm_kernel_float_outputI13__nv_bfloat16Li128ELi8ELi1ELi384ELi7168EEvPfPKT_S4_:
	.zero		552


//--------------------- .nv.constant0._Z31router_gemm_kernel_float_outputI13__nv_bfloat16Li128ELi8ELi16ELi256ELi7168EEvPfPKT_S4_ --------------------------
	.section	.nv.constant0._Z31router_gemm_kernel_float_outputI13__nv_bfloat16Li128ELi8ELi16ELi256ELi7168EEvPfPKT_S4_,"a",@progbits
	.sectionflags	@""
	.align	4
.nv.constant0._Z31router_gemm_kernel_float_outputI13__nv_bfloat16Li128ELi8ELi16ELi256ELi7168EEvPfPKT_S4_:
	.zero		552


//--------------------- .nv.constant0._Z31router_gemm_kernel_float_outputI13__nv_bfloat16Li128ELi8ELi15ELi256ELi7168EEvPfPKT_S4_ --------------------------
	.section	.nv.constant0._Z31router_gemm_kernel_float_outputI13__nv_bfloat16Li128ELi8ELi15ELi256ELi7168EEvPfPKT_S4_,"a",@progbits
	.sectionflags	@""
	.align	4
.nv.constant0._Z31router_gemm_kernel_float_outputI13__nv_bfloat16Li128ELi8ELi15ELi256ELi7168EEvPfPKT_S4_:
	.zero		552


//--------------------- .nv.constant0._Z31router_gemm_kernel_float_outputI13__nv_bfloat16Li128ELi8ELi14ELi256ELi7168EEvPfPKT_S4_ --------------------------
	.section	.nv.constant0._Z31router_gemm_kernel_float_outputI13__nv_bfloat16Li128ELi8ELi14ELi256ELi7168EEvPfPKT_S4_,"a",@progbits
	.sectionflags	@""
	.align	4
.nv.constant0._Z31router_gemm_kernel_float_outputI13__nv_bfloat16Li128ELi8ELi14ELi256ELi7168EEvPfPKT_S4_:
	.zero		552


//--------------------- .nv.constant0._Z31router_gemm_kernel_float_outputI13__nv_bfloat16Li128ELi8ELi13ELi256ELi7168EEvPfPKT_S4_ --------------------------
	.section	.nv.constant0._Z31router_gemm_kernel_float_outputI13__nv_bfloat16Li128ELi8ELi13ELi256ELi7168EEvPfPKT_S4_,"a",@progbits
	.sectionflags	@""
	.align	4
.nv.constant0._Z31router_gemm_kernel_float_outputI13__nv_bfloat16Li128ELi8ELi13ELi256ELi7168EEvPfPKT_S4_:
	.zero		552


//--------------------- .nv.constant0._Z31router_gemm_kernel_float_outputI13__nv_bfloat16Li128ELi8ELi12ELi256ELi7168EEvPfPKT_S4_ --------------------------
	.section	.nv.constant0._Z31router_gemm_kernel_float_outputI13__nv_bfloat16Li128ELi8ELi12ELi256ELi7168EEvPfPKT_S4_,"a",@progbits
	.sectionflags	@""
	.align	4
.nv.constant0._Z31router_gemm_kernel_float_outputI13__nv_bfloat16Li128ELi8ELi12ELi256ELi7168EEvPfPKT_S4_:
	.zero		552


//--------------------- .nv.constant0._Z31router_gemm_kernel_float_outputI13__nv_bfloat16Li128ELi8ELi11ELi256ELi7168EEvPfPKT_S4_ --------------------------
	.section	.nv.constant0._Z31router_gemm_kernel_float_outputI13__nv_bfloat16Li128ELi8ELi11ELi256ELi7168EEvPfPKT_S4_,"a",@progbits
	.sectionflags	@""
	.align	4
.nv.constant0._Z31router_gemm_kernel_float_outputI13__nv_bfloat16Li128ELi8ELi11ELi256ELi7168EEvPfPKT_S4_:
	.zero		552


//--------------------- .nv.constant0._Z31router_gemm_kernel_float_outputI13__nv_bfloat16Li128ELi8ELi10ELi256ELi7168EEvPfPKT_S4_ --------------------------
	.section	.nv.constant0._Z31router_gemm_kernel_float_outputI13__nv_bfloat16Li128ELi8ELi10ELi256ELi7168EEvPfPKT_S4_,"a",@progbits
	.sectionflags	@""
	.align	4
.nv.constant0._Z31router_gemm_kernel_float_outputI13__nv_bfloat16Li128ELi8ELi10ELi256ELi7168EEvPfPKT_S4_:
	.zero		552


//--------------------- .nv.constant0._Z31router_gemm_kernel_float_outputI13__nv_bfloat16Li128ELi8ELi9ELi256ELi7168EEvPfPKT_S4_ --------------------------
	.section	.nv.constant0._Z31router_gemm_kernel_float_outputI13__nv_bfloat16Li128ELi8ELi9ELi256ELi7168EEvPfPKT_S4_,"a",@progbits
	.sectionflags	@""
	.align	4
.nv.constant0._Z31router_gemm_kernel_float_outputI13__nv_bfloat16Li128ELi8ELi9ELi256ELi7168EEvPfPKT_S4_:
	.zero		552


//--------------------- .nv.constant0._Z31router_gemm_kernel_float_outputI13__nv_bfloat16Li128ELi8ELi8ELi256ELi7168EEvPfPKT_S4_ --------------------------
	.section	.nv.constant0._Z31router_gemm_kernel_float_outputI13__nv_bfloat16Li128ELi8ELi8ELi256ELi7168EEvPfPKT_S4_,"a",@progbits
	.sectionflags	@""
	.align	4
.nv.constant0._Z31router_gemm_kernel_float_outputI13__nv_bfloat16Li128ELi8ELi8ELi256ELi7168EEvPfPKT_S4_:
	.zero		552


//--------------------- .nv.constant0._Z31router_gemm_kernel_float_outputI13__nv_bfloat16Li128ELi8ELi7ELi256ELi7168EEvPfPKT_S4_ --------------------------
	.section	.nv.constant0._Z31router_gemm_kernel_float_outputI13__nv_bfloat16Li128ELi8ELi7ELi256ELi7168EEvPfPKT_S4_,"a",@progbits
	.sectionflags	@""
	.align	4
.nv.constant0._Z31router_gemm_kernel_float_outputI13__nv_bfloat16Li128ELi8ELi7ELi256ELi7168EEvPfPKT_S4_:
	.zero		552


//--------------------- .nv.constant0._Z31router_gemm_kernel_float_outputI13__nv_bfloat16Li128ELi8ELi6ELi256ELi7168EEvPfPKT_S4_ --------------------------
	.section	.nv.constant0._Z31router_gemm_kernel_float_outputI13__nv_bfloat16Li128ELi8ELi6ELi256ELi7168EEvPfPKT_S4_,"a",@progbits
	.sectionflags	@""
	.align	4
.nv.constant0._Z31router_gemm_kernel_float_outputI13__nv_bfloat16Li128ELi8ELi6ELi256ELi7168EEvPfPKT_S4_:
	.zero		552


//--------------------- .nv.constant0._Z31router_gemm_kernel_float_outputI13__nv_bfloat16Li128ELi8ELi5ELi256ELi7168EEvPfPKT_S4_ --------------------------
	.section	.nv.constant0._Z31router_gemm_kernel_float_outputI13__nv_bfloat16Li128ELi8ELi5ELi256ELi7168EEvPfPKT_S4_,"a",@progbits
	.sectionflags	@""
	.align	4
.nv.constant0._Z31router_gemm_kernel_float_outputI13__nv_bfloat16Li128ELi8ELi5ELi256ELi7168EEvPfPKT_S4_:
	.zero		552


//--------------------- .nv.constant0._Z31router_gemm_kernel_float_outputI13__nv_bfloat16Li128ELi8ELi4ELi256ELi7168EEvPfPKT_S4_ --------------------------
	.section	.nv.constant0._Z31router_gemm_kernel_float_outputI13__nv_bfloat16Li128ELi8ELi4ELi256ELi7168EEvPfPKT_S4_,"a",@progbits
	.sectionflags	@""
	.align	4
.nv.constant0._Z31router_gemm_kernel_float_outputI13__nv_bfloat16Li128ELi8ELi4ELi256ELi7168EEvPfPKT_S4_:
	.zero		552


//--------------------- .nv.constant0._Z31router_gemm_kernel_float_outputI13__nv_bfloat16Li128ELi8ELi3ELi256ELi7168EEvPfPKT_S4_ --------------------------
	.section	.nv.constant0._Z31router_gemm_kernel_float_outputI13__nv_bfloat16Li128ELi8ELi3ELi256ELi7168EEvPfPKT_S4_,"a",@progbits
	.sectionflags	@""
	.align	4
.nv.constant0._Z31router_gemm_kernel_float_outputI13__nv_bfloat16Li128ELi8ELi3ELi256ELi7168EEvPfPKT_S4_:
	.zero		552


//--------------------- .nv.constant0._Z31router_gemm_kernel_float_outputI13__nv_bfloat16Li128ELi8ELi2ELi256ELi7168EEvPfPKT_S4_ --------------------------
	.section	.nv.constant0._Z31router_gemm_kernel_float_outputI13__nv_bfloat16Li128ELi8ELi2ELi256ELi7168EEvPfPKT_S4_,"a",@progbits
	.sectionflags	@""
	.align	4
.nv.constant0._Z31router_gemm_kernel_float_outputI13__nv_bfloat16Li128ELi8ELi2ELi256ELi7168EEvPfPKT_S4_:
	.zero		552


//--------------------- .nv.constant0._Z31router_gemm_kernel_float_outputI13__nv_bfloat16Li128ELi8ELi1ELi256ELi7168EEvPfPKT_S4_ --------------------------
	.section	.nv.constant0._Z31router_gemm_kernel_float_outputI13__nv_bfloat16Li128ELi8ELi1ELi256ELi7168EEvPfPKT_S4_,"a",@progbits
	.sectionflags	@""
	.align	4
.nv.constant0._Z31router_gemm_kernel_float_outputI13__nv_bfloat16Li128ELi8ELi1ELi256ELi7168EEvPfPKT_S4_:
	.zero		552


//--------------------- SYMBOLS --------------------------

	.type		.nv.reservedSmem.offset0,@object
	.size		.nv.reservedSmem.offset0,0x4
